//
// Generated by NVIDIA NVVM Compiler
//
// Compiler Build ID: CL-36424714
// Cuda compilation tools, release 13.0, V13.0.88
// Based on NVVM 20.0.0
//

.version 9.0
.target sm_100
.address_size 64

	// .globl	_Z6getMaxPjS_
// _ZZN3cub18CUB_300001_SM_10006detail6reduce28DeviceReduceSingleTileKernelINS2_10policy_hubIjjN4cuda3__47maximumIjEEE10Policy1000EPjPijS8_ijNS5_3std3__410__identityEEEvT0_T1_T2_T3_T4_T6_E12temp_storage has been demoted
// _ZZN3cub18CUB_300001_SM_10006detail6reduce18DeviceReduceKernelINS2_10policy_hubIjjN4cuda3__47maximumIjEEE10Policy1000EPjjS8_jNS5_3std3__410__identityEEEvT0_PT3_T1_NS0_13GridEvenShareISI_EET2_T4_E12temp_storage has been demoted
// _ZZN3cub18CUB_300001_SM_10006detail6reduce28DeviceReduceSingleTileKernelINS2_10policy_hubIjjN4cuda3__47maximumIjEEE10Policy1000EPjPiiS8_ijNS5_3std3__410__identityEEEvT0_T1_T2_T3_T4_T6_E12temp_storage has been demoted
// _ZZN3cub18CUB_300001_SM_10006detail6reduce28DeviceReduceSingleTileKernelINS2_10policy_hubIjyN4cuda3__47maximumIjEEE10Policy1000EPjPiyS8_ijNS5_3std3__410__identityEEEvT0_T1_T2_T3_T4_T6_E12temp_storage has been demoted
// _ZZN3cub18CUB_300001_SM_10006detail6reduce18DeviceReduceKernelINS2_10policy_hubIjyN4cuda3__47maximumIjEEE10Policy1000EPjyS8_jNS5_3std3__410__identityEEEvT0_PT3_T1_NS0_13GridEvenShareISI_EET2_T4_E12temp_storage has been demoted
// _ZZN3cub18CUB_300001_SM_10006detail6reduce28DeviceReduceSingleTileKernelINS2_10policy_hubIjyN4cuda3__47maximumIjEEE10Policy1000EPjPiiS8_ijNS5_3std3__410__identityEEEvT0_T1_T2_T3_T4_T6_E12temp_storage has been demoted
.global .align 1 .b8 _ZN34_INTERNAL_dd0c2c40_4_k_cu_c4a75af34cuda3std3__45__cpo5beginE[1];
.global .align 1 .b8 _ZN34_INTERNAL_dd0c2c40_4_k_cu_c4a75af34cuda3std3__45__cpo3endE[1];
.global .align 1 .b8 _ZN34_INTERNAL_dd0c2c40_4_k_cu_c4a75af34cuda3std3__45__cpo6cbeginE[1];
.global .align 1 .b8 _ZN34_INTERNAL_dd0c2c40_4_k_cu_c4a75af34cuda3std3__45__cpo4cendE[1];
.global .align 1 .b8 _ZN34_INTERNAL_dd0c2c40_4_k_cu_c4a75af34cuda3std3__45__cpo6rbeginE[1];
.global .align 1 .b8 _ZN34_INTERNAL_dd0c2c40_4_k_cu_c4a75af34cuda3std3__45__cpo4rendE[1];
.global .align 1 .b8 _ZN34_INTERNAL_dd0c2c40_4_k_cu_c4a75af34cuda3std3__45__cpo7crbeginE[1];
.global .align 1 .b8 _ZN34_INTERNAL_dd0c2c40_4_k_cu_c4a75af34cuda3std3__45__cpo5crendE[1];
.global .align 1 .b8 _ZN34_INTERNAL_dd0c2c40_4_k_cu_c4a75af34cuda3std3__436_GLOBAL__N__dd0c2c40_4_k_cu_c4a75af36ignoreE[1];
.global .align 1 .b8 _ZN34_INTERNAL_dd0c2c40_4_k_cu_c4a75af34cuda3std3__419piecewise_constructE[1];
.global .align 1 .b8 _ZN34_INTERNAL_dd0c2c40_4_k_cu_c4a75af34cuda3std3__48in_placeE[1];
.global .align 1 .b8 _ZN34_INTERNAL_dd0c2c40_4_k_cu_c4a75af34cuda3std3__420unreachable_sentinelE[1];
.global .align 1 .b8 _ZN34_INTERNAL_dd0c2c40_4_k_cu_c4a75af34cuda3std3__47nulloptE[1];
.global .align 1 .b8 _ZN34_INTERNAL_dd0c2c40_4_k_cu_c4a75af34cuda3std3__48unexpectE[1];
.global .align 1 .b8 _ZN34_INTERNAL_dd0c2c40_4_k_cu_c4a75af34cuda3std6ranges3__45__cpo4swapE[1];
.global .align 1 .b8 _ZN34_INTERNAL_dd0c2c40_4_k_cu_c4a75af34cuda3std6ranges3__45__cpo9iter_moveE[1];
.global .align 1 .b8 _ZN34_INTERNAL_dd0c2c40_4_k_cu_c4a75af34cuda3std6ranges3__45__cpo5beginE[1];
.global .align 1 .b8 _ZN34_INTERNAL_dd0c2c40_4_k_cu_c4a75af34cuda3std6ranges3__45__cpo3endE[1];
.global .align 1 .b8 _ZN34_INTERNAL_dd0c2c40_4_k_cu_c4a75af34cuda3std6ranges3__45__cpo6cbeginE[1];
.global .align 1 .b8 _ZN34_INTERNAL_dd0c2c40_4_k_cu_c4a75af34cuda3std6ranges3__45__cpo4cendE[1];
.global .align 1 .b8 _ZN34_INTERNAL_dd0c2c40_4_k_cu_c4a75af34cuda3std6ranges3__45__cpo7advanceE[1];
.global .align 1 .b8 _ZN34_INTERNAL_dd0c2c40_4_k_cu_c4a75af34cuda3std6ranges3__45__cpo9iter_swapE[1];
.global .align 1 .b8 _ZN34_INTERNAL_dd0c2c40_4_k_cu_c4a75af34cuda3std6ranges3__45__cpo4nextE[1];
.global .align 1 .b8 _ZN34_INTERNAL_dd0c2c40_4_k_cu_c4a75af34cuda3std6ranges3__45__cpo4prevE[1];
.global .align 1 .b8 _ZN34_INTERNAL_dd0c2c40_4_k_cu_c4a75af34cuda3std6ranges3__45__cpo4dataE[1];
.global .align 1 .b8 _ZN34_INTERNAL_dd0c2c40_4_k_cu_c4a75af34cuda3std6ranges3__45__cpo5cdataE[1];
.global .align 1 .b8 _ZN34_INTERNAL_dd0c2c40_4_k_cu_c4a75af34cuda3std6ranges3__45__cpo4sizeE[1];
.global .align 1 .b8 _ZN34_INTERNAL_dd0c2c40_4_k_cu_c4a75af34cuda3std6ranges3__45__cpo5ssizeE[1];
.global .align 1 .b8 _ZN34_INTERNAL_dd0c2c40_4_k_cu_c4a75af34cuda3std6ranges3__45__cpo8distanceE[1];
.global .align 1 .b8 _ZN34_INTERNAL_dd0c2c40_4_k_cu_c4a75af36thrust24THRUST_300001_SM_1000_NS8cuda_cub3parE[1];
.global .align 1 .b8 _ZN34_INTERNAL_dd0c2c40_4_k_cu_c4a75af36thrust24THRUST_300001_SM_1000_NS8cuda_cub10par_nosyncE[1];
.global .align 1 .b8 _ZN34_INTERNAL_dd0c2c40_4_k_cu_c4a75af36thrust24THRUST_300001_SM_1000_NS6system6detail10sequential3seqE[1];
.global .align 1 .b8 _ZN34_INTERNAL_dd0c2c40_4_k_cu_c4a75af36thrust24THRUST_300001_SM_1000_NS12placeholders2_1E[1];
.global .align 1 .b8 _ZN34_INTERNAL_dd0c2c40_4_k_cu_c4a75af36thrust24THRUST_300001_SM_1000_NS12placeholders2_2E[1];
.global .align 1 .b8 _ZN34_INTERNAL_dd0c2c40_4_k_cu_c4a75af36thrust24THRUST_300001_SM_1000_NS12placeholders2_3E[1];
.global .align 1 .b8 _ZN34_INTERNAL_dd0c2c40_4_k_cu_c4a75af36thrust24THRUST_300001_SM_1000_NS12placeholders2_4E[1];
.global .align 1 .b8 _ZN34_INTERNAL_dd0c2c40_4_k_cu_c4a75af36thrust24THRUST_300001_SM_1000_NS12placeholders2_5E[1];
.global .align 1 .b8 _ZN34_INTERNAL_dd0c2c40_4_k_cu_c4a75af36thrust24THRUST_300001_SM_1000_NS12placeholders2_6E[1];
.global .align 1 .b8 _ZN34_INTERNAL_dd0c2c40_4_k_cu_c4a75af36thrust24THRUST_300001_SM_1000_NS12placeholders2_7E[1];
.global .align 1 .b8 _ZN34_INTERNAL_dd0c2c40_4_k_cu_c4a75af36thrust24THRUST_300001_SM_1000_NS12placeholders2_8E[1];
.global .align 1 .b8 _ZN34_INTERNAL_dd0c2c40_4_k_cu_c4a75af36thrust24THRUST_300001_SM_1000_NS12placeholders2_9E[1];
.global .align 1 .b8 _ZN34_INTERNAL_dd0c2c40_4_k_cu_c4a75af36thrust24THRUST_300001_SM_1000_NS12placeholders3_10E[1];
.global .align 1 .b8 _ZN34_INTERNAL_dd0c2c40_4_k_cu_c4a75af36thrust24THRUST_300001_SM_1000_NS3seqE[1];
.extern .shared .align 16 .b8 sharedData[];

.visible .entry _Z6getMaxPjS_(
	.param .u64 .ptr .align 1 _Z6getMaxPjS__param_0,
	.param .u64 .ptr .align 1 _Z6getMaxPjS__param_1
)
{
	.local .align 8 .b8 	__local_depot0[8];
	.reg .b64 	%SP;
	.reg .b64 	%SPL;
	.reg .pred 	%p<7>;
	.reg .b32 	%r<25>;
	.reg .b64 	%rd<17>;

	mov.u64 	%SPL, __local_depot0;
	ld.param.u64 	%rd3, [_Z6getMaxPjS__param_0];
	ld.param.u64 	%rd2, [_Z6getMaxPjS__param_1];
	cvta.to.global.u64 	%rd4, %rd3;
	mov.u32 	%r1, %tid.x;
	mov.u32 	%r2, %ctaid.x;
	mov.u32 	%r24, %ntid.x;
	mul.lo.s32 	%r7, %r24, %r2;
	shl.b32 	%r8, %r7, 1;
	add.s32 	%r9, %r8, %r1;
	mul.wide.u32 	%rd5, %r9, 4;
	add.s64 	%rd6, %rd4, %rd5;
	ld.global.u32 	%r10, [%rd6];
	add.s32 	%r11, %r9, %r24;
	mul.wide.u32 	%rd7, %r11, 4;
	add.s64 	%rd8, %rd4, %rd7;
	ld.global.u32 	%r12, [%rd8];
	add.u64 	%rd1, %SPL, 0;
	st.local.v2.u32 	[%rd1], {%r10, %r12};
	setp.lt.u32 	%p1, %r10, %r12;
	selp.u32 	%r13, 1, 0, %p1;
	mul.wide.u32 	%rd10, %r13, 4;
	add.s64 	%rd11, %rd1, %rd10;
	ld.local.u32 	%r14, [%rd11];
	shl.b32 	%r15, %r1, 2;
	mov.u32 	%r16, sharedData;
	add.s32 	%r4, %r16, %r15;
	st.shared.u32 	[%r4], %r14;
	bar.sync 	0;
	setp.lt.u32 	%p2, %r24, 2;
	@%p2 bra 	$L__BB0_4;
$L__BB0_1:
	shr.u32 	%r6, %r24, 1;
	setp.ge.u32 	%p3, %r1, %r6;
	@%p3 bra 	$L__BB0_3;
	ld.shared.u32 	%r17, [%r4];
	shl.b32 	%r18, %r6, 2;
	add.s32 	%r19, %r4, %r18;
	ld.shared.u32 	%r20, [%r19];
	st.local.v2.u32 	[%rd1], {%r17, %r20};
	setp.lt.u32 	%p4, %r17, %r20;
	selp.u32 	%r21, 1, 0, %p4;
	mul.wide.u32 	%rd12, %r21, 4;
	add.s64 	%rd13, %rd1, %rd12;
	ld.local.u32 	%r22, [%rd13];
	st.shared.u32 	[%r4], %r22;
$L__BB0_3:
	bar.sync 	0;
	setp.gt.u32 	%p5, %r24, 3;
	mov.u32 	%r24, %r6;
	@%p5 bra 	$L__BB0_1;
$L__BB0_4:
	setp.ne.s32 	%p6, %r1, 0;
	@%p6 bra 	$L__BB0_6;
	ld.shared.u32 	%r23, [sharedData];
	cvta.to.global.u64 	%rd14, %rd2;
	mul.wide.u32 	%rd15, %r2, 4;
	add.s64 	%rd16, %rd14, %rd15;
	st.global.u32 	[%rd16], %r23;
$L__BB0_6:
	ret;

}
	// .globl	_ZN3cub18CUB_300001_SM_10006detail11EmptyKernelIvEEvv
.visible .entry _ZN3cub18CUB_300001_SM_10006detail11EmptyKernelIvEEvv()
{


	ret;

}
	// .globl	_ZN3cub18CUB_300001_SM_10006detail6reduce28DeviceReduceSingleTileKernelINS2_10policy_hubIjjN4cuda3__47maximumIjEEE10Policy1000EPjPijS8_ijNS5_3std3__410__identityEEEvT0_T1_T2_T3_T4_T6_
.visible .entry _ZN3cub18CUB_300001_SM_10006detail6reduce28DeviceReduceSingleTileKernelINS2_10policy_hubIjjN4cuda3__47maximumIjEEE10Policy1000EPjPijS8_ijNS5_3std3__410__identityEEEvT0_T1_T2_T3_T4_T6_(
	.param .u64 .ptr .align 1 _ZN3cub18CUB_300001_SM_10006detail6reduce28DeviceReduceSingleTileKernelINS2_10policy_hubIjjN4cuda3__47maximumIjEEE10Policy1000EPjPijS8_ijNS5_3std3__410__identityEEEvT0_T1_T2_T3_T4_T6__param_0,
	.param .u64 .ptr .align 1 _ZN3cub18CUB_300001_SM_10006detail6reduce28DeviceReduceSingleTileKernelINS2_10policy_hubIjjN4cuda3__47maximumIjEEE10Policy1000EPjPijS8_ijNS5_3std3__410__identityEEEvT0_T1_T2_T3_T4_T6__param_1,
	.param .u32 _ZN3cub18CUB_300001_SM_10006detail6reduce28DeviceReduceSingleTileKernelINS2_10policy_hubIjjN4cuda3__47maximumIjEEE10Policy1000EPjPijS8_ijNS5_3std3__410__identityEEEvT0_T1_T2_T3_T4_T6__param_2,
	.param .align 1 .b8 _ZN3cub18CUB_300001_SM_10006detail6reduce28DeviceReduceSingleTileKernelINS2_10policy_hubIjjN4cuda3__47maximumIjEEE10Policy1000EPjPijS8_ijNS5_3std3__410__identityEEEvT0_T1_T2_T3_T4_T6__param_3[1],
	.param .u32 _ZN3cub18CUB_300001_SM_10006detail6reduce28DeviceReduceSingleTileKernelINS2_10policy_hubIjjN4cuda3__47maximumIjEEE10Policy1000EPjPijS8_ijNS5_3std3__410__identityEEEvT0_T1_T2_T3_T4_T6__param_4,
	.param .align 1 .b8 _ZN3cub18CUB_300001_SM_10006detail6reduce28DeviceReduceSingleTileKernelINS2_10policy_hubIjjN4cuda3__47maximumIjEEE10Policy1000EPjPijS8_ijNS5_3std3__410__identityEEEvT0_T1_T2_T3_T4_T6__param_5[1]
)
.maxntid 256
.minnctapersm 1
{
	.reg .pred 	%p<97>;
	.reg .b32 	%r<699>;
	.reg .b64 	%rd<122>;
	// demoted variable
	.shared .align 4 .b8 _ZZN3cub18CUB_300001_SM_10006detail6reduce28DeviceReduceSingleTileKernelINS2_10policy_hubIjjN4cuda3__47maximumIjEEE10Policy1000EPjPijS8_ijNS5_3std3__410__identityEEEvT0_T1_T2_T3_T4_T6_E12temp_storage[44];
	ld.param.u64 	%rd15, [_ZN3cub18CUB_300001_SM_10006detail6reduce28DeviceReduceSingleTileKernelINS2_10policy_hubIjjN4cuda3__47maximumIjEEE10Policy1000EPjPijS8_ijNS5_3std3__410__identityEEEvT0_T1_T2_T3_T4_T6__param_0];
	ld.param.u64 	%rd16, [_ZN3cub18CUB_300001_SM_10006detail6reduce28DeviceReduceSingleTileKernelINS2_10policy_hubIjjN4cuda3__47maximumIjEEE10Policy1000EPjPijS8_ijNS5_3std3__410__identityEEEvT0_T1_T2_T3_T4_T6__param_1];
	ld.param.u32 	%r127, [_ZN3cub18CUB_300001_SM_10006detail6reduce28DeviceReduceSingleTileKernelINS2_10policy_hubIjjN4cuda3__47maximumIjEEE10Policy1000EPjPijS8_ijNS5_3std3__410__identityEEEvT0_T1_T2_T3_T4_T6__param_2];
	ld.param.u32 	%r128, [_ZN3cub18CUB_300001_SM_10006detail6reduce28DeviceReduceSingleTileKernelINS2_10policy_hubIjjN4cuda3__47maximumIjEEE10Policy1000EPjPijS8_ijNS5_3std3__410__identityEEEvT0_T1_T2_T3_T4_T6__param_4];
	cvta.to.global.u64 	%rd1, %rd16;
	setp.ne.s32 	%p1, %r127, 0;
	@%p1 bra 	$L__BB2_3;
	mov.u32 	%r645, %tid.x;
	setp.ne.s32 	%p96, %r645, 0;
	@%p96 bra 	$L__BB2_76;
	st.global.u32 	[%rd1], %r128;
	bra.uni 	$L__BB2_76;
$L__BB2_3:
	and.b64  	%rd17, %rd15, 15;
	setp.ne.s64 	%p2, %rd17, 0;
	@%p2 bra 	$L__BB2_39;
	setp.gt.u32 	%p49, %r127, 4095;
	@%p49 bra 	$L__BB2_23;
	mov.u32 	%r1, %tid.x;
	setp.ge.u32 	%p66, %r1, %r127;
	mov.b32 	%r656, 0;
	mov.u32 	%r651, %r1;
	@%p66 bra 	$L__BB2_7;
	mul.wide.u32 	%rd110, %r1, 4;
	add.s64 	%rd109, %rd15, %rd110;
	// begin inline asm
	ld.global.nc.u32 %r656, [%rd109];
	// end inline asm
	add.s32 	%r651, %r1, 256;
$L__BB2_7:
	setp.ge.u32 	%p67, %r651, %r127;
	@%p67 bra 	$L__BB2_14;
	not.b32 	%r520, %r651;
	add.s32 	%r6, %r127, %r520;
	and.b32  	%r521, %r6, 768;
	setp.eq.s32 	%p68, %r521, 768;
	@%p68 bra 	$L__BB2_11;
	mul.wide.u32 	%rd111, %r651, 4;
	add.s64 	%rd118, %rd15, %rd111;
	shr.u32 	%r522, %r6, 8;
	add.s32 	%r523, %r522, 1;
	and.b32  	%r524, %r523, 3;
	neg.s32 	%r648, %r524;
$L__BB2_10:
	.pragma "nounroll";
	// begin inline asm
	ld.global.nc.u32 %r525, [%rd118];
	// end inline asm
	max.u32 	%r656, %r656, %r525;
	add.s32 	%r651, %r651, 256;
	add.s64 	%rd118, %rd118, 1024;
	add.s32 	%r648, %r648, 1;
	setp.ne.s32 	%p69, %r648, 0;
	@%p69 bra 	$L__BB2_10;
$L__BB2_11:
	setp.lt.u32 	%p70, %r6, 768;
	@%p70 bra 	$L__BB2_14;
	mul.wide.u32 	%rd113, %r651, 4;
	add.s64 	%rd119, %rd15, %rd113;
$L__BB2_13:
	// begin inline asm
	ld.global.nc.u32 %r526, [%rd119];
	// end inline asm
	max.u32 	%r530, %r656, %r526;
	add.s64 	%rd115, %rd119, 1024;
	// begin inline asm
	ld.global.nc.u32 %r527, [%rd115];
	// end inline asm
	max.u32 	%r531, %r530, %r527;
	add.s64 	%rd116, %rd119, 2048;
	// begin inline asm
	ld.global.nc.u32 %r528, [%rd116];
	// end inline asm
	max.u32 	%r532, %r531, %r528;
	add.s64 	%rd117, %rd119, 3072;
	// begin inline asm
	ld.global.nc.u32 %r529, [%rd117];
	// end inline asm
	max.u32 	%r656, %r532, %r529;
	add.s32 	%r651, %r651, 1024;
	add.s64 	%rd119, %rd119, 4096;
	setp.lt.s32 	%p71, %r651, %r127;
	@%p71 bra 	$L__BB2_13;
$L__BB2_14:
	setp.lt.u32 	%p72, %r127, 256;
	@%p72 bra 	$L__BB2_19;
	// begin inline asm
	mov.u32 %r596, %laneid;
	// end inline asm
	mov.b32 	%r599, 1;
	mov.b32 	%r620, 31;
	mov.b32 	%r621, -1;
	// begin inline asm
	shfl.sync.down.b32 %r597, %r656, %r599, %r620, %r621;
	// end inline asm
	setp.gt.s32 	%p88, %r596, 30;
	max.u32 	%r622, %r656, %r597;
	selp.b32 	%r603, %r656, %r622, %p88;
	mov.b32 	%r604, 2;
	// begin inline asm
	shfl.sync.down.b32 %r602, %r603, %r604, %r620, %r621;
	// end inline asm
	setp.gt.s32 	%p89, %r596, 29;
	max.u32 	%r623, %r603, %r602;
	selp.b32 	%r608, %r603, %r623, %p89;
	mov.b32 	%r609, 4;
	// begin inline asm
	shfl.sync.down.b32 %r607, %r608, %r609, %r620, %r621;
	// end inline asm
	setp.gt.s32 	%p90, %r596, 27;
	max.u32 	%r624, %r608, %r607;
	selp.b32 	%r613, %r608, %r624, %p90;
	mov.b32 	%r614, 8;
	// begin inline asm
	shfl.sync.down.b32 %r612, %r613, %r614, %r620, %r621;
	// end inline asm
	setp.gt.s32 	%p91, %r596, 23;
	max.u32 	%r625, %r613, %r612;
	selp.b32 	%r618, %r613, %r625, %p91;
	mov.b32 	%r619, 16;
	// begin inline asm
	shfl.sync.down.b32 %r617, %r618, %r619, %r620, %r621;
	// end inline asm
	setp.gt.s32 	%p92, %r596, 15;
	max.u32 	%r22, %r618, %r617;
	selp.b32 	%r698, %r618, %r22, %p92;
	setp.ne.s32 	%p93, %r596, 0;
	@%p93 bra 	$L__BB2_17;
	shr.u32 	%r626, %r1, 3;
	and.b32  	%r627, %r626, 124;
	mov.u32 	%r628, _ZZN3cub18CUB_300001_SM_10006detail6reduce28DeviceReduceSingleTileKernelINS2_10policy_hubIjjN4cuda3__47maximumIjEEE10Policy1000EPjPijS8_ijNS5_3std3__410__identityEEEvT0_T1_T2_T3_T4_T6_E12temp_storage;
	add.s32 	%r629, %r628, %r627;
	st.shared.u32 	[%r629+8], %r22;
$L__BB2_17:
	bar.sync 	0;
	setp.ne.s32 	%p94, %r1, 0;
	@%p94 bra 	$L__BB2_74;
	ld.shared.u32 	%r630, [_ZZN3cub18CUB_300001_SM_10006detail6reduce28DeviceReduceSingleTileKernelINS2_10policy_hubIjjN4cuda3__47maximumIjEEE10Policy1000EPjPijS8_ijNS5_3std3__410__identityEEEvT0_T1_T2_T3_T4_T6_E12temp_storage+12];
	max.u32 	%r631, %r698, %r630;
	ld.shared.u32 	%r632, [_ZZN3cub18CUB_300001_SM_10006detail6reduce28DeviceReduceSingleTileKernelINS2_10policy_hubIjjN4cuda3__47maximumIjEEE10Policy1000EPjPijS8_ijNS5_3std3__410__identityEEEvT0_T1_T2_T3_T4_T6_E12temp_storage+16];
	max.u32 	%r633, %r631, %r632;
	ld.shared.u32 	%r634, [_ZZN3cub18CUB_300001_SM_10006detail6reduce28DeviceReduceSingleTileKernelINS2_10policy_hubIjjN4cuda3__47maximumIjEEE10Policy1000EPjPijS8_ijNS5_3std3__410__identityEEEvT0_T1_T2_T3_T4_T6_E12temp_storage+20];
	max.u32 	%r635, %r633, %r634;
	ld.shared.u32 	%r636, [_ZZN3cub18CUB_300001_SM_10006detail6reduce28DeviceReduceSingleTileKernelINS2_10policy_hubIjjN4cuda3__47maximumIjEEE10Policy1000EPjPijS8_ijNS5_3std3__410__identityEEEvT0_T1_T2_T3_T4_T6_E12temp_storage+24];
	max.u32 	%r637, %r635, %r636;
	ld.shared.u32 	%r638, [_ZZN3cub18CUB_300001_SM_10006detail6reduce28DeviceReduceSingleTileKernelINS2_10policy_hubIjjN4cuda3__47maximumIjEEE10Policy1000EPjPijS8_ijNS5_3std3__410__identityEEEvT0_T1_T2_T3_T4_T6_E12temp_storage+28];
	max.u32 	%r639, %r637, %r638;
	ld.shared.u32 	%r640, [_ZZN3cub18CUB_300001_SM_10006detail6reduce28DeviceReduceSingleTileKernelINS2_10policy_hubIjjN4cuda3__47maximumIjEEE10Policy1000EPjPijS8_ijNS5_3std3__410__identityEEEvT0_T1_T2_T3_T4_T6_E12temp_storage+32];
	max.u32 	%r641, %r639, %r640;
	ld.shared.u32 	%r642, [_ZZN3cub18CUB_300001_SM_10006detail6reduce28DeviceReduceSingleTileKernelINS2_10policy_hubIjjN4cuda3__47maximumIjEEE10Policy1000EPjPijS8_ijNS5_3std3__410__identityEEEvT0_T1_T2_T3_T4_T6_E12temp_storage+36];
	max.u32 	%r698, %r641, %r642;
	bra.uni 	$L__BB2_74;
$L__BB2_19:
	// begin inline asm
	mov.u32 %r533, %laneid;
	// end inline asm
	and.b32  	%r559, %r1, 992;
	add.s32 	%r560, %r559, 32;
	setp.gt.u32 	%p73, %r560, %r127;
	not.b32 	%r561, %r559;
	add.s32 	%r562, %r127, %r561;
	selp.b32 	%r557, %r562, 31, %p73;
	mov.b32 	%r536, 1;
	mov.b32 	%r558, -1;
	// begin inline asm
	shfl.sync.down.b32 %r534, %r656, %r536, %r557, %r558;
	// end inline asm
	setp.lt.s32 	%p74, %r533, %r557;
	max.u32 	%r563, %r656, %r534;
	selp.b32 	%r540, %r563, %r656, %p74;
	mov.b32 	%r541, 2;
	// begin inline asm
	shfl.sync.down.b32 %r539, %r540, %r541, %r557, %r558;
	// end inline asm
	add.s32 	%r564, %r533, 2;
	setp.gt.s32 	%p75, %r564, %r557;
	max.u32 	%r565, %r540, %r539;
	selp.b32 	%r545, %r540, %r565, %p75;
	mov.b32 	%r546, 4;
	// begin inline asm
	shfl.sync.down.b32 %r544, %r545, %r546, %r557, %r558;
	// end inline asm
	add.s32 	%r566, %r533, 4;
	setp.gt.s32 	%p76, %r566, %r557;
	max.u32 	%r567, %r545, %r544;
	selp.b32 	%r550, %r545, %r567, %p76;
	mov.b32 	%r551, 8;
	// begin inline asm
	shfl.sync.down.b32 %r549, %r550, %r551, %r557, %r558;
	// end inline asm
	add.s32 	%r568, %r533, 8;
	setp.gt.s32 	%p77, %r568, %r557;
	max.u32 	%r569, %r550, %r549;
	selp.b32 	%r555, %r550, %r569, %p77;
	mov.b32 	%r556, 16;
	// begin inline asm
	shfl.sync.down.b32 %r554, %r555, %r556, %r557, %r558;
	// end inline asm
	add.s32 	%r570, %r533, 16;
	setp.gt.s32 	%p78, %r570, %r557;
	max.u32 	%r571, %r555, %r554;
	selp.b32 	%r698, %r555, %r571, %p78;
	setp.ne.s32 	%p79, %r533, 0;
	@%p79 bra 	$L__BB2_21;
	shr.u32 	%r572, %r1, 3;
	and.b32  	%r573, %r572, 124;
	mov.u32 	%r574, _ZZN3cub18CUB_300001_SM_10006detail6reduce28DeviceReduceSingleTileKernelINS2_10policy_hubIjjN4cuda3__47maximumIjEEE10Policy1000EPjPijS8_ijNS5_3std3__410__identityEEEvT0_T1_T2_T3_T4_T6_E12temp_storage;
	add.s32 	%r575, %r574, %r573;
	st.shared.u32 	[%r575+8], %r698;
$L__BB2_21:
	bar.sync 	0;
	setp.ne.s32 	%p80, %r1, 0;
	@%p80 bra 	$L__BB2_74;
	setp.gt.u32 	%p81, %r127, 32;
	ld.shared.u32 	%r576, [_ZZN3cub18CUB_300001_SM_10006detail6reduce28DeviceReduceSingleTileKernelINS2_10policy_hubIjjN4cuda3__47maximumIjEEE10Policy1000EPjPijS8_ijNS5_3std3__410__identityEEEvT0_T1_T2_T3_T4_T6_E12temp_storage+12];
	max.u32 	%r577, %r698, %r576;
	selp.b32 	%r578, %r577, %r698, %p81;
	setp.gt.u32 	%p82, %r127, 64;
	ld.shared.u32 	%r579, [_ZZN3cub18CUB_300001_SM_10006detail6reduce28DeviceReduceSingleTileKernelINS2_10policy_hubIjjN4cuda3__47maximumIjEEE10Policy1000EPjPijS8_ijNS5_3std3__410__identityEEEvT0_T1_T2_T3_T4_T6_E12temp_storage+16];
	max.u32 	%r580, %r578, %r579;
	selp.b32 	%r581, %r580, %r578, %p82;
	setp.gt.u32 	%p83, %r127, 96;
	ld.shared.u32 	%r582, [_ZZN3cub18CUB_300001_SM_10006detail6reduce28DeviceReduceSingleTileKernelINS2_10policy_hubIjjN4cuda3__47maximumIjEEE10Policy1000EPjPijS8_ijNS5_3std3__410__identityEEEvT0_T1_T2_T3_T4_T6_E12temp_storage+20];
	max.u32 	%r583, %r581, %r582;
	selp.b32 	%r584, %r583, %r581, %p83;
	setp.gt.u32 	%p84, %r127, 128;
	ld.shared.u32 	%r585, [_ZZN3cub18CUB_300001_SM_10006detail6reduce28DeviceReduceSingleTileKernelINS2_10policy_hubIjjN4cuda3__47maximumIjEEE10Policy1000EPjPijS8_ijNS5_3std3__410__identityEEEvT0_T1_T2_T3_T4_T6_E12temp_storage+24];
	max.u32 	%r586, %r584, %r585;
	selp.b32 	%r587, %r586, %r584, %p84;
	setp.gt.u32 	%p85, %r127, 160;
	ld.shared.u32 	%r588, [_ZZN3cub18CUB_300001_SM_10006detail6reduce28DeviceReduceSingleTileKernelINS2_10policy_hubIjjN4cuda3__47maximumIjEEE10Policy1000EPjPijS8_ijNS5_3std3__410__identityEEEvT0_T1_T2_T3_T4_T6_E12temp_storage+28];
	max.u32 	%r589, %r587, %r588;
	selp.b32 	%r590, %r589, %r587, %p85;
	setp.gt.u32 	%p86, %r127, 192;
	ld.shared.u32 	%r591, [_ZZN3cub18CUB_300001_SM_10006detail6reduce28DeviceReduceSingleTileKernelINS2_10policy_hubIjjN4cuda3__47maximumIjEEE10Policy1000EPjPijS8_ijNS5_3std3__410__identityEEEvT0_T1_T2_T3_T4_T6_E12temp_storage+32];
	max.u32 	%r592, %r590, %r591;
	selp.b32 	%r593, %r592, %r590, %p86;
	setp.gt.u32 	%p87, %r127, 224;
	ld.shared.u32 	%r594, [_ZZN3cub18CUB_300001_SM_10006detail6reduce28DeviceReduceSingleTileKernelINS2_10policy_hubIjjN4cuda3__47maximumIjEEE10Policy1000EPjPijS8_ijNS5_3std3__410__identityEEEvT0_T1_T2_T3_T4_T6_E12temp_storage+36];
	max.u32 	%r595, %r593, %r594;
	selp.b32 	%r698, %r595, %r593, %p87;
	bra.uni 	$L__BB2_74;
$L__BB2_23:
	mov.u32 	%r27, %tid.x;
	shl.b32 	%r28, %r27, 2;
	mul.wide.u32 	%rd85, %r28, 4;
	add.s64 	%rd75, %rd15, %rd85;
	// begin inline asm
	ld.global.nc.v2.u64 {%rd73, %rd74}, [%rd75];
	// end inline asm
	mov.b64 	{%r387, %r388}, %rd74;
	mov.b64 	{%r389, %r390}, %rd73;
	add.s64 	%rd78, %rd75, 4096;
	// begin inline asm
	ld.global.nc.v2.u64 {%rd76, %rd77}, [%rd78];
	// end inline asm
	mov.b64 	{%r391, %r392}, %rd77;
	mov.b64 	{%r393, %r394}, %rd76;
	add.s64 	%rd81, %rd75, 8192;
	// begin inline asm
	ld.global.nc.v2.u64 {%rd79, %rd80}, [%rd81];
	// end inline asm
	mov.b64 	{%r395, %r396}, %rd80;
	mov.b64 	{%r397, %r398}, %rd79;
	add.s64 	%rd84, %rd75, 12288;
	// begin inline asm
	ld.global.nc.v2.u64 {%rd82, %rd83}, [%rd84];
	// end inline asm
	mov.b64 	{%r399, %r400}, %rd83;
	mov.b64 	{%r401, %r402}, %rd82;
	max.u32 	%r403, %r389, %r390;
	max.u32 	%r404, %r403, %r387;
	max.u32 	%r405, %r388, %r393;
	max.u32 	%r406, %r405, %r394;
	max.u32 	%r407, %r391, %r392;
	max.u32 	%r408, %r407, %r397;
	max.u32 	%r409, %r398, %r395;
	max.u32 	%r410, %r409, %r396;
	max.u32 	%r411, %r401, %r402;
	max.u32 	%r412, %r411, %r399;
	max.u32 	%r413, %r404, %r406;
	max.u32 	%r414, %r413, %r408;
	max.u32 	%r415, %r410, %r412;
	max.u32 	%r416, %r415, %r400;
	max.u32 	%r671, %r414, %r416;
	add.s32 	%r30, %r127, -4096;
	setp.lt.u32 	%p50, %r30, 4096;
	mov.b32 	%r660, 4096;
	@%p50 bra 	$L__BB2_27;
	mov.b32 	%r660, 4096;
$L__BB2_25:
	add.s32 	%r418, %r660, %r28;
	mul.wide.u32 	%rd98, %r418, 4;
	add.s64 	%rd88, %rd15, %rd98;
	// begin inline asm
	ld.global.nc.v2.u64 {%rd86, %rd87}, [%rd88];
	// end inline asm
	mov.b64 	{%r419, %r420}, %rd87;
	mov.b64 	{%r421, %r422}, %rd86;
	add.s64 	%rd91, %rd88, 4096;
	// begin inline asm
	ld.global.nc.v2.u64 {%rd89, %rd90}, [%rd91];
	// end inline asm
	mov.b64 	{%r423, %r424}, %rd90;
	mov.b64 	{%r425, %r426}, %rd89;
	add.s64 	%rd94, %rd88, 8192;
	// begin inline asm
	ld.global.nc.v2.u64 {%rd92, %rd93}, [%rd94];
	// end inline asm
	mov.b64 	{%r427, %r428}, %rd93;
	mov.b64 	{%r429, %r430}, %rd92;
	add.s64 	%rd97, %rd88, 12288;
	// begin inline asm
	ld.global.nc.v2.u64 {%rd95, %rd96}, [%rd97];
	// end inline asm
	mov.b64 	{%r431, %r432}, %rd96;
	mov.b64 	{%r433, %r434}, %rd95;
	max.u32 	%r435, %r671, %r421;
	max.u32 	%r436, %r435, %r422;
	max.u32 	%r437, %r419, %r420;
	max.u32 	%r438, %r437, %r425;
	max.u32 	%r439, %r426, %r423;
	max.u32 	%r440, %r439, %r424;
	max.u32 	%r441, %r429, %r430;
	max.u32 	%r442, %r441, %r427;
	max.u32 	%r443, %r428, %r433;
	max.u32 	%r444, %r443, %r434;
	max.u32 	%r445, %r431, %r432;
	max.u32 	%r446, %r436, %r438;
	max.u32 	%r447, %r446, %r440;
	max.u32 	%r448, %r442, %r444;
	max.u32 	%r449, %r448, %r445;
	max.u32 	%r671, %r447, %r449;
	sub.s32 	%r450, %r127, %r660;
	setp.lt.u32 	%p51, %r450, 4096;
	@%p51 bra 	$L__BB2_35;
	add.s32 	%r660, %r660, 4096;
	setp.le.u32 	%p52, %r660, %r30;
	@%p52 bra 	$L__BB2_25;
$L__BB2_27:
	setp.le.u32 	%p53, %r127, %r660;
	@%p53 bra 	$L__BB2_35;
	sub.s32 	%r37, %r127, %r660;
	setp.ge.s32 	%p54, %r27, %r37;
	@%p54 bra 	$L__BB2_35;
	not.b32 	%r452, %r27;
	add.s32 	%r453, %r127, %r452;
	sub.s32 	%r38, %r453, %r660;
	and.b32  	%r454, %r38, 768;
	setp.eq.s32 	%p55, %r454, 768;
	mov.u32 	%r665, %r27;
	@%p55 bra 	$L__BB2_32;
	add.s32 	%r662, %r27, %r660;
	shr.u32 	%r455, %r38, 8;
	add.s32 	%r456, %r455, 1;
	and.b32  	%r457, %r456, 3;
	neg.s32 	%r661, %r457;
	mov.u32 	%r665, %r27;
$L__BB2_31:
	.pragma "nounroll";
	mul.wide.u32 	%rd100, %r662, 4;
	add.s64 	%rd99, %rd15, %rd100;
	// begin inline asm
	ld.global.nc.u32 %r458, [%rd99];
	// end inline asm
	max.u32 	%r671, %r671, %r458;
	add.s32 	%r665, %r665, 256;
	add.s32 	%r662, %r662, 256;
	add.s32 	%r661, %r661, 1;
	setp.ne.s32 	%p56, %r661, 0;
	@%p56 bra 	$L__BB2_31;
$L__BB2_32:
	setp.lt.u32 	%p57, %r38, 768;
	@%p57 bra 	$L__BB2_35;
	add.s32 	%r669, %r665, 512;
	add.s32 	%r668, %r665, %r660;
$L__BB2_34:
	mul.wide.u32 	%rd105, %r668, 4;
	add.s64 	%rd101, %rd15, %rd105;
	// begin inline asm
	ld.global.nc.u32 %r459, [%rd101];
	// end inline asm
	max.u32 	%r463, %r671, %r459;
	add.s32 	%r464, %r668, 256;
	mul.wide.u32 	%rd106, %r464, 4;
	add.s64 	%rd102, %rd15, %rd106;
	// begin inline asm
	ld.global.nc.u32 %r460, [%rd102];
	// end inline asm
	max.u32 	%r465, %r463, %r460;
	add.s32 	%r466, %r668, 512;
	mul.wide.u32 	%rd107, %r466, 4;
	add.s64 	%rd103, %rd15, %rd107;
	// begin inline asm
	ld.global.nc.u32 %r461, [%rd103];
	// end inline asm
	max.u32 	%r467, %r465, %r461;
	add.s32 	%r468, %r668, 768;
	mul.wide.u32 	%rd108, %r468, 4;
	add.s64 	%rd104, %rd15, %rd108;
	// begin inline asm
	ld.global.nc.u32 %r462, [%rd104];
	// end inline asm
	max.u32 	%r671, %r467, %r462;
	add.s32 	%r58, %r669, 1024;
	add.s32 	%r469, %r669, 512;
	add.s32 	%r668, %r668, 1024;
	setp.lt.s32 	%p58, %r469, %r37;
	mov.u32 	%r669, %r58;
	@%p58 bra 	$L__BB2_34;
$L__BB2_35:
	// begin inline asm
	mov.u32 %r470, %laneid;
	// end inline asm
	mov.b32 	%r473, 1;
	mov.b32 	%r494, 31;
	mov.b32 	%r495, -1;
	// begin inline asm
	shfl.sync.down.b32 %r471, %r671, %r473, %r494, %r495;
	// end inline asm
	setp.gt.s32 	%p59, %r470, 30;
	max.u32 	%r496, %r671, %r471;
	selp.b32 	%r477, %r671, %r496, %p59;
	mov.b32 	%r478, 2;
	// begin inline asm
	shfl.sync.down.b32 %r476, %r477, %r478, %r494, %r495;
	// end inline asm
	setp.gt.s32 	%p60, %r470, 29;
	max.u32 	%r497, %r477, %r476;
	selp.b32 	%r482, %r477, %r497, %p60;
	mov.b32 	%r483, 4;
	// begin inline asm
	shfl.sync.down.b32 %r481, %r482, %r483, %r494, %r495;
	// end inline asm
	setp.gt.s32 	%p61, %r470, 27;
	max.u32 	%r498, %r482, %r481;
	selp.b32 	%r487, %r482, %r498, %p61;
	mov.b32 	%r488, 8;
	// begin inline asm
	shfl.sync.down.b32 %r486, %r487, %r488, %r494, %r495;
	// end inline asm
	setp.gt.s32 	%p62, %r470, 23;
	max.u32 	%r499, %r487, %r486;
	selp.b32 	%r492, %r487, %r499, %p62;
	mov.b32 	%r493, 16;
	// begin inline asm
	shfl.sync.down.b32 %r491, %r492, %r493, %r494, %r495;
	// end inline asm
	setp.gt.s32 	%p63, %r470, 15;
	max.u32 	%r61, %r492, %r491;
	selp.b32 	%r698, %r492, %r61, %p63;
	setp.ne.s32 	%p64, %r470, 0;
	@%p64 bra 	$L__BB2_37;
	shr.u32 	%r500, %r27, 3;
	and.b32  	%r501, %r500, 124;
	mov.u32 	%r502, _ZZN3cub18CUB_300001_SM_10006detail6reduce28DeviceReduceSingleTileKernelINS2_10policy_hubIjjN4cuda3__47maximumIjEEE10Policy1000EPjPijS8_ijNS5_3std3__410__identityEEEvT0_T1_T2_T3_T4_T6_E12temp_storage;
	add.s32 	%r503, %r502, %r501;
	st.shared.u32 	[%r503+8], %r61;
$L__BB2_37:
	bar.sync 	0;
	setp.ne.s32 	%p65, %r27, 0;
	@%p65 bra 	$L__BB2_74;
	ld.shared.u32 	%r504, [_ZZN3cub18CUB_300001_SM_10006detail6reduce28DeviceReduceSingleTileKernelINS2_10policy_hubIjjN4cuda3__47maximumIjEEE10Policy1000EPjPijS8_ijNS5_3std3__410__identityEEEvT0_T1_T2_T3_T4_T6_E12temp_storage+12];
	max.u32 	%r505, %r698, %r504;
	ld.shared.u32 	%r506, [_ZZN3cub18CUB_300001_SM_10006detail6reduce28DeviceReduceSingleTileKernelINS2_10policy_hubIjjN4cuda3__47maximumIjEEE10Policy1000EPjPijS8_ijNS5_3std3__410__identityEEEvT0_T1_T2_T3_T4_T6_E12temp_storage+16];
	max.u32 	%r507, %r505, %r506;
	ld.shared.u32 	%r508, [_ZZN3cub18CUB_300001_SM_10006detail6reduce28DeviceReduceSingleTileKernelINS2_10policy_hubIjjN4cuda3__47maximumIjEEE10Policy1000EPjPijS8_ijNS5_3std3__410__identityEEEvT0_T1_T2_T3_T4_T6_E12temp_storage+20];
	max.u32 	%r509, %r507, %r508;
	ld.shared.u32 	%r510, [_ZZN3cub18CUB_300001_SM_10006detail6reduce28DeviceReduceSingleTileKernelINS2_10policy_hubIjjN4cuda3__47maximumIjEEE10Policy1000EPjPijS8_ijNS5_3std3__410__identityEEEvT0_T1_T2_T3_T4_T6_E12temp_storage+24];
	max.u32 	%r511, %r509, %r510;
	ld.shared.u32 	%r512, [_ZZN3cub18CUB_300001_SM_10006detail6reduce28DeviceReduceSingleTileKernelINS2_10policy_hubIjjN4cuda3__47maximumIjEEE10Policy1000EPjPijS8_ijNS5_3std3__410__identityEEEvT0_T1_T2_T3_T4_T6_E12temp_storage+28];
	max.u32 	%r513, %r511, %r512;
	ld.shared.u32 	%r514, [_ZZN3cub18CUB_300001_SM_10006detail6reduce28DeviceReduceSingleTileKernelINS2_10policy_hubIjjN4cuda3__47maximumIjEEE10Policy1000EPjPijS8_ijNS5_3std3__410__identityEEEvT0_T1_T2_T3_T4_T6_E12temp_storage+32];
	max.u32 	%r515, %r513, %r514;
	ld.shared.u32 	%r516, [_ZZN3cub18CUB_300001_SM_10006detail6reduce28DeviceReduceSingleTileKernelINS2_10policy_hubIjjN4cuda3__47maximumIjEEE10Policy1000EPjPijS8_ijNS5_3std3__410__identityEEEvT0_T1_T2_T3_T4_T6_E12temp_storage+36];
	max.u32 	%r698, %r515, %r516;
	bra.uni 	$L__BB2_74;
$L__BB2_39:
	setp.gt.u32 	%p3, %r127, 4095;
	@%p3 bra 	$L__BB2_58;
	mov.u32 	%r64, %tid.x;
	setp.ge.u32 	%p20, %r64, %r127;
	mov.b32 	%r682, 0;
	mov.u32 	%r677, %r64;
	@%p20 bra 	$L__BB2_42;
	mul.wide.u32 	%rd65, %r64, 4;
	add.s64 	%rd64, %rd15, %rd65;
	// begin inline asm
	ld.global.nc.u32 %r682, [%rd64];
	// end inline asm
	add.s32 	%r677, %r64, 256;
$L__BB2_42:
	setp.ge.u32 	%p21, %r677, %r127;
	@%p21 bra 	$L__BB2_49;
	not.b32 	%r263, %r677;
	add.s32 	%r69, %r127, %r263;
	and.b32  	%r264, %r69, 768;
	setp.eq.s32 	%p22, %r264, 768;
	@%p22 bra 	$L__BB2_46;
	mul.wide.u32 	%rd66, %r677, 4;
	add.s64 	%rd120, %rd15, %rd66;
	shr.u32 	%r265, %r69, 8;
	add.s32 	%r266, %r265, 1;
	and.b32  	%r267, %r266, 3;
	neg.s32 	%r674, %r267;
$L__BB2_45:
	.pragma "nounroll";
	// begin inline asm
	ld.global.nc.u32 %r268, [%rd120];
	// end inline asm
	max.u32 	%r682, %r682, %r268;
	add.s32 	%r677, %r677, 256;
	add.s64 	%rd120, %rd120, 1024;
	add.s32 	%r674, %r674, 1;
	setp.ne.s32 	%p23, %r674, 0;
	@%p23 bra 	$L__BB2_45;
$L__BB2_46:
	setp.lt.u32 	%p24, %r69, 768;
	@%p24 bra 	$L__BB2_49;
	mul.wide.u32 	%rd68, %r677, 4;
	add.s64 	%rd121, %rd15, %rd68;
$L__BB2_48:
	// begin inline asm
	ld.global.nc.u32 %r269, [%rd121];
	// end inline asm
	max.u32 	%r273, %r682, %r269;
	add.s64 	%rd70, %rd121, 1024;
	// begin inline asm
	ld.global.nc.u32 %r270, [%rd70];
	// end inline asm
	max.u32 	%r274, %r273, %r270;
	add.s64 	%rd71, %rd121, 2048;
	// begin inline asm
	ld.global.nc.u32 %r271, [%rd71];
	// end inline asm
	max.u32 	%r275, %r274, %r271;
	add.s64 	%rd72, %rd121, 3072;
	// begin inline asm
	ld.global.nc.u32 %r272, [%rd72];
	// end inline asm
	max.u32 	%r682, %r275, %r272;
	add.s32 	%r677, %r677, 1024;
	add.s64 	%rd121, %rd121, 4096;
	setp.lt.s32 	%p25, %r677, %r127;
	@%p25 bra 	$L__BB2_48;
$L__BB2_49:
	setp.lt.u32 	%p26, %r127, 256;
	@%p26 bra 	$L__BB2_54;
	// begin inline asm
	mov.u32 %r339, %laneid;
	// end inline asm
	mov.b32 	%r342, 1;
	mov.b32 	%r363, 31;
	mov.b32 	%r364, -1;
	// begin inline asm
	shfl.sync.down.b32 %r340, %r682, %r342, %r363, %r364;
	// end inline asm
	setp.gt.s32 	%p42, %r339, 30;
	max.u32 	%r365, %r682, %r340;
	selp.b32 	%r346, %r682, %r365, %p42;
	mov.b32 	%r347, 2;
	// begin inline asm
	shfl.sync.down.b32 %r345, %r346, %r347, %r363, %r364;
	// end inline asm
	setp.gt.s32 	%p43, %r339, 29;
	max.u32 	%r366, %r346, %r345;
	selp.b32 	%r351, %r346, %r366, %p43;
	mov.b32 	%r352, 4;
	// begin inline asm
	shfl.sync.down.b32 %r350, %r351, %r352, %r363, %r364;
	// end inline asm
	setp.gt.s32 	%p44, %r339, 27;
	max.u32 	%r367, %r351, %r350;
	selp.b32 	%r356, %r351, %r367, %p44;
	mov.b32 	%r357, 8;
	// begin inline asm
	shfl.sync.down.b32 %r355, %r356, %r357, %r363, %r364;
	// end inline asm
	setp.gt.s32 	%p45, %r339, 23;
	max.u32 	%r368, %r356, %r355;
	selp.b32 	%r361, %r356, %r368, %p45;
	mov.b32 	%r362, 16;
	// begin inline asm
	shfl.sync.down.b32 %r360, %r361, %r362, %r363, %r364;
	// end inline asm
	setp.gt.s32 	%p46, %r339, 15;
	max.u32 	%r85, %r361, %r360;
	selp.b32 	%r698, %r361, %r85, %p46;
	setp.ne.s32 	%p47, %r339, 0;
	@%p47 bra 	$L__BB2_52;
	shr.u32 	%r369, %r64, 3;
	and.b32  	%r370, %r369, 124;
	mov.u32 	%r371, _ZZN3cub18CUB_300001_SM_10006detail6reduce28DeviceReduceSingleTileKernelINS2_10policy_hubIjjN4cuda3__47maximumIjEEE10Policy1000EPjPijS8_ijNS5_3std3__410__identityEEEvT0_T1_T2_T3_T4_T6_E12temp_storage;
	add.s32 	%r372, %r371, %r370;
	st.shared.u32 	[%r372+8], %r85;
$L__BB2_52:
	bar.sync 	0;
	setp.ne.s32 	%p48, %r64, 0;
	@%p48 bra 	$L__BB2_74;
	ld.shared.u32 	%r373, [_ZZN3cub18CUB_300001_SM_10006detail6reduce28DeviceReduceSingleTileKernelINS2_10policy_hubIjjN4cuda3__47maximumIjEEE10Policy1000EPjPijS8_ijNS5_3std3__410__identityEEEvT0_T1_T2_T3_T4_T6_E12temp_storage+12];
	max.u32 	%r374, %r698, %r373;
	ld.shared.u32 	%r375, [_ZZN3cub18CUB_300001_SM_10006detail6reduce28DeviceReduceSingleTileKernelINS2_10policy_hubIjjN4cuda3__47maximumIjEEE10Policy1000EPjPijS8_ijNS5_3std3__410__identityEEEvT0_T1_T2_T3_T4_T6_E12temp_storage+16];
	max.u32 	%r376, %r374, %r375;
	ld.shared.u32 	%r377, [_ZZN3cub18CUB_300001_SM_10006detail6reduce28DeviceReduceSingleTileKernelINS2_10policy_hubIjjN4cuda3__47maximumIjEEE10Policy1000EPjPijS8_ijNS5_3std3__410__identityEEEvT0_T1_T2_T3_T4_T6_E12temp_storage+20];
	max.u32 	%r378, %r376, %r377;
	ld.shared.u32 	%r379, [_ZZN3cub18CUB_300001_SM_10006detail6reduce28DeviceReduceSingleTileKernelINS2_10policy_hubIjjN4cuda3__47maximumIjEEE10Policy1000EPjPijS8_ijNS5_3std3__410__identityEEEvT0_T1_T2_T3_T4_T6_E12temp_storage+24];
	max.u32 	%r380, %r378, %r379;
	ld.shared.u32 	%r381, [_ZZN3cub18CUB_300001_SM_10006detail6reduce28DeviceReduceSingleTileKernelINS2_10policy_hubIjjN4cuda3__47maximumIjEEE10Policy1000EPjPijS8_ijNS5_3std3__410__identityEEEvT0_T1_T2_T3_T4_T6_E12temp_storage+28];
	max.u32 	%r382, %r380, %r381;
	ld.shared.u32 	%r383, [_ZZN3cub18CUB_300001_SM_10006detail6reduce28DeviceReduceSingleTileKernelINS2_10policy_hubIjjN4cuda3__47maximumIjEEE10Policy1000EPjPijS8_ijNS5_3std3__410__identityEEEvT0_T1_T2_T3_T4_T6_E12temp_storage+32];
	max.u32 	%r384, %r382, %r383;
	ld.shared.u32 	%r385, [_ZZN3cub18CUB_300001_SM_10006detail6reduce28DeviceReduceSingleTileKernelINS2_10policy_hubIjjN4cuda3__47maximumIjEEE10Policy1000EPjPijS8_ijNS5_3std3__410__identityEEEvT0_T1_T2_T3_T4_T6_E12temp_storage+36];
	max.u32 	%r698, %r384, %r385;
	bra.uni 	$L__BB2_74;
$L__BB2_54:
	// begin inline asm
	mov.u32 %r276, %laneid;
	// end inline asm
	and.b32  	%r302, %r64, 992;
	add.s32 	%r303, %r302, 32;
	setp.gt.u32 	%p27, %r303, %r127;
	not.b32 	%r304, %r302;
	add.s32 	%r305, %r127, %r304;
	selp.b32 	%r300, %r305, 31, %p27;
	mov.b32 	%r279, 1;
	mov.b32 	%r301, -1;
	// begin inline asm
	shfl.sync.down.b32 %r277, %r682, %r279, %r300, %r301;
	// end inline asm
	setp.lt.s32 	%p28, %r276, %r300;
	max.u32 	%r306, %r682, %r277;
	selp.b32 	%r283, %r306, %r682, %p28;
	mov.b32 	%r284, 2;
	// begin inline asm
	shfl.sync.down.b32 %r282, %r283, %r284, %r300, %r301;
	// end inline asm
	add.s32 	%r307, %r276, 2;
	setp.gt.s32 	%p29, %r307, %r300;
	max.u32 	%r308, %r283, %r282;
	selp.b32 	%r288, %r283, %r308, %p29;
	mov.b32 	%r289, 4;
	// begin inline asm
	shfl.sync.down.b32 %r287, %r288, %r289, %r300, %r301;
	// end inline asm
	add.s32 	%r309, %r276, 4;
	setp.gt.s32 	%p30, %r309, %r300;
	max.u32 	%r310, %r288, %r287;
	selp.b32 	%r293, %r288, %r310, %p30;
	mov.b32 	%r294, 8;
	// begin inline asm
	shfl.sync.down.b32 %r292, %r293, %r294, %r300, %r301;
	// end inline asm
	add.s32 	%r311, %r276, 8;
	setp.gt.s32 	%p31, %r311, %r300;
	max.u32 	%r312, %r293, %r292;
	selp.b32 	%r298, %r293, %r312, %p31;
	mov.b32 	%r299, 16;
	// begin inline asm
	shfl.sync.down.b32 %r297, %r298, %r299, %r300, %r301;
	// end inline asm
	add.s32 	%r313, %r276, 16;
	setp.gt.s32 	%p32, %r313, %r300;
	max.u32 	%r314, %r298, %r297;
	selp.b32 	%r698, %r298, %r314, %p32;
	setp.ne.s32 	%p33, %r276, 0;
	@%p33 bra 	$L__BB2_56;
	shr.u32 	%r315, %r64, 3;
	and.b32  	%r316, %r315, 124;
	mov.u32 	%r317, _ZZN3cub18CUB_300001_SM_10006detail6reduce28DeviceReduceSingleTileKernelINS2_10policy_hubIjjN4cuda3__47maximumIjEEE10Policy1000EPjPijS8_ijNS5_3std3__410__identityEEEvT0_T1_T2_T3_T4_T6_E12temp_storage;
	add.s32 	%r318, %r317, %r316;
	st.shared.u32 	[%r318+8], %r698;
$L__BB2_56:
	bar.sync 	0;
	setp.ne.s32 	%p34, %r64, 0;
	@%p34 bra 	$L__BB2_74;
	setp.gt.u32 	%p35, %r127, 32;
	ld.shared.u32 	%r319, [_ZZN3cub18CUB_300001_SM_10006detail6reduce28DeviceReduceSingleTileKernelINS2_10policy_hubIjjN4cuda3__47maximumIjEEE10Policy1000EPjPijS8_ijNS5_3std3__410__identityEEEvT0_T1_T2_T3_T4_T6_E12temp_storage+12];
	max.u32 	%r320, %r698, %r319;
	selp.b32 	%r321, %r320, %r698, %p35;
	setp.gt.u32 	%p36, %r127, 64;
	ld.shared.u32 	%r322, [_ZZN3cub18CUB_300001_SM_10006detail6reduce28DeviceReduceSingleTileKernelINS2_10policy_hubIjjN4cuda3__47maximumIjEEE10Policy1000EPjPijS8_ijNS5_3std3__410__identityEEEvT0_T1_T2_T3_T4_T6_E12temp_storage+16];
	max.u32 	%r323, %r321, %r322;
	selp.b32 	%r324, %r323, %r321, %p36;
	setp.gt.u32 	%p37, %r127, 96;
	ld.shared.u32 	%r325, [_ZZN3cub18CUB_300001_SM_10006detail6reduce28DeviceReduceSingleTileKernelINS2_10policy_hubIjjN4cuda3__47maximumIjEEE10Policy1000EPjPijS8_ijNS5_3std3__410__identityEEEvT0_T1_T2_T3_T4_T6_E12temp_storage+20];
	max.u32 	%r326, %r324, %r325;
	selp.b32 	%r327, %r326, %r324, %p37;
	setp.gt.u32 	%p38, %r127, 128;
	ld.shared.u32 	%r328, [_ZZN3cub18CUB_300001_SM_10006detail6reduce28DeviceReduceSingleTileKernelINS2_10policy_hubIjjN4cuda3__47maximumIjEEE10Policy1000EPjPijS8_ijNS5_3std3__410__identityEEEvT0_T1_T2_T3_T4_T6_E12temp_storage+24];
	max.u32 	%r329, %r327, %r328;
	selp.b32 	%r330, %r329, %r327, %p38;
	setp.gt.u32 	%p39, %r127, 160;
	ld.shared.u32 	%r331, [_ZZN3cub18CUB_300001_SM_10006detail6reduce28DeviceReduceSingleTileKernelINS2_10policy_hubIjjN4cuda3__47maximumIjEEE10Policy1000EPjPijS8_ijNS5_3std3__410__identityEEEvT0_T1_T2_T3_T4_T6_E12temp_storage+28];
	max.u32 	%r332, %r330, %r331;
	selp.b32 	%r333, %r332, %r330, %p39;
	setp.gt.u32 	%p40, %r127, 192;
	ld.shared.u32 	%r334, [_ZZN3cub18CUB_300001_SM_10006detail6reduce28DeviceReduceSingleTileKernelINS2_10policy_hubIjjN4cuda3__47maximumIjEEE10Policy1000EPjPijS8_ijNS5_3std3__410__identityEEEvT0_T1_T2_T3_T4_T6_E12temp_storage+32];
	max.u32 	%r335, %r333, %r334;
	selp.b32 	%r336, %r335, %r333, %p40;
	setp.gt.u32 	%p41, %r127, 224;
	ld.shared.u32 	%r337, [_ZZN3cub18CUB_300001_SM_10006detail6reduce28DeviceReduceSingleTileKernelINS2_10policy_hubIjjN4cuda3__47maximumIjEEE10Policy1000EPjPijS8_ijNS5_3std3__410__identityEEEvT0_T1_T2_T3_T4_T6_E12temp_storage+36];
	max.u32 	%r338, %r336, %r337;
	selp.b32 	%r698, %r338, %r336, %p41;
	bra.uni 	$L__BB2_74;
$L__BB2_58:
	mov.u32 	%r90, %tid.x;
	mul.wide.u32 	%rd34, %r90, 4;
	add.s64 	%rd18, %rd15, %rd34;
	// begin inline asm
	ld.global.nc.u32 %r129, [%rd18];
	// end inline asm
	add.s64 	%rd19, %rd18, 1024;
	// begin inline asm
	ld.global.nc.u32 %r130, [%rd19];
	// end inline asm
	add.s64 	%rd20, %rd18, 2048;
	// begin inline asm
	ld.global.nc.u32 %r131, [%rd20];
	// end inline asm
	add.s64 	%rd21, %rd18, 3072;
	// begin inline asm
	ld.global.nc.u32 %r132, [%rd21];
	// end inline asm
	add.s64 	%rd22, %rd18, 4096;
	// begin inline asm
	ld.global.nc.u32 %r133, [%rd22];
	// end inline asm
	add.s64 	%rd23, %rd18, 5120;
	// begin inline asm
	ld.global.nc.u32 %r134, [%rd23];
	// end inline asm
	add.s64 	%rd24, %rd18, 6144;
	// begin inline asm
	ld.global.nc.u32 %r135, [%rd24];
	// end inline asm
	add.s64 	%rd25, %rd18, 7168;
	// begin inline asm
	ld.global.nc.u32 %r136, [%rd25];
	// end inline asm
	add.s64 	%rd26, %rd18, 8192;
	// begin inline asm
	ld.global.nc.u32 %r137, [%rd26];
	// end inline asm
	add.s64 	%rd27, %rd18, 9216;
	// begin inline asm
	ld.global.nc.u32 %r138, [%rd27];
	// end inline asm
	add.s64 	%rd28, %rd18, 10240;
	// begin inline asm
	ld.global.nc.u32 %r139, [%rd28];
	// end inline asm
	add.s64 	%rd29, %rd18, 11264;
	// begin inline asm
	ld.global.nc.u32 %r140, [%rd29];
	// end inline asm
	add.s64 	%rd30, %rd18, 12288;
	// begin inline asm
	ld.global.nc.u32 %r141, [%rd30];
	// end inline asm
	add.s64 	%rd31, %rd18, 13312;
	// begin inline asm
	ld.global.nc.u32 %r142, [%rd31];
	// end inline asm
	add.s64 	%rd32, %rd18, 14336;
	// begin inline asm
	ld.global.nc.u32 %r143, [%rd32];
	// end inline asm
	add.s64 	%rd33, %rd18, 15360;
	// begin inline asm
	ld.global.nc.u32 %r144, [%rd33];
	// end inline asm
	max.u32 	%r146, %r129, %r130;
	max.u32 	%r147, %r146, %r131;
	max.u32 	%r148, %r132, %r133;
	max.u32 	%r149, %r148, %r134;
	max.u32 	%r150, %r135, %r136;
	max.u32 	%r151, %r150, %r137;
	max.u32 	%r152, %r138, %r139;
	max.u32 	%r153, %r152, %r140;
	max.u32 	%r154, %r141, %r142;
	max.u32 	%r155, %r154, %r143;
	max.u32 	%r156, %r147, %r149;
	max.u32 	%r157, %r156, %r151;
	max.u32 	%r158, %r153, %r155;
	max.u32 	%r159, %r158, %r144;
	max.u32 	%r697, %r157, %r159;
	add.s32 	%r92, %r127, -4096;
	setp.lt.u32 	%p4, %r92, 4096;
	mov.b32 	%r686, 4096;
	@%p4 bra 	$L__BB2_62;
	mov.b32 	%r686, 4096;
$L__BB2_60:
	add.s32 	%r177, %r90, %r686;
	mul.wide.u32 	%rd51, %r177, 4;
	add.s64 	%rd35, %rd15, %rd51;
	// begin inline asm
	ld.global.nc.u32 %r161, [%rd35];
	// end inline asm
	mul.wide.u32 	%rd52, %r686, 4;
	add.s64 	%rd53, %rd18, %rd52;
	add.s64 	%rd36, %rd53, 1024;
	// begin inline asm
	ld.global.nc.u32 %r162, [%rd36];
	// end inline asm
	add.s64 	%rd37, %rd53, 2048;
	// begin inline asm
	ld.global.nc.u32 %r163, [%rd37];
	// end inline asm
	add.s64 	%rd38, %rd53, 3072;
	// begin inline asm
	ld.global.nc.u32 %r164, [%rd38];
	// end inline asm
	add.s64 	%rd39, %rd53, 4096;
	// begin inline asm
	ld.global.nc.u32 %r165, [%rd39];
	// end inline asm
	add.s64 	%rd40, %rd53, 5120;
	// begin inline asm
	ld.global.nc.u32 %r166, [%rd40];
	// end inline asm
	add.s64 	%rd41, %rd53, 6144;
	// begin inline asm
	ld.global.nc.u32 %r167, [%rd41];
	// end inline asm
	add.s64 	%rd42, %rd53, 7168;
	// begin inline asm
	ld.global.nc.u32 %r168, [%rd42];
	// end inline asm
	add.s64 	%rd43, %rd53, 8192;
	// begin inline asm
	ld.global.nc.u32 %r169, [%rd43];
	// end inline asm
	add.s64 	%rd44, %rd53, 9216;
	// begin inline asm
	ld.global.nc.u32 %r170, [%rd44];
	// end inline asm
	add.s64 	%rd45, %rd53, 10240;
	// begin inline asm
	ld.global.nc.u32 %r171, [%rd45];
	// end inline asm
	add.s64 	%rd46, %rd53, 11264;
	// begin inline asm
	ld.global.nc.u32 %r172, [%rd46];
	// end inline asm
	add.s64 	%rd47, %rd53, 12288;
	// begin inline asm
	ld.global.nc.u32 %r173, [%rd47];
	// end inline asm
	add.s64 	%rd48, %rd53, 13312;
	// begin inline asm
	ld.global.nc.u32 %r174, [%rd48];
	// end inline asm
	add.s64 	%rd49, %rd53, 14336;
	// begin inline asm
	ld.global.nc.u32 %r175, [%rd49];
	// end inline asm
	add.s64 	%rd50, %rd53, 15360;
	// begin inline asm
	ld.global.nc.u32 %r176, [%rd50];
	// end inline asm
	max.u32 	%r178, %r697, %r161;
	max.u32 	%r179, %r178, %r162;
	max.u32 	%r180, %r163, %r164;
	max.u32 	%r181, %r180, %r165;
	max.u32 	%r182, %r166, %r167;
	max.u32 	%r183, %r182, %r168;
	max.u32 	%r184, %r169, %r170;
	max.u32 	%r185, %r184, %r171;
	max.u32 	%r186, %r172, %r173;
	max.u32 	%r187, %r186, %r174;
	max.u32 	%r188, %r175, %r176;
	max.u32 	%r189, %r179, %r181;
	max.u32 	%r190, %r189, %r183;
	max.u32 	%r191, %r185, %r187;
	max.u32 	%r192, %r191, %r188;
	max.u32 	%r697, %r190, %r192;
	sub.s32 	%r193, %r127, %r686;
	setp.lt.u32 	%p5, %r193, 4096;
	@%p5 bra 	$L__BB2_70;
	add.s32 	%r686, %r686, 4096;
	setp.le.u32 	%p6, %r686, %r92;
	@%p6 bra 	$L__BB2_60;
$L__BB2_62:
	setp.le.u32 	%p7, %r127, %r686;
	@%p7 bra 	$L__BB2_70;
	sub.s32 	%r99, %r127, %r686;
	setp.ge.s32 	%p8, %r90, %r99;
	@%p8 bra 	$L__BB2_70;
	not.b32 	%r195, %r90;
	add.s32 	%r196, %r127, %r195;
	sub.s32 	%r100, %r196, %r686;
	and.b32  	%r197, %r100, 768;
	setp.eq.s32 	%p9, %r197, 768;
	mov.u32 	%r691, %r90;
	@%p9 bra 	$L__BB2_67;
	add.s32 	%r688, %r90, %r686;
	shr.u32 	%r198, %r100, 8;
	add.s32 	%r199, %r198, 1;
	and.b32  	%r200, %r199, 3;
	neg.s32 	%r687, %r200;
	mov.u32 	%r691, %r90;
$L__BB2_66:
	.pragma "nounroll";
	mul.wide.u32 	%rd55, %r688, 4;
	add.s64 	%rd54, %rd15, %rd55;
	// begin inline asm
	ld.global.nc.u32 %r201, [%rd54];
	// end inline asm
	max.u32 	%r697, %r697, %r201;
	add.s32 	%r691, %r691, 256;
	add.s32 	%r688, %r688, 256;
	add.s32 	%r687, %r687, 1;
	setp.ne.s32 	%p10, %r687, 0;
	@%p10 bra 	$L__BB2_66;
$L__BB2_67:
	setp.lt.u32 	%p11, %r100, 768;
	@%p11 bra 	$L__BB2_70;
	add.s32 	%r695, %r691, 512;
	add.s32 	%r694, %r691, %r686;
$L__BB2_69:
	mul.wide.u32 	%rd60, %r694, 4;
	add.s64 	%rd56, %rd15, %rd60;
	// begin inline asm
	ld.global.nc.u32 %r202, [%rd56];
	// end inline asm
	max.u32 	%r206, %r697, %r202;
	add.s32 	%r207, %r694, 256;
	mul.wide.u32 	%rd61, %r207, 4;
	add.s64 	%rd57, %rd15, %rd61;
	// begin inline asm
	ld.global.nc.u32 %r203, [%rd57];
	// end inline asm
	max.u32 	%r208, %r206, %r203;
	add.s32 	%r209, %r694, 512;
	mul.wide.u32 	%rd62, %r209, 4;
	add.s64 	%rd58, %rd15, %rd62;
	// begin inline asm
	ld.global.nc.u32 %r204, [%rd58];
	// end inline asm
	max.u32 	%r210, %r208, %r204;
	add.s32 	%r211, %r694, 768;
	mul.wide.u32 	%rd63, %r211, 4;
	add.s64 	%rd59, %rd15, %rd63;
	// begin inline asm
	ld.global.nc.u32 %r205, [%rd59];
	// end inline asm
	max.u32 	%r697, %r210, %r205;
	add.s32 	%r120, %r695, 1024;
	add.s32 	%r212, %r695, 512;
	add.s32 	%r694, %r694, 1024;
	setp.lt.s32 	%p12, %r212, %r99;
	mov.u32 	%r695, %r120;
	@%p12 bra 	$L__BB2_69;
$L__BB2_70:
	// begin inline asm
	mov.u32 %r213, %laneid;
	// end inline asm
	mov.b32 	%r216, 1;
	mov.b32 	%r237, 31;
	mov.b32 	%r238, -1;
	// begin inline asm
	shfl.sync.down.b32 %r214, %r697, %r216, %r237, %r238;
	// end inline asm
	setp.gt.s32 	%p13, %r213, 30;
	max.u32 	%r239, %r697, %r214;
	selp.b32 	%r220, %r697, %r239, %p13;
	mov.b32 	%r221, 2;
	// begin inline asm
	shfl.sync.down.b32 %r219, %r220, %r221, %r237, %r238;
	// end inline asm
	setp.gt.s32 	%p14, %r213, 29;
	max.u32 	%r240, %r220, %r219;
	selp.b32 	%r225, %r220, %r240, %p14;
	mov.b32 	%r226, 4;
	// begin inline asm
	shfl.sync.down.b32 %r224, %r225, %r226, %r237, %r238;
	// end inline asm
	setp.gt.s32 	%p15, %r213, 27;
	max.u32 	%r241, %r225, %r224;
	selp.b32 	%r230, %r225, %r241, %p15;
	mov.b32 	%r231, 8;
	// begin inline asm
	shfl.sync.down.b32 %r229, %r230, %r231, %r237, %r238;
	// end inline asm
	setp.gt.s32 	%p16, %r213, 23;
	max.u32 	%r242, %r230, %r229;
	selp.b32 	%r235, %r230, %r242, %p16;
	mov.b32 	%r236, 16;
	// begin inline asm
	shfl.sync.down.b32 %r234, %r235, %r236, %r237, %r238;
	// end inline asm
	setp.gt.s32 	%p17, %r213, 15;
	max.u32 	%r123, %r235, %r234;
	selp.b32 	%r698, %r235, %r123, %p17;
	setp.ne.s32 	%p18, %r213, 0;
	@%p18 bra 	$L__BB2_72;
	shr.u32 	%r243, %r90, 3;
	and.b32  	%r244, %r243, 124;
	mov.u32 	%r245, _ZZN3cub18CUB_300001_SM_10006detail6reduce28DeviceReduceSingleTileKernelINS2_10policy_hubIjjN4cuda3__47maximumIjEEE10Policy1000EPjPijS8_ijNS5_3std3__410__identityEEEvT0_T1_T2_T3_T4_T6_E12temp_storage;
	add.s32 	%r246, %r245, %r244;
	st.shared.u32 	[%r246+8], %r123;
$L__BB2_72:
	bar.sync 	0;
	setp.ne.s32 	%p19, %r90, 0;
	@%p19 bra 	$L__BB2_74;
	ld.shared.u32 	%r247, [_ZZN3cub18CUB_300001_SM_10006detail6reduce28DeviceReduceSingleTileKernelINS2_10policy_hubIjjN4cuda3__47maximumIjEEE10Policy1000EPjPijS8_ijNS5_3std3__410__identityEEEvT0_T1_T2_T3_T4_T6_E12temp_storage+12];
	max.u32 	%r248, %r698, %r247;
	ld.shared.u32 	%r249, [_ZZN3cub18CUB_300001_SM_10006detail6reduce28DeviceReduceSingleTileKernelINS2_10policy_hubIjjN4cuda3__47maximumIjEEE10Policy1000EPjPijS8_ijNS5_3std3__410__identityEEEvT0_T1_T2_T3_T4_T6_E12temp_storage+16];
	max.u32 	%r250, %r248, %r249;
	ld.shared.u32 	%r251, [_ZZN3cub18CUB_300001_SM_10006detail6reduce28DeviceReduceSingleTileKernelINS2_10policy_hubIjjN4cuda3__47maximumIjEEE10Policy1000EPjPijS8_ijNS5_3std3__410__identityEEEvT0_T1_T2_T3_T4_T6_E12temp_storage+20];
	max.u32 	%r252, %r250, %r251;
	ld.shared.u32 	%r253, [_ZZN3cub18CUB_300001_SM_10006detail6reduce28DeviceReduceSingleTileKernelINS2_10policy_hubIjjN4cuda3__47maximumIjEEE10Policy1000EPjPijS8_ijNS5_3std3__410__identityEEEvT0_T1_T2_T3_T4_T6_E12temp_storage+24];
	max.u32 	%r254, %r252, %r253;
	ld.shared.u32 	%r255, [_ZZN3cub18CUB_300001_SM_10006detail6reduce28DeviceReduceSingleTileKernelINS2_10policy_hubIjjN4cuda3__47maximumIjEEE10Policy1000EPjPijS8_ijNS5_3std3__410__identityEEEvT0_T1_T2_T3_T4_T6_E12temp_storage+28];
	max.u32 	%r256, %r254, %r255;
	ld.shared.u32 	%r257, [_ZZN3cub18CUB_300001_SM_10006detail6reduce28DeviceReduceSingleTileKernelINS2_10policy_hubIjjN4cuda3__47maximumIjEEE10Policy1000EPjPijS8_ijNS5_3std3__410__identityEEEvT0_T1_T2_T3_T4_T6_E12temp_storage+32];
	max.u32 	%r258, %r256, %r257;
	ld.shared.u32 	%r259, [_ZZN3cub18CUB_300001_SM_10006detail6reduce28DeviceReduceSingleTileKernelINS2_10policy_hubIjjN4cuda3__47maximumIjEEE10Policy1000EPjPijS8_ijNS5_3std3__410__identityEEEvT0_T1_T2_T3_T4_T6_E12temp_storage+36];
	max.u32 	%r698, %r258, %r259;
$L__BB2_74:
	mov.u32 	%r643, %tid.x;
	setp.ne.s32 	%p95, %r643, 0;
	@%p95 bra 	$L__BB2_76;
	max.u32 	%r644, %r128, %r698;
	st.global.u32 	[%rd1], %r644;
$L__BB2_76:
	ret;

}
	// .globl	_ZN3cub18CUB_300001_SM_10006detail6reduce18DeviceReduceKernelINS2_10policy_hubIjjN4cuda3__47maximumIjEEE10Policy1000EPjjS8_jNS5_3std3__410__identityEEEvT0_PT3_T1_NS0_13GridEvenShareISI_EET2_T4_
.visible .entry _ZN3cub18CUB_300001_SM_10006detail6reduce18DeviceReduceKernelINS2_10policy_hubIjjN4cuda3__47maximumIjEEE10Policy1000EPjjS8_jNS5_3std3__410__identityEEEvT0_PT3_T1_NS0_13GridEvenShareISI_EET2_T4_(
	.param .u64 .ptr .align 1 _ZN3cub18CUB_300001_SM_10006detail6reduce18DeviceReduceKernelINS2_10policy_hubIjjN4cuda3__47maximumIjEEE10Policy1000EPjjS8_jNS5_3std3__410__identityEEEvT0_PT3_T1_NS0_13GridEvenShareISI_EET2_T4__param_0,
	.param .u64 .ptr .align 1 _ZN3cub18CUB_300001_SM_10006detail6reduce18DeviceReduceKernelINS2_10policy_hubIjjN4cuda3__47maximumIjEEE10Policy1000EPjjS8_jNS5_3std3__410__identityEEEvT0_PT3_T1_NS0_13GridEvenShareISI_EET2_T4__param_1,
	.param .u32 _ZN3cub18CUB_300001_SM_10006detail6reduce18DeviceReduceKernelINS2_10policy_hubIjjN4cuda3__47maximumIjEEE10Policy1000EPjjS8_jNS5_3std3__410__identityEEEvT0_PT3_T1_NS0_13GridEvenShareISI_EET2_T4__param_2,
	.param .align 4 .b8 _ZN3cub18CUB_300001_SM_10006detail6reduce18DeviceReduceKernelINS2_10policy_hubIjjN4cuda3__47maximumIjEEE10Policy1000EPjjS8_jNS5_3std3__410__identityEEEvT0_PT3_T1_NS0_13GridEvenShareISI_EET2_T4__param_3[40],
	.param .align 1 .b8 _ZN3cub18CUB_300001_SM_10006detail6reduce18DeviceReduceKernelINS2_10policy_hubIjjN4cuda3__47maximumIjEEE10Policy1000EPjjS8_jNS5_3std3__410__identityEEEvT0_PT3_T1_NS0_13GridEvenShareISI_EET2_T4__param_4[1],
	.param .align 1 .b8 _ZN3cub18CUB_300001_SM_10006detail6reduce18DeviceReduceKernelINS2_10policy_hubIjjN4cuda3__47maximumIjEEE10Policy1000EPjjS8_jNS5_3std3__410__identityEEEvT0_PT3_T1_NS0_13GridEvenShareISI_EET2_T4__param_5[1]
)
.maxntid 256
{
	.reg .pred 	%p<95>;
	.reg .b32 	%r<752>;
	.reg .b64 	%rd<112>;
	// demoted variable
	.shared .align 4 .b8 _ZZN3cub18CUB_300001_SM_10006detail6reduce18DeviceReduceKernelINS2_10policy_hubIjjN4cuda3__47maximumIjEEE10Policy1000EPjjS8_jNS5_3std3__410__identityEEEvT0_PT3_T1_NS0_13GridEvenShareISI_EET2_T4_E12temp_storage[44];
	ld.param.u32 	%r1, [_ZN3cub18CUB_300001_SM_10006detail6reduce18DeviceReduceKernelINS2_10policy_hubIjjN4cuda3__47maximumIjEEE10Policy1000EPjjS8_jNS5_3std3__410__identityEEEvT0_PT3_T1_NS0_13GridEvenShareISI_EET2_T4__param_3+20];
	ld.param.u64 	%rd1, [_ZN3cub18CUB_300001_SM_10006detail6reduce18DeviceReduceKernelINS2_10policy_hubIjjN4cuda3__47maximumIjEEE10Policy1000EPjjS8_jNS5_3std3__410__identityEEEvT0_PT3_T1_NS0_13GridEvenShareISI_EET2_T4__param_0];
	ld.param.u32 	%r2, [_ZN3cub18CUB_300001_SM_10006detail6reduce18DeviceReduceKernelINS2_10policy_hubIjjN4cuda3__47maximumIjEEE10Policy1000EPjjS8_jNS5_3std3__410__identityEEEvT0_PT3_T1_NS0_13GridEvenShareISI_EET2_T4__param_3+24];
	mov.u32 	%r3, %ctaid.x;
	shl.b32 	%r4, %r2, 12;
	shl.b32 	%r5, %r3, 12;
	and.b64  	%rd3, %rd1, 15;
	setp.ne.s64 	%p1, %rd3, 0;
	@%p1 bra 	$L__BB3_36;
	sub.s32 	%r6, %r1, %r5;
	setp.gt.u32 	%p48, %r6, 4095;
	@%p48 bra 	$L__BB3_20;
	mov.u32 	%r7, %tid.x;
	setp.ge.u32 	%p65, %r7, %r6;
	mov.b32 	%r705, 0;
	mov.u32 	%r699, %r7;
	@%p65 bra 	$L__BB3_4;
	add.s32 	%r562, %r5, %r7;
	mul.wide.u32 	%rd97, %r562, 4;
	add.s64 	%rd96, %rd1, %rd97;
	// begin inline asm
	ld.global.nc.u32 %r705, [%rd96];
	// end inline asm
	add.s32 	%r699, %r7, 256;
$L__BB3_4:
	setp.ge.u32 	%p66, %r699, %r6;
	@%p66 bra 	$L__BB3_11;
	not.b32 	%r564, %r699;
	add.s32 	%r12, %r1, %r564;
	and.b32  	%r565, %r12, 768;
	setp.eq.s32 	%p67, %r565, 768;
	@%p67 bra 	$L__BB3_8;
	add.s32 	%r696, %r699, %r5;
	shr.u32 	%r566, %r12, 8;
	add.s32 	%r567, %r566, 1;
	and.b32  	%r568, %r567, 3;
	neg.s32 	%r695, %r568;
$L__BB3_7:
	.pragma "nounroll";
	mul.wide.u32 	%rd99, %r696, 4;
	add.s64 	%rd98, %rd1, %rd99;
	// begin inline asm
	ld.global.nc.u32 %r569, [%rd98];
	// end inline asm
	max.u32 	%r705, %r705, %r569;
	add.s32 	%r699, %r699, 256;
	add.s32 	%r696, %r696, 256;
	add.s32 	%r695, %r695, 1;
	setp.ne.s32 	%p68, %r695, 0;
	@%p68 bra 	$L__BB3_7;
$L__BB3_8:
	sub.s32 	%r570, %r12, %r5;
	setp.lt.u32 	%p69, %r570, 768;
	@%p69 bra 	$L__BB3_11;
	add.s32 	%r703, %r699, 512;
	add.s32 	%r702, %r699, %r5;
$L__BB3_10:
	mul.wide.u32 	%rd104, %r702, 4;
	add.s64 	%rd100, %rd1, %rd104;
	// begin inline asm
	ld.global.nc.u32 %r571, [%rd100];
	// end inline asm
	max.u32 	%r575, %r705, %r571;
	add.s32 	%r576, %r702, 256;
	mul.wide.u32 	%rd105, %r576, 4;
	add.s64 	%rd101, %rd1, %rd105;
	// begin inline asm
	ld.global.nc.u32 %r572, [%rd101];
	// end inline asm
	max.u32 	%r577, %r575, %r572;
	add.s32 	%r578, %r702, 512;
	mul.wide.u32 	%rd106, %r578, 4;
	add.s64 	%rd102, %rd1, %rd106;
	// begin inline asm
	ld.global.nc.u32 %r573, [%rd102];
	// end inline asm
	max.u32 	%r579, %r577, %r573;
	add.s32 	%r580, %r702, 768;
	mul.wide.u32 	%rd107, %r580, 4;
	add.s64 	%rd103, %rd1, %rd107;
	// begin inline asm
	ld.global.nc.u32 %r574, [%rd103];
	// end inline asm
	max.u32 	%r705, %r579, %r574;
	add.s32 	%r32, %r703, 1024;
	add.s32 	%r581, %r703, 512;
	add.s32 	%r702, %r702, 1024;
	setp.lt.s32 	%p70, %r581, %r6;
	mov.u32 	%r703, %r32;
	@%p70 bra 	$L__BB3_10;
$L__BB3_11:
	setp.lt.u32 	%p71, %r6, 256;
	@%p71 bra 	$L__BB3_16;
	// begin inline asm
	mov.u32 %r645, %laneid;
	// end inline asm
	mov.b32 	%r648, 1;
	mov.b32 	%r669, 31;
	mov.b32 	%r670, -1;
	// begin inline asm
	shfl.sync.down.b32 %r646, %r705, %r648, %r669, %r670;
	// end inline asm
	setp.gt.s32 	%p87, %r645, 30;
	max.u32 	%r671, %r705, %r646;
	selp.b32 	%r652, %r705, %r671, %p87;
	mov.b32 	%r653, 2;
	// begin inline asm
	shfl.sync.down.b32 %r651, %r652, %r653, %r669, %r670;
	// end inline asm
	setp.gt.s32 	%p88, %r645, 29;
	max.u32 	%r672, %r652, %r651;
	selp.b32 	%r657, %r652, %r672, %p88;
	mov.b32 	%r658, 4;
	// begin inline asm
	shfl.sync.down.b32 %r656, %r657, %r658, %r669, %r670;
	// end inline asm
	setp.gt.s32 	%p89, %r645, 27;
	max.u32 	%r673, %r657, %r656;
	selp.b32 	%r662, %r657, %r673, %p89;
	mov.b32 	%r663, 8;
	// begin inline asm
	shfl.sync.down.b32 %r661, %r662, %r663, %r669, %r670;
	// end inline asm
	setp.gt.s32 	%p90, %r645, 23;
	max.u32 	%r674, %r662, %r661;
	selp.b32 	%r667, %r662, %r674, %p90;
	mov.b32 	%r668, 16;
	// begin inline asm
	shfl.sync.down.b32 %r666, %r667, %r668, %r669, %r670;
	// end inline asm
	setp.gt.s32 	%p91, %r645, 15;
	max.u32 	%r35, %r667, %r666;
	selp.b32 	%r751, %r667, %r35, %p91;
	setp.ne.s32 	%p92, %r645, 0;
	@%p92 bra 	$L__BB3_14;
	shr.u32 	%r675, %r7, 3;
	and.b32  	%r676, %r675, 124;
	mov.u32 	%r677, _ZZN3cub18CUB_300001_SM_10006detail6reduce18DeviceReduceKernelINS2_10policy_hubIjjN4cuda3__47maximumIjEEE10Policy1000EPjjS8_jNS5_3std3__410__identityEEEvT0_PT3_T1_NS0_13GridEvenShareISI_EET2_T4_E12temp_storage;
	add.s32 	%r678, %r677, %r676;
	st.shared.u32 	[%r678+8], %r35;
$L__BB3_14:
	bar.sync 	0;
	setp.ne.s32 	%p93, %r7, 0;
	@%p93 bra 	$L__BB3_71;
	ld.shared.u32 	%r679, [_ZZN3cub18CUB_300001_SM_10006detail6reduce18DeviceReduceKernelINS2_10policy_hubIjjN4cuda3__47maximumIjEEE10Policy1000EPjjS8_jNS5_3std3__410__identityEEEvT0_PT3_T1_NS0_13GridEvenShareISI_EET2_T4_E12temp_storage+12];
	max.u32 	%r680, %r751, %r679;
	ld.shared.u32 	%r681, [_ZZN3cub18CUB_300001_SM_10006detail6reduce18DeviceReduceKernelINS2_10policy_hubIjjN4cuda3__47maximumIjEEE10Policy1000EPjjS8_jNS5_3std3__410__identityEEEvT0_PT3_T1_NS0_13GridEvenShareISI_EET2_T4_E12temp_storage+16];
	max.u32 	%r682, %r680, %r681;
	ld.shared.u32 	%r683, [_ZZN3cub18CUB_300001_SM_10006detail6reduce18DeviceReduceKernelINS2_10policy_hubIjjN4cuda3__47maximumIjEEE10Policy1000EPjjS8_jNS5_3std3__410__identityEEEvT0_PT3_T1_NS0_13GridEvenShareISI_EET2_T4_E12temp_storage+20];
	max.u32 	%r684, %r682, %r683;
	ld.shared.u32 	%r685, [_ZZN3cub18CUB_300001_SM_10006detail6reduce18DeviceReduceKernelINS2_10policy_hubIjjN4cuda3__47maximumIjEEE10Policy1000EPjjS8_jNS5_3std3__410__identityEEEvT0_PT3_T1_NS0_13GridEvenShareISI_EET2_T4_E12temp_storage+24];
	max.u32 	%r686, %r684, %r685;
	ld.shared.u32 	%r687, [_ZZN3cub18CUB_300001_SM_10006detail6reduce18DeviceReduceKernelINS2_10policy_hubIjjN4cuda3__47maximumIjEEE10Policy1000EPjjS8_jNS5_3std3__410__identityEEEvT0_PT3_T1_NS0_13GridEvenShareISI_EET2_T4_E12temp_storage+28];
	max.u32 	%r688, %r686, %r687;
	ld.shared.u32 	%r689, [_ZZN3cub18CUB_300001_SM_10006detail6reduce18DeviceReduceKernelINS2_10policy_hubIjjN4cuda3__47maximumIjEEE10Policy1000EPjjS8_jNS5_3std3__410__identityEEEvT0_PT3_T1_NS0_13GridEvenShareISI_EET2_T4_E12temp_storage+32];
	max.u32 	%r690, %r688, %r689;
	ld.shared.u32 	%r691, [_ZZN3cub18CUB_300001_SM_10006detail6reduce18DeviceReduceKernelINS2_10policy_hubIjjN4cuda3__47maximumIjEEE10Policy1000EPjjS8_jNS5_3std3__410__identityEEEvT0_PT3_T1_NS0_13GridEvenShareISI_EET2_T4_E12temp_storage+36];
	max.u32 	%r751, %r690, %r691;
	bra.uni 	$L__BB3_71;
$L__BB3_16:
	// begin inline asm
	mov.u32 %r582, %laneid;
	// end inline asm
	and.b32  	%r608, %r7, 992;
	add.s32 	%r609, %r608, 32;
	setp.gt.u32 	%p72, %r609, %r6;
	not.b32 	%r610, %r608;
	add.s32 	%r611, %r6, %r610;
	selp.b32 	%r606, %r611, 31, %p72;
	mov.b32 	%r585, 1;
	mov.b32 	%r607, -1;
	// begin inline asm
	shfl.sync.down.b32 %r583, %r705, %r585, %r606, %r607;
	// end inline asm
	setp.lt.s32 	%p73, %r582, %r606;
	max.u32 	%r612, %r705, %r583;
	selp.b32 	%r589, %r612, %r705, %p73;
	mov.b32 	%r590, 2;
	// begin inline asm
	shfl.sync.down.b32 %r588, %r589, %r590, %r606, %r607;
	// end inline asm
	add.s32 	%r613, %r582, 2;
	setp.gt.s32 	%p74, %r613, %r606;
	max.u32 	%r614, %r589, %r588;
	selp.b32 	%r594, %r589, %r614, %p74;
	mov.b32 	%r595, 4;
	// begin inline asm
	shfl.sync.down.b32 %r593, %r594, %r595, %r606, %r607;
	// end inline asm
	add.s32 	%r615, %r582, 4;
	setp.gt.s32 	%p75, %r615, %r606;
	max.u32 	%r616, %r594, %r593;
	selp.b32 	%r599, %r594, %r616, %p75;
	mov.b32 	%r600, 8;
	// begin inline asm
	shfl.sync.down.b32 %r598, %r599, %r600, %r606, %r607;
	// end inline asm
	add.s32 	%r617, %r582, 8;
	setp.gt.s32 	%p76, %r617, %r606;
	max.u32 	%r618, %r599, %r598;
	selp.b32 	%r604, %r599, %r618, %p76;
	mov.b32 	%r605, 16;
	// begin inline asm
	shfl.sync.down.b32 %r603, %r604, %r605, %r606, %r607;
	// end inline asm
	add.s32 	%r619, %r582, 16;
	setp.gt.s32 	%p77, %r619, %r606;
	max.u32 	%r620, %r604, %r603;
	selp.b32 	%r751, %r604, %r620, %p77;
	setp.ne.s32 	%p78, %r582, 0;
	@%p78 bra 	$L__BB3_18;
	shr.u32 	%r621, %r7, 3;
	and.b32  	%r622, %r621, 124;
	mov.u32 	%r623, _ZZN3cub18CUB_300001_SM_10006detail6reduce18DeviceReduceKernelINS2_10policy_hubIjjN4cuda3__47maximumIjEEE10Policy1000EPjjS8_jNS5_3std3__410__identityEEEvT0_PT3_T1_NS0_13GridEvenShareISI_EET2_T4_E12temp_storage;
	add.s32 	%r624, %r623, %r622;
	st.shared.u32 	[%r624+8], %r751;
$L__BB3_18:
	bar.sync 	0;
	setp.ne.s32 	%p79, %r7, 0;
	@%p79 bra 	$L__BB3_71;
	setp.gt.u32 	%p80, %r6, 32;
	ld.shared.u32 	%r625, [_ZZN3cub18CUB_300001_SM_10006detail6reduce18DeviceReduceKernelINS2_10policy_hubIjjN4cuda3__47maximumIjEEE10Policy1000EPjjS8_jNS5_3std3__410__identityEEEvT0_PT3_T1_NS0_13GridEvenShareISI_EET2_T4_E12temp_storage+12];
	max.u32 	%r626, %r751, %r625;
	selp.b32 	%r627, %r626, %r751, %p80;
	setp.gt.u32 	%p81, %r6, 64;
	ld.shared.u32 	%r628, [_ZZN3cub18CUB_300001_SM_10006detail6reduce18DeviceReduceKernelINS2_10policy_hubIjjN4cuda3__47maximumIjEEE10Policy1000EPjjS8_jNS5_3std3__410__identityEEEvT0_PT3_T1_NS0_13GridEvenShareISI_EET2_T4_E12temp_storage+16];
	max.u32 	%r629, %r627, %r628;
	selp.b32 	%r630, %r629, %r627, %p81;
	setp.gt.u32 	%p82, %r6, 96;
	ld.shared.u32 	%r631, [_ZZN3cub18CUB_300001_SM_10006detail6reduce18DeviceReduceKernelINS2_10policy_hubIjjN4cuda3__47maximumIjEEE10Policy1000EPjjS8_jNS5_3std3__410__identityEEEvT0_PT3_T1_NS0_13GridEvenShareISI_EET2_T4_E12temp_storage+20];
	max.u32 	%r632, %r630, %r631;
	selp.b32 	%r633, %r632, %r630, %p82;
	setp.gt.u32 	%p83, %r6, 128;
	ld.shared.u32 	%r634, [_ZZN3cub18CUB_300001_SM_10006detail6reduce18DeviceReduceKernelINS2_10policy_hubIjjN4cuda3__47maximumIjEEE10Policy1000EPjjS8_jNS5_3std3__410__identityEEEvT0_PT3_T1_NS0_13GridEvenShareISI_EET2_T4_E12temp_storage+24];
	max.u32 	%r635, %r633, %r634;
	selp.b32 	%r636, %r635, %r633, %p83;
	setp.gt.u32 	%p84, %r6, 160;
	ld.shared.u32 	%r637, [_ZZN3cub18CUB_300001_SM_10006detail6reduce18DeviceReduceKernelINS2_10policy_hubIjjN4cuda3__47maximumIjEEE10Policy1000EPjjS8_jNS5_3std3__410__identityEEEvT0_PT3_T1_NS0_13GridEvenShareISI_EET2_T4_E12temp_storage+28];
	max.u32 	%r638, %r636, %r637;
	selp.b32 	%r639, %r638, %r636, %p84;
	setp.gt.u32 	%p85, %r6, 192;
	ld.shared.u32 	%r640, [_ZZN3cub18CUB_300001_SM_10006detail6reduce18DeviceReduceKernelINS2_10policy_hubIjjN4cuda3__47maximumIjEEE10Policy1000EPjjS8_jNS5_3std3__410__identityEEEvT0_PT3_T1_NS0_13GridEvenShareISI_EET2_T4_E12temp_storage+32];
	max.u32 	%r641, %r639, %r640;
	selp.b32 	%r642, %r641, %r639, %p85;
	setp.gt.u32 	%p86, %r6, 224;
	ld.shared.u32 	%r643, [_ZZN3cub18CUB_300001_SM_10006detail6reduce18DeviceReduceKernelINS2_10policy_hubIjjN4cuda3__47maximumIjEEE10Policy1000EPjjS8_jNS5_3std3__410__identityEEEvT0_PT3_T1_NS0_13GridEvenShareISI_EET2_T4_E12temp_storage+36];
	max.u32 	%r644, %r642, %r643;
	selp.b32 	%r751, %r644, %r642, %p86;
	bra.uni 	$L__BB3_71;
$L__BB3_20:
	mov.u32 	%r40, %tid.x;
	shl.b32 	%r41, %r40, 2;
	add.s32 	%r426, %r5, %r41;
	mul.wide.u32 	%rd72, %r426, 4;
	add.s64 	%rd62, %rd1, %rd72;
	// begin inline asm
	ld.global.nc.v2.u64 {%rd60, %rd61}, [%rd62];
	// end inline asm
	mov.b64 	{%r427, %r428}, %rd61;
	mov.b64 	{%r429, %r430}, %rd60;
	add.s64 	%rd65, %rd62, 4096;
	// begin inline asm
	ld.global.nc.v2.u64 {%rd63, %rd64}, [%rd65];
	// end inline asm
	mov.b64 	{%r431, %r432}, %rd64;
	mov.b64 	{%r433, %r434}, %rd63;
	add.s64 	%rd68, %rd62, 8192;
	// begin inline asm
	ld.global.nc.v2.u64 {%rd66, %rd67}, [%rd68];
	// end inline asm
	mov.b64 	{%r435, %r436}, %rd67;
	mov.b64 	{%r437, %r438}, %rd66;
	add.s64 	%rd71, %rd62, 12288;
	// begin inline asm
	ld.global.nc.v2.u64 {%rd69, %rd70}, [%rd71];
	// end inline asm
	mov.b64 	{%r439, %r440}, %rd70;
	mov.b64 	{%r441, %r442}, %rd69;
	max.u32 	%r443, %r429, %r430;
	max.u32 	%r444, %r443, %r427;
	max.u32 	%r445, %r428, %r433;
	max.u32 	%r446, %r445, %r434;
	max.u32 	%r447, %r431, %r432;
	max.u32 	%r448, %r447, %r437;
	max.u32 	%r449, %r438, %r435;
	max.u32 	%r450, %r449, %r436;
	max.u32 	%r451, %r441, %r442;
	max.u32 	%r452, %r451, %r439;
	max.u32 	%r453, %r444, %r446;
	max.u32 	%r454, %r453, %r448;
	max.u32 	%r455, %r450, %r452;
	max.u32 	%r456, %r455, %r440;
	max.u32 	%r721, %r454, %r456;
	setp.lt.u32 	%p49, %r6, %r4;
	@%p49 bra 	$L__BB3_32;
	add.s32 	%r43, %r4, %r5;
	add.s32 	%r707, %r43, 256;
	add.s32 	%r706, %r43, %r40;
	mov.b32 	%r708, 0;
$L__BB3_22:
	add.s32 	%r5, %r5, %r4;
	add.s32 	%r458, %r1, -4096;
	setp.gt.u32 	%p50, %r5, %r458;
	@%p50 bra 	$L__BB3_24;
	add.s32 	%r459, %r5, %r41;
	mul.wide.u32 	%rd85, %r459, 4;
	add.s64 	%rd75, %rd1, %rd85;
	// begin inline asm
	ld.global.nc.v2.u64 {%rd73, %rd74}, [%rd75];
	// end inline asm
	mov.b64 	{%r460, %r461}, %rd74;
	mov.b64 	{%r462, %r463}, %rd73;
	add.s64 	%rd78, %rd75, 4096;
	// begin inline asm
	ld.global.nc.v2.u64 {%rd76, %rd77}, [%rd78];
	// end inline asm
	mov.b64 	{%r464, %r465}, %rd77;
	mov.b64 	{%r466, %r467}, %rd76;
	add.s64 	%rd81, %rd75, 8192;
	// begin inline asm
	ld.global.nc.v2.u64 {%rd79, %rd80}, [%rd81];
	// end inline asm
	mov.b64 	{%r468, %r469}, %rd80;
	mov.b64 	{%r470, %r471}, %rd79;
	add.s64 	%rd84, %rd75, 12288;
	// begin inline asm
	ld.global.nc.v2.u64 {%rd82, %rd83}, [%rd84];
	// end inline asm
	mov.b64 	{%r472, %r473}, %rd83;
	mov.b64 	{%r474, %r475}, %rd82;
	max.u32 	%r476, %r721, %r462;
	max.u32 	%r477, %r476, %r463;
	max.u32 	%r478, %r460, %r461;
	max.u32 	%r479, %r478, %r466;
	max.u32 	%r480, %r467, %r464;
	max.u32 	%r481, %r480, %r465;
	max.u32 	%r482, %r470, %r471;
	max.u32 	%r483, %r482, %r468;
	max.u32 	%r484, %r469, %r474;
	max.u32 	%r485, %r484, %r475;
	max.u32 	%r486, %r472, %r473;
	max.u32 	%r487, %r477, %r479;
	max.u32 	%r488, %r487, %r481;
	max.u32 	%r489, %r483, %r485;
	max.u32 	%r490, %r489, %r486;
	max.u32 	%r721, %r488, %r490;
	sub.s32 	%r491, %r1, %r5;
	setp.lt.u32 	%p51, %r491, %r4;
	add.s32 	%r708, %r708, 1;
	add.s32 	%r707, %r707, %r4;
	add.s32 	%r706, %r706, %r4;
	@%p51 bra 	$L__BB3_32;
	bra.uni 	$L__BB3_22;
$L__BB3_24:
	setp.le.u32 	%p52, %r1, %r5;
	@%p52 bra 	$L__BB3_32;
	sub.s32 	%r56, %r1, %r5;
	setp.ge.s32 	%p53, %r40, %r56;
	@%p53 bra 	$L__BB3_32;
	not.b32 	%r493, %r40;
	add.s32 	%r494, %r1, %r493;
	sub.s32 	%r495, %r494, %r43;
	mul.lo.s32 	%r496, %r2, %r708;
	shl.b32 	%r497, %r496, 12;
	sub.s32 	%r57, %r495, %r497;
	shr.u32 	%r498, %r494, 8;
	add.s32 	%r58, %r498, 1;
	and.b32  	%r499, %r494, 768;
	setp.eq.s32 	%p54, %r499, 768;
	mov.u32 	%r715, %r40;
	@%p54 bra 	$L__BB3_29;
	and.b32  	%r500, %r58, 3;
	neg.s32 	%r711, %r500;
	mov.u32 	%r715, %r40;
$L__BB3_28:
	.pragma "nounroll";
	mul.wide.u32 	%rd87, %r706, 4;
	add.s64 	%rd86, %rd1, %rd87;
	// begin inline asm
	ld.global.nc.u32 %r501, [%rd86];
	// end inline asm
	max.u32 	%r721, %r721, %r501;
	add.s32 	%r715, %r715, 256;
	add.s32 	%r706, %r706, 256;
	add.s32 	%r711, %r711, 1;
	setp.ne.s32 	%p55, %r711, 0;
	@%p55 bra 	$L__BB3_28;
$L__BB3_29:
	setp.lt.u32 	%p56, %r57, 768;
	@%p56 bra 	$L__BB3_32;
	add.s32 	%r719, %r715, 512;
	add.s32 	%r718, %r715, %r707;
$L__BB3_31:
	add.s32 	%r506, %r718, -256;
	mul.wide.u32 	%rd92, %r506, 4;
	add.s64 	%rd88, %rd1, %rd92;
	// begin inline asm
	ld.global.nc.u32 %r502, [%rd88];
	// end inline asm
	max.u32 	%r507, %r721, %r502;
	mul.wide.u32 	%rd93, %r718, 4;
	add.s64 	%rd89, %rd1, %rd93;
	// begin inline asm
	ld.global.nc.u32 %r503, [%rd89];
	// end inline asm
	max.u32 	%r508, %r507, %r503;
	add.s32 	%r509, %r718, 256;
	mul.wide.u32 	%rd94, %r509, 4;
	add.s64 	%rd90, %rd1, %rd94;
	// begin inline asm
	ld.global.nc.u32 %r504, [%rd90];
	// end inline asm
	max.u32 	%r510, %r508, %r504;
	add.s32 	%r511, %r718, 512;
	mul.wide.u32 	%rd95, %r511, 4;
	add.s64 	%rd91, %rd1, %rd95;
	// begin inline asm
	ld.global.nc.u32 %r505, [%rd91];
	// end inline asm
	max.u32 	%r721, %r510, %r505;
	add.s32 	%r77, %r719, 1024;
	add.s32 	%r512, %r719, 512;
	add.s32 	%r718, %r718, 1024;
	setp.lt.s32 	%p57, %r512, %r56;
	mov.u32 	%r719, %r77;
	@%p57 bra 	$L__BB3_31;
$L__BB3_32:
	// begin inline asm
	mov.u32 %r513, %laneid;
	// end inline asm
	mov.b32 	%r516, 1;
	mov.b32 	%r537, 31;
	mov.b32 	%r538, -1;
	// begin inline asm
	shfl.sync.down.b32 %r514, %r721, %r516, %r537, %r538;
	// end inline asm
	setp.gt.s32 	%p58, %r513, 30;
	max.u32 	%r539, %r721, %r514;
	selp.b32 	%r520, %r721, %r539, %p58;
	mov.b32 	%r521, 2;
	// begin inline asm
	shfl.sync.down.b32 %r519, %r520, %r521, %r537, %r538;
	// end inline asm
	setp.gt.s32 	%p59, %r513, 29;
	max.u32 	%r540, %r520, %r519;
	selp.b32 	%r525, %r520, %r540, %p59;
	mov.b32 	%r526, 4;
	// begin inline asm
	shfl.sync.down.b32 %r524, %r525, %r526, %r537, %r538;
	// end inline asm
	setp.gt.s32 	%p60, %r513, 27;
	max.u32 	%r541, %r525, %r524;
	selp.b32 	%r530, %r525, %r541, %p60;
	mov.b32 	%r531, 8;
	// begin inline asm
	shfl.sync.down.b32 %r529, %r530, %r531, %r537, %r538;
	// end inline asm
	setp.gt.s32 	%p61, %r513, 23;
	max.u32 	%r542, %r530, %r529;
	selp.b32 	%r535, %r530, %r542, %p61;
	mov.b32 	%r536, 16;
	// begin inline asm
	shfl.sync.down.b32 %r534, %r535, %r536, %r537, %r538;
	// end inline asm
	setp.gt.s32 	%p62, %r513, 15;
	max.u32 	%r80, %r535, %r534;
	selp.b32 	%r751, %r535, %r80, %p62;
	setp.ne.s32 	%p63, %r513, 0;
	@%p63 bra 	$L__BB3_34;
	shr.u32 	%r543, %r40, 3;
	and.b32  	%r544, %r543, 124;
	mov.u32 	%r545, _ZZN3cub18CUB_300001_SM_10006detail6reduce18DeviceReduceKernelINS2_10policy_hubIjjN4cuda3__47maximumIjEEE10Policy1000EPjjS8_jNS5_3std3__410__identityEEEvT0_PT3_T1_NS0_13GridEvenShareISI_EET2_T4_E12temp_storage;
	add.s32 	%r546, %r545, %r544;
	st.shared.u32 	[%r546+8], %r80;
$L__BB3_34:
	bar.sync 	0;
	setp.ne.s32 	%p64, %r40, 0;
	@%p64 bra 	$L__BB3_71;
	ld.shared.u32 	%r547, [_ZZN3cub18CUB_300001_SM_10006detail6reduce18DeviceReduceKernelINS2_10policy_hubIjjN4cuda3__47maximumIjEEE10Policy1000EPjjS8_jNS5_3std3__410__identityEEEvT0_PT3_T1_NS0_13GridEvenShareISI_EET2_T4_E12temp_storage+12];
	max.u32 	%r548, %r751, %r547;
	ld.shared.u32 	%r549, [_ZZN3cub18CUB_300001_SM_10006detail6reduce18DeviceReduceKernelINS2_10policy_hubIjjN4cuda3__47maximumIjEEE10Policy1000EPjjS8_jNS5_3std3__410__identityEEEvT0_PT3_T1_NS0_13GridEvenShareISI_EET2_T4_E12temp_storage+16];
	max.u32 	%r550, %r548, %r549;
	ld.shared.u32 	%r551, [_ZZN3cub18CUB_300001_SM_10006detail6reduce18DeviceReduceKernelINS2_10policy_hubIjjN4cuda3__47maximumIjEEE10Policy1000EPjjS8_jNS5_3std3__410__identityEEEvT0_PT3_T1_NS0_13GridEvenShareISI_EET2_T4_E12temp_storage+20];
	max.u32 	%r552, %r550, %r551;
	ld.shared.u32 	%r553, [_ZZN3cub18CUB_300001_SM_10006detail6reduce18DeviceReduceKernelINS2_10policy_hubIjjN4cuda3__47maximumIjEEE10Policy1000EPjjS8_jNS5_3std3__410__identityEEEvT0_PT3_T1_NS0_13GridEvenShareISI_EET2_T4_E12temp_storage+24];
	max.u32 	%r554, %r552, %r553;
	ld.shared.u32 	%r555, [_ZZN3cub18CUB_300001_SM_10006detail6reduce18DeviceReduceKernelINS2_10policy_hubIjjN4cuda3__47maximumIjEEE10Policy1000EPjjS8_jNS5_3std3__410__identityEEEvT0_PT3_T1_NS0_13GridEvenShareISI_EET2_T4_E12temp_storage+28];
	max.u32 	%r556, %r554, %r555;
	ld.shared.u32 	%r557, [_ZZN3cub18CUB_300001_SM_10006detail6reduce18DeviceReduceKernelINS2_10policy_hubIjjN4cuda3__47maximumIjEEE10Policy1000EPjjS8_jNS5_3std3__410__identityEEEvT0_PT3_T1_NS0_13GridEvenShareISI_EET2_T4_E12temp_storage+32];
	max.u32 	%r558, %r556, %r557;
	ld.shared.u32 	%r559, [_ZZN3cub18CUB_300001_SM_10006detail6reduce18DeviceReduceKernelINS2_10policy_hubIjjN4cuda3__47maximumIjEEE10Policy1000EPjjS8_jNS5_3std3__410__identityEEEvT0_PT3_T1_NS0_13GridEvenShareISI_EET2_T4_E12temp_storage+36];
	max.u32 	%r751, %r558, %r559;
	bra.uni 	$L__BB3_71;
$L__BB3_36:
	sub.s32 	%r83, %r1, %r5;
	setp.gt.u32 	%p2, %r83, 4095;
	@%p2 bra 	$L__BB3_55;
	mov.u32 	%r84, %tid.x;
	setp.ge.u32 	%p19, %r84, %r83;
	mov.b32 	%r734, 0;
	mov.u32 	%r728, %r84;
	@%p19 bra 	$L__BB3_39;
	add.s32 	%r296, %r5, %r84;
	mul.wide.u32 	%rd49, %r296, 4;
	add.s64 	%rd48, %rd1, %rd49;
	// begin inline asm
	ld.global.nc.u32 %r734, [%rd48];
	// end inline asm
	add.s32 	%r728, %r84, 256;
$L__BB3_39:
	setp.ge.u32 	%p20, %r728, %r83;
	@%p20 bra 	$L__BB3_46;
	not.b32 	%r298, %r728;
	add.s32 	%r89, %r1, %r298;
	and.b32  	%r299, %r89, 768;
	setp.eq.s32 	%p21, %r299, 768;
	@%p21 bra 	$L__BB3_43;
	add.s32 	%r725, %r728, %r5;
	shr.u32 	%r300, %r89, 8;
	add.s32 	%r301, %r300, 1;
	and.b32  	%r302, %r301, 3;
	neg.s32 	%r724, %r302;
$L__BB3_42:
	.pragma "nounroll";
	mul.wide.u32 	%rd51, %r725, 4;
	add.s64 	%rd50, %rd1, %rd51;
	// begin inline asm
	ld.global.nc.u32 %r303, [%rd50];
	// end inline asm
	max.u32 	%r734, %r734, %r303;
	add.s32 	%r728, %r728, 256;
	add.s32 	%r725, %r725, 256;
	add.s32 	%r724, %r724, 1;
	setp.ne.s32 	%p22, %r724, 0;
	@%p22 bra 	$L__BB3_42;
$L__BB3_43:
	sub.s32 	%r304, %r89, %r5;
	setp.lt.u32 	%p23, %r304, 768;
	@%p23 bra 	$L__BB3_46;
	add.s32 	%r732, %r728, 512;
	add.s32 	%r731, %r728, %r5;
$L__BB3_45:
	mul.wide.u32 	%rd56, %r731, 4;
	add.s64 	%rd52, %rd1, %rd56;
	// begin inline asm
	ld.global.nc.u32 %r305, [%rd52];
	// end inline asm
	max.u32 	%r309, %r734, %r305;
	add.s32 	%r310, %r731, 256;
	mul.wide.u32 	%rd57, %r310, 4;
	add.s64 	%rd53, %rd1, %rd57;
	// begin inline asm
	ld.global.nc.u32 %r306, [%rd53];
	// end inline asm
	max.u32 	%r311, %r309, %r306;
	add.s32 	%r312, %r731, 512;
	mul.wide.u32 	%rd58, %r312, 4;
	add.s64 	%rd54, %rd1, %rd58;
	// begin inline asm
	ld.global.nc.u32 %r307, [%rd54];
	// end inline asm
	max.u32 	%r313, %r311, %r307;
	add.s32 	%r314, %r731, 768;
	mul.wide.u32 	%rd59, %r314, 4;
	add.s64 	%rd55, %rd1, %rd59;
	// begin inline asm
	ld.global.nc.u32 %r308, [%rd55];
	// end inline asm
	max.u32 	%r734, %r313, %r308;
	add.s32 	%r109, %r732, 1024;
	add.s32 	%r315, %r732, 512;
	add.s32 	%r731, %r731, 1024;
	setp.lt.s32 	%p24, %r315, %r83;
	mov.u32 	%r732, %r109;
	@%p24 bra 	$L__BB3_45;
$L__BB3_46:
	setp.lt.u32 	%p25, %r83, 256;
	@%p25 bra 	$L__BB3_51;
	// begin inline asm
	mov.u32 %r379, %laneid;
	// end inline asm
	mov.b32 	%r382, 1;
	mov.b32 	%r403, 31;
	mov.b32 	%r404, -1;
	// begin inline asm
	shfl.sync.down.b32 %r380, %r734, %r382, %r403, %r404;
	// end inline asm
	setp.gt.s32 	%p41, %r379, 30;
	max.u32 	%r405, %r734, %r380;
	selp.b32 	%r386, %r734, %r405, %p41;
	mov.b32 	%r387, 2;
	// begin inline asm
	shfl.sync.down.b32 %r385, %r386, %r387, %r403, %r404;
	// end inline asm
	setp.gt.s32 	%p42, %r379, 29;
	max.u32 	%r406, %r386, %r385;
	selp.b32 	%r391, %r386, %r406, %p42;
	mov.b32 	%r392, 4;
	// begin inline asm
	shfl.sync.down.b32 %r390, %r391, %r392, %r403, %r404;
	// end inline asm
	setp.gt.s32 	%p43, %r379, 27;
	max.u32 	%r407, %r391, %r390;
	selp.b32 	%r396, %r391, %r407, %p43;
	mov.b32 	%r397, 8;
	// begin inline asm
	shfl.sync.down.b32 %r395, %r396, %r397, %r403, %r404;
	// end inline asm
	setp.gt.s32 	%p44, %r379, 23;
	max.u32 	%r408, %r396, %r395;
	selp.b32 	%r401, %r396, %r408, %p44;
	mov.b32 	%r402, 16;
	// begin inline asm
	shfl.sync.down.b32 %r400, %r401, %r402, %r403, %r404;
	// end inline asm
	setp.gt.s32 	%p45, %r379, 15;
	max.u32 	%r112, %r401, %r400;
	selp.b32 	%r751, %r401, %r112, %p45;
	setp.ne.s32 	%p46, %r379, 0;
	@%p46 bra 	$L__BB3_49;
	shr.u32 	%r409, %r84, 3;
	and.b32  	%r410, %r409, 124;
	mov.u32 	%r411, _ZZN3cub18CUB_300001_SM_10006detail6reduce18DeviceReduceKernelINS2_10policy_hubIjjN4cuda3__47maximumIjEEE10Policy1000EPjjS8_jNS5_3std3__410__identityEEEvT0_PT3_T1_NS0_13GridEvenShareISI_EET2_T4_E12temp_storage;
	add.s32 	%r412, %r411, %r410;
	st.shared.u32 	[%r412+8], %r112;
$L__BB3_49:
	bar.sync 	0;
	setp.ne.s32 	%p47, %r84, 0;
	@%p47 bra 	$L__BB3_71;
	ld.shared.u32 	%r413, [_ZZN3cub18CUB_300001_SM_10006detail6reduce18DeviceReduceKernelINS2_10policy_hubIjjN4cuda3__47maximumIjEEE10Policy1000EPjjS8_jNS5_3std3__410__identityEEEvT0_PT3_T1_NS0_13GridEvenShareISI_EET2_T4_E12temp_storage+12];
	max.u32 	%r414, %r751, %r413;
	ld.shared.u32 	%r415, [_ZZN3cub18CUB_300001_SM_10006detail6reduce18DeviceReduceKernelINS2_10policy_hubIjjN4cuda3__47maximumIjEEE10Policy1000EPjjS8_jNS5_3std3__410__identityEEEvT0_PT3_T1_NS0_13GridEvenShareISI_EET2_T4_E12temp_storage+16];
	max.u32 	%r416, %r414, %r415;
	ld.shared.u32 	%r417, [_ZZN3cub18CUB_300001_SM_10006detail6reduce18DeviceReduceKernelINS2_10policy_hubIjjN4cuda3__47maximumIjEEE10Policy1000EPjjS8_jNS5_3std3__410__identityEEEvT0_PT3_T1_NS0_13GridEvenShareISI_EET2_T4_E12temp_storage+20];
	max.u32 	%r418, %r416, %r417;
	ld.shared.u32 	%r419, [_ZZN3cub18CUB_300001_SM_10006detail6reduce18DeviceReduceKernelINS2_10policy_hubIjjN4cuda3__47maximumIjEEE10Policy1000EPjjS8_jNS5_3std3__410__identityEEEvT0_PT3_T1_NS0_13GridEvenShareISI_EET2_T4_E12temp_storage+24];
	max.u32 	%r420, %r418, %r419;
	ld.shared.u32 	%r421, [_ZZN3cub18CUB_300001_SM_10006detail6reduce18DeviceReduceKernelINS2_10policy_hubIjjN4cuda3__47maximumIjEEE10Policy1000EPjjS8_jNS5_3std3__410__identityEEEvT0_PT3_T1_NS0_13GridEvenShareISI_EET2_T4_E12temp_storage+28];
	max.u32 	%r422, %r420, %r421;
	ld.shared.u32 	%r423, [_ZZN3cub18CUB_300001_SM_10006detail6reduce18DeviceReduceKernelINS2_10policy_hubIjjN4cuda3__47maximumIjEEE10Policy1000EPjjS8_jNS5_3std3__410__identityEEEvT0_PT3_T1_NS0_13GridEvenShareISI_EET2_T4_E12temp_storage+32];
	max.u32 	%r424, %r422, %r423;
	ld.shared.u32 	%r425, [_ZZN3cub18CUB_300001_SM_10006detail6reduce18DeviceReduceKernelINS2_10policy_hubIjjN4cuda3__47maximumIjEEE10Policy1000EPjjS8_jNS5_3std3__410__identityEEEvT0_PT3_T1_NS0_13GridEvenShareISI_EET2_T4_E12temp_storage+36];
	max.u32 	%r751, %r424, %r425;
	bra.uni 	$L__BB3_71;
$L__BB3_51:
	// begin inline asm
	mov.u32 %r316, %laneid;
	// end inline asm
	and.b32  	%r342, %r84, 992;
	add.s32 	%r343, %r342, 32;
	setp.gt.u32 	%p26, %r343, %r83;
	not.b32 	%r344, %r342;
	add.s32 	%r345, %r83, %r344;
	selp.b32 	%r340, %r345, 31, %p26;
	mov.b32 	%r319, 1;
	mov.b32 	%r341, -1;
	// begin inline asm
	shfl.sync.down.b32 %r317, %r734, %r319, %r340, %r341;
	// end inline asm
	setp.lt.s32 	%p27, %r316, %r340;
	max.u32 	%r346, %r734, %r317;
	selp.b32 	%r323, %r346, %r734, %p27;
	mov.b32 	%r324, 2;
	// begin inline asm
	shfl.sync.down.b32 %r322, %r323, %r324, %r340, %r341;
	// end inline asm
	add.s32 	%r347, %r316, 2;
	setp.gt.s32 	%p28, %r347, %r340;
	max.u32 	%r348, %r323, %r322;
	selp.b32 	%r328, %r323, %r348, %p28;
	mov.b32 	%r329, 4;
	// begin inline asm
	shfl.sync.down.b32 %r327, %r328, %r329, %r340, %r341;
	// end inline asm
	add.s32 	%r349, %r316, 4;
	setp.gt.s32 	%p29, %r349, %r340;
	max.u32 	%r350, %r328, %r327;
	selp.b32 	%r333, %r328, %r350, %p29;
	mov.b32 	%r334, 8;
	// begin inline asm
	shfl.sync.down.b32 %r332, %r333, %r334, %r340, %r341;
	// end inline asm
	add.s32 	%r351, %r316, 8;
	setp.gt.s32 	%p30, %r351, %r340;
	max.u32 	%r352, %r333, %r332;
	selp.b32 	%r338, %r333, %r352, %p30;
	mov.b32 	%r339, 16;
	// begin inline asm
	shfl.sync.down.b32 %r337, %r338, %r339, %r340, %r341;
	// end inline asm
	add.s32 	%r353, %r316, 16;
	setp.gt.s32 	%p31, %r353, %r340;
	max.u32 	%r354, %r338, %r337;
	selp.b32 	%r751, %r338, %r354, %p31;
	setp.ne.s32 	%p32, %r316, 0;
	@%p32 bra 	$L__BB3_53;
	shr.u32 	%r355, %r84, 3;
	and.b32  	%r356, %r355, 124;
	mov.u32 	%r357, _ZZN3cub18CUB_300001_SM_10006detail6reduce18DeviceReduceKernelINS2_10policy_hubIjjN4cuda3__47maximumIjEEE10Policy1000EPjjS8_jNS5_3std3__410__identityEEEvT0_PT3_T1_NS0_13GridEvenShareISI_EET2_T4_E12temp_storage;
	add.s32 	%r358, %r357, %r356;
	st.shared.u32 	[%r358+8], %r751;
$L__BB3_53:
	bar.sync 	0;
	setp.ne.s32 	%p33, %r84, 0;
	@%p33 bra 	$L__BB3_71;
	setp.gt.u32 	%p34, %r83, 32;
	ld.shared.u32 	%r359, [_ZZN3cub18CUB_300001_SM_10006detail6reduce18DeviceReduceKernelINS2_10policy_hubIjjN4cuda3__47maximumIjEEE10Policy1000EPjjS8_jNS5_3std3__410__identityEEEvT0_PT3_T1_NS0_13GridEvenShareISI_EET2_T4_E12temp_storage+12];
	max.u32 	%r360, %r751, %r359;
	selp.b32 	%r361, %r360, %r751, %p34;
	setp.gt.u32 	%p35, %r83, 64;
	ld.shared.u32 	%r362, [_ZZN3cub18CUB_300001_SM_10006detail6reduce18DeviceReduceKernelINS2_10policy_hubIjjN4cuda3__47maximumIjEEE10Policy1000EPjjS8_jNS5_3std3__410__identityEEEvT0_PT3_T1_NS0_13GridEvenShareISI_EET2_T4_E12temp_storage+16];
	max.u32 	%r363, %r361, %r362;
	selp.b32 	%r364, %r363, %r361, %p35;
	setp.gt.u32 	%p36, %r83, 96;
	ld.shared.u32 	%r365, [_ZZN3cub18CUB_300001_SM_10006detail6reduce18DeviceReduceKernelINS2_10policy_hubIjjN4cuda3__47maximumIjEEE10Policy1000EPjjS8_jNS5_3std3__410__identityEEEvT0_PT3_T1_NS0_13GridEvenShareISI_EET2_T4_E12temp_storage+20];
	max.u32 	%r366, %r364, %r365;
	selp.b32 	%r367, %r366, %r364, %p36;
	setp.gt.u32 	%p37, %r83, 128;
	ld.shared.u32 	%r368, [_ZZN3cub18CUB_300001_SM_10006detail6reduce18DeviceReduceKernelINS2_10policy_hubIjjN4cuda3__47maximumIjEEE10Policy1000EPjjS8_jNS5_3std3__410__identityEEEvT0_PT3_T1_NS0_13GridEvenShareISI_EET2_T4_E12temp_storage+24];
	max.u32 	%r369, %r367, %r368;
	selp.b32 	%r370, %r369, %r367, %p37;
	setp.gt.u32 	%p38, %r83, 160;
	ld.shared.u32 	%r371, [_ZZN3cub18CUB_300001_SM_10006detail6reduce18DeviceReduceKernelINS2_10policy_hubIjjN4cuda3__47maximumIjEEE10Policy1000EPjjS8_jNS5_3std3__410__identityEEEvT0_PT3_T1_NS0_13GridEvenShareISI_EET2_T4_E12temp_storage+28];
	max.u32 	%r372, %r370, %r371;
	selp.b32 	%r373, %r372, %r370, %p38;
	setp.gt.u32 	%p39, %r83, 192;
	ld.shared.u32 	%r374, [_ZZN3cub18CUB_300001_SM_10006detail6reduce18DeviceReduceKernelINS2_10policy_hubIjjN4cuda3__47maximumIjEEE10Policy1000EPjjS8_jNS5_3std3__410__identityEEEvT0_PT3_T1_NS0_13GridEvenShareISI_EET2_T4_E12temp_storage+32];
	max.u32 	%r375, %r373, %r374;
	selp.b32 	%r376, %r375, %r373, %p39;
	setp.gt.u32 	%p40, %r83, 224;
	ld.shared.u32 	%r377, [_ZZN3cub18CUB_300001_SM_10006detail6reduce18DeviceReduceKernelINS2_10policy_hubIjjN4cuda3__47maximumIjEEE10Policy1000EPjjS8_jNS5_3std3__410__identityEEEvT0_PT3_T1_NS0_13GridEvenShareISI_EET2_T4_E12temp_storage+36];
	max.u32 	%r378, %r376, %r377;
	selp.b32 	%r751, %r378, %r376, %p40;
	bra.uni 	$L__BB3_71;
$L__BB3_55:
	mov.u32 	%r117, %tid.x;
	add.s32 	%r176, %r117, %r5;
	mul.wide.u32 	%rd20, %r176, 4;
	add.s64 	%rd4, %rd1, %rd20;
	// begin inline asm
	ld.global.nc.u32 %r160, [%rd4];
	// end inline asm
	add.s64 	%rd5, %rd4, 1024;
	// begin inline asm
	ld.global.nc.u32 %r161, [%rd5];
	// end inline asm
	add.s64 	%rd6, %rd4, 2048;
	// begin inline asm
	ld.global.nc.u32 %r162, [%rd6];
	// end inline asm
	add.s64 	%rd7, %rd4, 3072;
	// begin inline asm
	ld.global.nc.u32 %r163, [%rd7];
	// end inline asm
	add.s64 	%rd8, %rd4, 4096;
	// begin inline asm
	ld.global.nc.u32 %r164, [%rd8];
	// end inline asm
	add.s64 	%rd9, %rd4, 5120;
	// begin inline asm
	ld.global.nc.u32 %r165, [%rd9];
	// end inline asm
	add.s64 	%rd10, %rd4, 6144;
	// begin inline asm
	ld.global.nc.u32 %r166, [%rd10];
	// end inline asm
	add.s64 	%rd11, %rd4, 7168;
	// begin inline asm
	ld.global.nc.u32 %r167, [%rd11];
	// end inline asm
	add.s64 	%rd12, %rd4, 8192;
	// begin inline asm
	ld.global.nc.u32 %r168, [%rd12];
	// end inline asm
	add.s64 	%rd13, %rd4, 9216;
	// begin inline asm
	ld.global.nc.u32 %r169, [%rd13];
	// end inline asm
	add.s64 	%rd14, %rd4, 10240;
	// begin inline asm
	ld.global.nc.u32 %r170, [%rd14];
	// end inline asm
	add.s64 	%rd15, %rd4, 11264;
	// begin inline asm
	ld.global.nc.u32 %r171, [%rd15];
	// end inline asm
	add.s64 	%rd16, %rd4, 12288;
	// begin inline asm
	ld.global.nc.u32 %r172, [%rd16];
	// end inline asm
	add.s64 	%rd17, %rd4, 13312;
	// begin inline asm
	ld.global.nc.u32 %r173, [%rd17];
	// end inline asm
	add.s64 	%rd18, %rd4, 14336;
	// begin inline asm
	ld.global.nc.u32 %r174, [%rd18];
	// end inline asm
	add.s64 	%rd19, %rd4, 15360;
	// begin inline asm
	ld.global.nc.u32 %r175, [%rd19];
	// end inline asm
	max.u32 	%r177, %r160, %r161;
	max.u32 	%r178, %r177, %r162;
	max.u32 	%r179, %r163, %r164;
	max.u32 	%r180, %r179, %r165;
	max.u32 	%r181, %r166, %r167;
	max.u32 	%r182, %r181, %r168;
	max.u32 	%r183, %r169, %r170;
	max.u32 	%r184, %r183, %r171;
	max.u32 	%r185, %r172, %r173;
	max.u32 	%r186, %r185, %r174;
	max.u32 	%r187, %r178, %r180;
	max.u32 	%r188, %r187, %r182;
	max.u32 	%r189, %r184, %r186;
	max.u32 	%r190, %r189, %r175;
	max.u32 	%r750, %r188, %r190;
	setp.lt.u32 	%p3, %r83, %r4;
	@%p3 bra 	$L__BB3_67;
	add.s32 	%r119, %r4, %r5;
	add.s32 	%r736, %r119, 256;
	add.s32 	%r735, %r119, %r117;
	mov.b32 	%r737, 0;
$L__BB3_57:
	add.s32 	%r5, %r5, %r4;
	add.s32 	%r192, %r1, -4096;
	setp.gt.u32 	%p4, %r5, %r192;
	@%p4 bra 	$L__BB3_59;
	add.s32 	%r209, %r117, %r5;
	mul.wide.u32 	%rd37, %r209, 4;
	add.s64 	%rd21, %rd1, %rd37;
	// begin inline asm
	ld.global.nc.u32 %r193, [%rd21];
	// end inline asm
	add.s64 	%rd22, %rd21, 1024;
	// begin inline asm
	ld.global.nc.u32 %r194, [%rd22];
	// end inline asm
	add.s64 	%rd23, %rd21, 2048;
	// begin inline asm
	ld.global.nc.u32 %r195, [%rd23];
	// end inline asm
	add.s64 	%rd24, %rd21, 3072;
	// begin inline asm
	ld.global.nc.u32 %r196, [%rd24];
	// end inline asm
	add.s64 	%rd25, %rd21, 4096;
	// begin inline asm
	ld.global.nc.u32 %r197, [%rd25];
	// end inline asm
	add.s64 	%rd26, %rd21, 5120;
	// begin inline asm
	ld.global.nc.u32 %r198, [%rd26];
	// end inline asm
	add.s64 	%rd27, %rd21, 6144;
	// begin inline asm
	ld.global.nc.u32 %r199, [%rd27];
	// end inline asm
	add.s64 	%rd28, %rd21, 7168;
	// begin inline asm
	ld.global.nc.u32 %r200, [%rd28];
	// end inline asm
	add.s64 	%rd29, %rd21, 8192;
	// begin inline asm
	ld.global.nc.u32 %r201, [%rd29];
	// end inline asm
	add.s64 	%rd30, %rd21, 9216;
	// begin inline asm
	ld.global.nc.u32 %r202, [%rd30];
	// end inline asm
	add.s64 	%rd31, %rd21, 10240;
	// begin inline asm
	ld.global.nc.u32 %r203, [%rd31];
	// end inline asm
	add.s64 	%rd32, %rd21, 11264;
	// begin inline asm
	ld.global.nc.u32 %r204, [%rd32];
	// end inline asm
	add.s64 	%rd33, %rd21, 12288;
	// begin inline asm
	ld.global.nc.u32 %r205, [%rd33];
	// end inline asm
	add.s64 	%rd34, %rd21, 13312;
	// begin inline asm
	ld.global.nc.u32 %r206, [%rd34];
	// end inline asm
	add.s64 	%rd35, %rd21, 14336;
	// begin inline asm
	ld.global.nc.u32 %r207, [%rd35];
	// end inline asm
	add.s64 	%rd36, %rd21, 15360;
	// begin inline asm
	ld.global.nc.u32 %r208, [%rd36];
	// end inline asm
	max.u32 	%r210, %r750, %r193;
	max.u32 	%r211, %r210, %r194;
	max.u32 	%r212, %r195, %r196;
	max.u32 	%r213, %r212, %r197;
	max.u32 	%r214, %r198, %r199;
	max.u32 	%r215, %r214, %r200;
	max.u32 	%r216, %r201, %r202;
	max.u32 	%r217, %r216, %r203;
	max.u32 	%r218, %r204, %r205;
	max.u32 	%r219, %r218, %r206;
	max.u32 	%r220, %r207, %r208;
	max.u32 	%r221, %r211, %r213;
	max.u32 	%r222, %r221, %r215;
	max.u32 	%r223, %r217, %r219;
	max.u32 	%r224, %r223, %r220;
	max.u32 	%r750, %r222, %r224;
	sub.s32 	%r225, %r1, %r5;
	setp.lt.u32 	%p5, %r225, %r4;
	add.s32 	%r737, %r737, 1;
	add.s32 	%r736, %r736, %r4;
	add.s32 	%r735, %r735, %r4;
	@%p5 bra 	$L__BB3_67;
	bra.uni 	$L__BB3_57;
$L__BB3_59:
	setp.le.u32 	%p6, %r1, %r5;
	@%p6 bra 	$L__BB3_67;
	sub.s32 	%r132, %r1, %r5;
	setp.ge.s32 	%p7, %r117, %r132;
	@%p7 bra 	$L__BB3_67;
	not.b32 	%r227, %r117;
	add.s32 	%r228, %r1, %r227;
	sub.s32 	%r229, %r228, %r119;
	mul.lo.s32 	%r230, %r2, %r737;
	shl.b32 	%r231, %r230, 12;
	sub.s32 	%r133, %r229, %r231;
	shr.u32 	%r232, %r228, 8;
	add.s32 	%r134, %r232, 1;
	and.b32  	%r233, %r228, 768;
	setp.eq.s32 	%p8, %r233, 768;
	mov.u32 	%r744, %r117;
	@%p8 bra 	$L__BB3_64;
	and.b32  	%r234, %r134, 3;
	neg.s32 	%r740, %r234;
	mov.u32 	%r744, %r117;
$L__BB3_63:
	.pragma "nounroll";
	mul.wide.u32 	%rd39, %r735, 4;
	add.s64 	%rd38, %rd1, %rd39;
	// begin inline asm
	ld.global.nc.u32 %r235, [%rd38];
	// end inline asm
	max.u32 	%r750, %r750, %r235;
	add.s32 	%r744, %r744, 256;
	add.s32 	%r735, %r735, 256;
	add.s32 	%r740, %r740, 1;
	setp.ne.s32 	%p9, %r740, 0;
	@%p9 bra 	$L__BB3_63;
$L__BB3_64:
	setp.lt.u32 	%p10, %r133, 768;
	@%p10 bra 	$L__BB3_67;
	add.s32 	%r748, %r744, 512;
	add.s32 	%r747, %r744, %r736;
$L__BB3_66:
	add.s32 	%r240, %r747, -256;
	mul.wide.u32 	%rd44, %r240, 4;
	add.s64 	%rd40, %rd1, %rd44;
	// begin inline asm
	ld.global.nc.u32 %r236, [%rd40];
	// end inline asm
	max.u32 	%r241, %r750, %r236;
	mul.wide.u32 	%rd45, %r747, 4;
	add.s64 	%rd41, %rd1, %rd45;
	// begin inline asm
	ld.global.nc.u32 %r237, [%rd41];
	// end inline asm
	max.u32 	%r242, %r241, %r237;
	add.s32 	%r243, %r747, 256;
	mul.wide.u32 	%rd46, %r243, 4;
	add.s64 	%rd42, %rd1, %rd46;
	// begin inline asm
	ld.global.nc.u32 %r238, [%rd42];
	// end inline asm
	max.u32 	%r244, %r242, %r238;
	add.s32 	%r245, %r747, 512;
	mul.wide.u32 	%rd47, %r245, 4;
	add.s64 	%rd43, %rd1, %rd47;
	// begin inline asm
	ld.global.nc.u32 %r239, [%rd43];
	// end inline asm
	max.u32 	%r750, %r244, %r239;
	add.s32 	%r153, %r748, 1024;
	add.s32 	%r246, %r748, 512;
	add.s32 	%r747, %r747, 1024;
	setp.lt.s32 	%p11, %r246, %r132;
	mov.u32 	%r748, %r153;
	@%p11 bra 	$L__BB3_66;
$L__BB3_67:
	// begin inline asm
	mov.u32 %r247, %laneid;
	// end inline asm
	mov.b32 	%r250, 1;
	mov.b32 	%r271, 31;
	mov.b32 	%r272, -1;
	// begin inline asm
	shfl.sync.down.b32 %r248, %r750, %r250, %r271, %r272;
	// end inline asm
	setp.gt.s32 	%p12, %r247, 30;
	max.u32 	%r273, %r750, %r248;
	selp.b32 	%r254, %r750, %r273, %p12;
	mov.b32 	%r255, 2;
	// begin inline asm
	shfl.sync.down.b32 %r253, %r254, %r255, %r271, %r272;
	// end inline asm
	setp.gt.s32 	%p13, %r247, 29;
	max.u32 	%r274, %r254, %r253;
	selp.b32 	%r259, %r254, %r274, %p13;
	mov.b32 	%r260, 4;
	// begin inline asm
	shfl.sync.down.b32 %r258, %r259, %r260, %r271, %r272;
	// end inline asm
	setp.gt.s32 	%p14, %r247, 27;
	max.u32 	%r275, %r259, %r258;
	selp.b32 	%r264, %r259, %r275, %p14;
	mov.b32 	%r265, 8;
	// begin inline asm
	shfl.sync.down.b32 %r263, %r264, %r265, %r271, %r272;
	// end inline asm
	setp.gt.s32 	%p15, %r247, 23;
	max.u32 	%r276, %r264, %r263;
	selp.b32 	%r269, %r264, %r276, %p15;
	mov.b32 	%r270, 16;
	// begin inline asm
	shfl.sync.down.b32 %r268, %r269, %r270, %r271, %r272;
	// end inline asm
	setp.gt.s32 	%p16, %r247, 15;
	max.u32 	%r156, %r269, %r268;
	selp.b32 	%r751, %r269, %r156, %p16;
	setp.ne.s32 	%p17, %r247, 0;
	@%p17 bra 	$L__BB3_69;
	shr.u32 	%r277, %r117, 3;
	and.b32  	%r278, %r277, 124;
	mov.u32 	%r279, _ZZN3cub18CUB_300001_SM_10006detail6reduce18DeviceReduceKernelINS2_10policy_hubIjjN4cuda3__47maximumIjEEE10Policy1000EPjjS8_jNS5_3std3__410__identityEEEvT0_PT3_T1_NS0_13GridEvenShareISI_EET2_T4_E12temp_storage;
	add.s32 	%r280, %r279, %r278;
	st.shared.u32 	[%r280+8], %r156;
$L__BB3_69:
	bar.sync 	0;
	setp.ne.s32 	%p18, %r117, 0;
	@%p18 bra 	$L__BB3_71;
	ld.shared.u32 	%r281, [_ZZN3cub18CUB_300001_SM_10006detail6reduce18DeviceReduceKernelINS2_10policy_hubIjjN4cuda3__47maximumIjEEE10Policy1000EPjjS8_jNS5_3std3__410__identityEEEvT0_PT3_T1_NS0_13GridEvenShareISI_EET2_T4_E12temp_storage+12];
	max.u32 	%r282, %r751, %r281;
	ld.shared.u32 	%r283, [_ZZN3cub18CUB_300001_SM_10006detail6reduce18DeviceReduceKernelINS2_10policy_hubIjjN4cuda3__47maximumIjEEE10Policy1000EPjjS8_jNS5_3std3__410__identityEEEvT0_PT3_T1_NS0_13GridEvenShareISI_EET2_T4_E12temp_storage+16];
	max.u32 	%r284, %r282, %r283;
	ld.shared.u32 	%r285, [_ZZN3cub18CUB_300001_SM_10006detail6reduce18DeviceReduceKernelINS2_10policy_hubIjjN4cuda3__47maximumIjEEE10Policy1000EPjjS8_jNS5_3std3__410__identityEEEvT0_PT3_T1_NS0_13GridEvenShareISI_EET2_T4_E12temp_storage+20];
	max.u32 	%r286, %r284, %r285;
	ld.shared.u32 	%r287, [_ZZN3cub18CUB_300001_SM_10006detail6reduce18DeviceReduceKernelINS2_10policy_hubIjjN4cuda3__47maximumIjEEE10Policy1000EPjjS8_jNS5_3std3__410__identityEEEvT0_PT3_T1_NS0_13GridEvenShareISI_EET2_T4_E12temp_storage+24];
	max.u32 	%r288, %r286, %r287;
	ld.shared.u32 	%r289, [_ZZN3cub18CUB_300001_SM_10006detail6reduce18DeviceReduceKernelINS2_10policy_hubIjjN4cuda3__47maximumIjEEE10Policy1000EPjjS8_jNS5_3std3__410__identityEEEvT0_PT3_T1_NS0_13GridEvenShareISI_EET2_T4_E12temp_storage+28];
	max.u32 	%r290, %r288, %r289;
	ld.shared.u32 	%r291, [_ZZN3cub18CUB_300001_SM_10006detail6reduce18DeviceReduceKernelINS2_10policy_hubIjjN4cuda3__47maximumIjEEE10Policy1000EPjjS8_jNS5_3std3__410__identityEEEvT0_PT3_T1_NS0_13GridEvenShareISI_EET2_T4_E12temp_storage+32];
	max.u32 	%r292, %r290, %r291;
	ld.shared.u32 	%r293, [_ZZN3cub18CUB_300001_SM_10006detail6reduce18DeviceReduceKernelINS2_10policy_hubIjjN4cuda3__47maximumIjEEE10Policy1000EPjjS8_jNS5_3std3__410__identityEEEvT0_PT3_T1_NS0_13GridEvenShareISI_EET2_T4_E12temp_storage+36];
	max.u32 	%r751, %r292, %r293;
$L__BB3_71:
	mov.u32 	%r692, %tid.x;
	setp.ne.s32 	%p94, %r692, 0;
	@%p94 bra 	$L__BB3_73;
	ld.param.u64 	%rd111, [_ZN3cub18CUB_300001_SM_10006detail6reduce18DeviceReduceKernelINS2_10policy_hubIjjN4cuda3__47maximumIjEEE10Policy1000EPjjS8_jNS5_3std3__410__identityEEEvT0_PT3_T1_NS0_13GridEvenShareISI_EET2_T4__param_1];
	cvta.to.global.u64 	%rd108, %rd111;
	mul.wide.u32 	%rd109, %r3, 4;
	add.s64 	%rd110, %rd108, %rd109;
	st.global.u32 	[%rd110], %r751;
$L__BB3_73:
	ret;

}
	// .globl	_ZN3cub18CUB_300001_SM_10006detail6reduce28DeviceReduceSingleTileKernelINS2_10policy_hubIjjN4cuda3__47maximumIjEEE10Policy1000EPjPiiS8_ijNS5_3std3__410__identityEEEvT0_T1_T2_T3_T4_T6_
.visible .entry _ZN3cub18CUB_300001_SM_10006detail6reduce28DeviceReduceSingleTileKernelINS2_10policy_hubIjjN4cuda3__47maximumIjEEE10Policy1000EPjPiiS8_ijNS5_3std3__410__identityEEEvT0_T1_T2_T3_T4_T6_(
	.param .u64 .ptr .align 1 _ZN3cub18CUB_300001_SM_10006detail6reduce28DeviceReduceSingleTileKernelINS2_10policy_hubIjjN4cuda3__47maximumIjEEE10Policy1000EPjPiiS8_ijNS5_3std3__410__identityEEEvT0_T1_T2_T3_T4_T6__param_0,
	.param .u64 .ptr .align 1 _ZN3cub18CUB_300001_SM_10006detail6reduce28DeviceReduceSingleTileKernelINS2_10policy_hubIjjN4cuda3__47maximumIjEEE10Policy1000EPjPiiS8_ijNS5_3std3__410__identityEEEvT0_T1_T2_T3_T4_T6__param_1,
	.param .u32 _ZN3cub18CUB_300001_SM_10006detail6reduce28DeviceReduceSingleTileKernelINS2_10policy_hubIjjN4cuda3__47maximumIjEEE10Policy1000EPjPiiS8_ijNS5_3std3__410__identityEEEvT0_T1_T2_T3_T4_T6__param_2,
	.param .align 1 .b8 _ZN3cub18CUB_300001_SM_10006detail6reduce28DeviceReduceSingleTileKernelINS2_10policy_hubIjjN4cuda3__47maximumIjEEE10Policy1000EPjPiiS8_ijNS5_3std3__410__identityEEEvT0_T1_T2_T3_T4_T6__param_3[1],
	.param .u32 _ZN3cub18CUB_300001_SM_10006detail6reduce28DeviceReduceSingleTileKernelINS2_10policy_hubIjjN4cuda3__47maximumIjEEE10Policy1000EPjPiiS8_ijNS5_3std3__410__identityEEEvT0_T1_T2_T3_T4_T6__param_4,
	.param .align 1 .b8 _ZN3cub18CUB_300001_SM_10006detail6reduce28DeviceReduceSingleTileKernelINS2_10policy_hubIjjN4cuda3__47maximumIjEEE10Policy1000EPjPiiS8_ijNS5_3std3__410__identityEEEvT0_T1_T2_T3_T4_T6__param_5[1]
)
.maxntid 256
.minnctapersm 1
{
	.reg .pred 	%p<97>;
	.reg .b32 	%r<687>;
	.reg .b64 	%rd<125>;
	// demoted variable
	.shared .align 4 .b8 _ZZN3cub18CUB_300001_SM_10006detail6reduce28DeviceReduceSingleTileKernelINS2_10policy_hubIjjN4cuda3__47maximumIjEEE10Policy1000EPjPiiS8_ijNS5_3std3__410__identityEEEvT0_T1_T2_T3_T4_T6_E12temp_storage[44];
	ld.param.u64 	%rd16, [_ZN3cub18CUB_300001_SM_10006detail6reduce28DeviceReduceSingleTileKernelINS2_10policy_hubIjjN4cuda3__47maximumIjEEE10Policy1000EPjPiiS8_ijNS5_3std3__410__identityEEEvT0_T1_T2_T3_T4_T6__param_0];
	ld.param.u64 	%rd17, [_ZN3cub18CUB_300001_SM_10006detail6reduce28DeviceReduceSingleTileKernelINS2_10policy_hubIjjN4cuda3__47maximumIjEEE10Policy1000EPjPiiS8_ijNS5_3std3__410__identityEEEvT0_T1_T2_T3_T4_T6__param_1];
	ld.param.u32 	%r124, [_ZN3cub18CUB_300001_SM_10006detail6reduce28DeviceReduceSingleTileKernelINS2_10policy_hubIjjN4cuda3__47maximumIjEEE10Policy1000EPjPiiS8_ijNS5_3std3__410__identityEEEvT0_T1_T2_T3_T4_T6__param_2];
	ld.param.u32 	%r125, [_ZN3cub18CUB_300001_SM_10006detail6reduce28DeviceReduceSingleTileKernelINS2_10policy_hubIjjN4cuda3__47maximumIjEEE10Policy1000EPjPiiS8_ijNS5_3std3__410__identityEEEvT0_T1_T2_T3_T4_T6__param_4];
	cvta.to.global.u64 	%rd1, %rd17;
	setp.ne.s32 	%p1, %r124, 0;
	@%p1 bra 	$L__BB4_3;
	mov.u32 	%r633, %tid.x;
	setp.ne.s32 	%p96, %r633, 0;
	@%p96 bra 	$L__BB4_74;
	st.global.u32 	[%rd1], %r125;
	bra.uni 	$L__BB4_74;
$L__BB4_3:
	and.b64  	%rd18, %rd16, 15;
	setp.ne.s64 	%p2, %rd18, 0;
	@%p2 bra 	$L__BB4_38;
	setp.gt.s32 	%p49, %r124, 4095;
	@%p49 bra 	$L__BB4_22;
	mov.u32 	%r1, %tid.x;
	setp.ge.s32 	%p66, %r1, %r124;
	mov.b32 	%r644, 0;
	mov.u32 	%r639, %r1;
	@%p66 bra 	$L__BB4_7;
	mul.wide.u32 	%rd113, %r1, 4;
	add.s64 	%rd112, %rd16, %rd113;
	// begin inline asm
	ld.global.nc.u32 %r644, [%rd112];
	// end inline asm
	add.s32 	%r639, %r1, 256;
$L__BB4_7:
	setp.ge.s32 	%p67, %r639, %r124;
	@%p67 bra 	$L__BB4_13;
	not.b32 	%r508, %r639;
	add.s32 	%r6, %r124, %r508;
	and.b32  	%r509, %r6, 768;
	setp.eq.s32 	%p68, %r509, 768;
	@%p68 bra 	$L__BB4_11;
	mul.wide.u32 	%rd114, %r639, 4;
	add.s64 	%rd121, %rd16, %rd114;
	shr.u32 	%r510, %r6, 8;
	add.s32 	%r511, %r510, 1;
	and.b32  	%r512, %r511, 3;
	neg.s32 	%r636, %r512;
$L__BB4_10:
	.pragma "nounroll";
	// begin inline asm
	ld.global.nc.u32 %r513, [%rd121];
	// end inline asm
	max.u32 	%r644, %r644, %r513;
	add.s32 	%r639, %r639, 256;
	add.s64 	%rd121, %rd121, 1024;
	add.s32 	%r636, %r636, 1;
	setp.ne.s32 	%p69, %r636, 0;
	@%p69 bra 	$L__BB4_10;
$L__BB4_11:
	setp.lt.u32 	%p70, %r6, 768;
	@%p70 bra 	$L__BB4_13;
$L__BB4_12:
	mul.wide.s32 	%rd120, %r639, 4;
	add.s64 	%rd116, %rd16, %rd120;
	// begin inline asm
	ld.global.nc.u32 %r514, [%rd116];
	// end inline asm
	max.u32 	%r518, %r644, %r514;
	add.s64 	%rd117, %rd116, 1024;
	// begin inline asm
	ld.global.nc.u32 %r515, [%rd117];
	// end inline asm
	max.u32 	%r519, %r518, %r515;
	add.s64 	%rd118, %rd116, 2048;
	// begin inline asm
	ld.global.nc.u32 %r516, [%rd118];
	// end inline asm
	max.u32 	%r520, %r519, %r516;
	add.s64 	%rd119, %rd116, 3072;
	// begin inline asm
	ld.global.nc.u32 %r517, [%rd119];
	// end inline asm
	max.u32 	%r644, %r520, %r517;
	add.s32 	%r639, %r639, 1024;
	setp.lt.s32 	%p71, %r639, %r124;
	@%p71 bra 	$L__BB4_12;
$L__BB4_13:
	setp.lt.s32 	%p72, %r124, 256;
	@%p72 bra 	$L__BB4_18;
	// begin inline asm
	mov.u32 %r584, %laneid;
	// end inline asm
	mov.b32 	%r587, 1;
	mov.b32 	%r608, 31;
	mov.b32 	%r609, -1;
	// begin inline asm
	shfl.sync.down.b32 %r585, %r644, %r587, %r608, %r609;
	// end inline asm
	setp.gt.s32 	%p88, %r584, 30;
	max.u32 	%r610, %r644, %r585;
	selp.b32 	%r591, %r644, %r610, %p88;
	mov.b32 	%r592, 2;
	// begin inline asm
	shfl.sync.down.b32 %r590, %r591, %r592, %r608, %r609;
	// end inline asm
	setp.gt.s32 	%p89, %r584, 29;
	max.u32 	%r611, %r591, %r590;
	selp.b32 	%r596, %r591, %r611, %p89;
	mov.b32 	%r597, 4;
	// begin inline asm
	shfl.sync.down.b32 %r595, %r596, %r597, %r608, %r609;
	// end inline asm
	setp.gt.s32 	%p90, %r584, 27;
	max.u32 	%r612, %r596, %r595;
	selp.b32 	%r601, %r596, %r612, %p90;
	mov.b32 	%r602, 8;
	// begin inline asm
	shfl.sync.down.b32 %r600, %r601, %r602, %r608, %r609;
	// end inline asm
	setp.gt.s32 	%p91, %r584, 23;
	max.u32 	%r613, %r601, %r600;
	selp.b32 	%r606, %r601, %r613, %p91;
	mov.b32 	%r607, 16;
	// begin inline asm
	shfl.sync.down.b32 %r605, %r606, %r607, %r608, %r609;
	// end inline asm
	setp.gt.s32 	%p92, %r584, 15;
	max.u32 	%r22, %r606, %r605;
	selp.b32 	%r686, %r606, %r22, %p92;
	setp.ne.s32 	%p93, %r584, 0;
	@%p93 bra 	$L__BB4_16;
	shr.u32 	%r614, %r1, 3;
	and.b32  	%r615, %r614, 124;
	mov.u32 	%r616, _ZZN3cub18CUB_300001_SM_10006detail6reduce28DeviceReduceSingleTileKernelINS2_10policy_hubIjjN4cuda3__47maximumIjEEE10Policy1000EPjPiiS8_ijNS5_3std3__410__identityEEEvT0_T1_T2_T3_T4_T6_E12temp_storage;
	add.s32 	%r617, %r616, %r615;
	st.shared.u32 	[%r617+8], %r22;
$L__BB4_16:
	bar.sync 	0;
	setp.ne.s32 	%p94, %r1, 0;
	@%p94 bra 	$L__BB4_72;
	ld.shared.u32 	%r618, [_ZZN3cub18CUB_300001_SM_10006detail6reduce28DeviceReduceSingleTileKernelINS2_10policy_hubIjjN4cuda3__47maximumIjEEE10Policy1000EPjPiiS8_ijNS5_3std3__410__identityEEEvT0_T1_T2_T3_T4_T6_E12temp_storage+12];
	max.u32 	%r619, %r686, %r618;
	ld.shared.u32 	%r620, [_ZZN3cub18CUB_300001_SM_10006detail6reduce28DeviceReduceSingleTileKernelINS2_10policy_hubIjjN4cuda3__47maximumIjEEE10Policy1000EPjPiiS8_ijNS5_3std3__410__identityEEEvT0_T1_T2_T3_T4_T6_E12temp_storage+16];
	max.u32 	%r621, %r619, %r620;
	ld.shared.u32 	%r622, [_ZZN3cub18CUB_300001_SM_10006detail6reduce28DeviceReduceSingleTileKernelINS2_10policy_hubIjjN4cuda3__47maximumIjEEE10Policy1000EPjPiiS8_ijNS5_3std3__410__identityEEEvT0_T1_T2_T3_T4_T6_E12temp_storage+20];
	max.u32 	%r623, %r621, %r622;
	ld.shared.u32 	%r624, [_ZZN3cub18CUB_300001_SM_10006detail6reduce28DeviceReduceSingleTileKernelINS2_10policy_hubIjjN4cuda3__47maximumIjEEE10Policy1000EPjPiiS8_ijNS5_3std3__410__identityEEEvT0_T1_T2_T3_T4_T6_E12temp_storage+24];
	max.u32 	%r625, %r623, %r624;
	ld.shared.u32 	%r626, [_ZZN3cub18CUB_300001_SM_10006detail6reduce28DeviceReduceSingleTileKernelINS2_10policy_hubIjjN4cuda3__47maximumIjEEE10Policy1000EPjPiiS8_ijNS5_3std3__410__identityEEEvT0_T1_T2_T3_T4_T6_E12temp_storage+28];
	max.u32 	%r627, %r625, %r626;
	ld.shared.u32 	%r628, [_ZZN3cub18CUB_300001_SM_10006detail6reduce28DeviceReduceSingleTileKernelINS2_10policy_hubIjjN4cuda3__47maximumIjEEE10Policy1000EPjPiiS8_ijNS5_3std3__410__identityEEEvT0_T1_T2_T3_T4_T6_E12temp_storage+32];
	max.u32 	%r629, %r627, %r628;
	ld.shared.u32 	%r630, [_ZZN3cub18CUB_300001_SM_10006detail6reduce28DeviceReduceSingleTileKernelINS2_10policy_hubIjjN4cuda3__47maximumIjEEE10Policy1000EPjPiiS8_ijNS5_3std3__410__identityEEEvT0_T1_T2_T3_T4_T6_E12temp_storage+36];
	max.u32 	%r686, %r629, %r630;
	bra.uni 	$L__BB4_72;
$L__BB4_18:
	// begin inline asm
	mov.u32 %r521, %laneid;
	// end inline asm
	and.b32  	%r547, %r1, 992;
	add.s32 	%r548, %r547, 32;
	setp.gt.s32 	%p73, %r548, %r124;
	not.b32 	%r549, %r547;
	add.s32 	%r550, %r124, %r549;
	selp.b32 	%r545, %r550, 31, %p73;
	mov.b32 	%r524, 1;
	mov.b32 	%r546, -1;
	// begin inline asm
	shfl.sync.down.b32 %r522, %r644, %r524, %r545, %r546;
	// end inline asm
	setp.lt.s32 	%p74, %r521, %r545;
	max.u32 	%r551, %r644, %r522;
	selp.b32 	%r528, %r551, %r644, %p74;
	mov.b32 	%r529, 2;
	// begin inline asm
	shfl.sync.down.b32 %r527, %r528, %r529, %r545, %r546;
	// end inline asm
	add.s32 	%r552, %r521, 2;
	setp.gt.s32 	%p75, %r552, %r545;
	max.u32 	%r553, %r528, %r527;
	selp.b32 	%r533, %r528, %r553, %p75;
	mov.b32 	%r534, 4;
	// begin inline asm
	shfl.sync.down.b32 %r532, %r533, %r534, %r545, %r546;
	// end inline asm
	add.s32 	%r554, %r521, 4;
	setp.gt.s32 	%p76, %r554, %r545;
	max.u32 	%r555, %r533, %r532;
	selp.b32 	%r538, %r533, %r555, %p76;
	mov.b32 	%r539, 8;
	// begin inline asm
	shfl.sync.down.b32 %r537, %r538, %r539, %r545, %r546;
	// end inline asm
	add.s32 	%r556, %r521, 8;
	setp.gt.s32 	%p77, %r556, %r545;
	max.u32 	%r557, %r538, %r537;
	selp.b32 	%r543, %r538, %r557, %p77;
	mov.b32 	%r544, 16;
	// begin inline asm
	shfl.sync.down.b32 %r542, %r543, %r544, %r545, %r546;
	// end inline asm
	add.s32 	%r558, %r521, 16;
	setp.gt.s32 	%p78, %r558, %r545;
	max.u32 	%r559, %r543, %r542;
	selp.b32 	%r686, %r543, %r559, %p78;
	setp.ne.s32 	%p79, %r521, 0;
	@%p79 bra 	$L__BB4_20;
	shr.u32 	%r560, %r1, 3;
	and.b32  	%r561, %r560, 124;
	mov.u32 	%r562, _ZZN3cub18CUB_300001_SM_10006detail6reduce28DeviceReduceSingleTileKernelINS2_10policy_hubIjjN4cuda3__47maximumIjEEE10Policy1000EPjPiiS8_ijNS5_3std3__410__identityEEEvT0_T1_T2_T3_T4_T6_E12temp_storage;
	add.s32 	%r563, %r562, %r561;
	st.shared.u32 	[%r563+8], %r686;
$L__BB4_20:
	bar.sync 	0;
	setp.ne.s32 	%p80, %r1, 0;
	@%p80 bra 	$L__BB4_72;
	setp.gt.s32 	%p81, %r124, 32;
	ld.shared.u32 	%r564, [_ZZN3cub18CUB_300001_SM_10006detail6reduce28DeviceReduceSingleTileKernelINS2_10policy_hubIjjN4cuda3__47maximumIjEEE10Policy1000EPjPiiS8_ijNS5_3std3__410__identityEEEvT0_T1_T2_T3_T4_T6_E12temp_storage+12];
	max.u32 	%r565, %r686, %r564;
	selp.b32 	%r566, %r565, %r686, %p81;
	setp.gt.s32 	%p82, %r124, 64;
	ld.shared.u32 	%r567, [_ZZN3cub18CUB_300001_SM_10006detail6reduce28DeviceReduceSingleTileKernelINS2_10policy_hubIjjN4cuda3__47maximumIjEEE10Policy1000EPjPiiS8_ijNS5_3std3__410__identityEEEvT0_T1_T2_T3_T4_T6_E12temp_storage+16];
	max.u32 	%r568, %r566, %r567;
	selp.b32 	%r569, %r568, %r566, %p82;
	setp.gt.s32 	%p83, %r124, 96;
	ld.shared.u32 	%r570, [_ZZN3cub18CUB_300001_SM_10006detail6reduce28DeviceReduceSingleTileKernelINS2_10policy_hubIjjN4cuda3__47maximumIjEEE10Policy1000EPjPiiS8_ijNS5_3std3__410__identityEEEvT0_T1_T2_T3_T4_T6_E12temp_storage+20];
	max.u32 	%r571, %r569, %r570;
	selp.b32 	%r572, %r571, %r569, %p83;
	setp.gt.s32 	%p84, %r124, 128;
	ld.shared.u32 	%r573, [_ZZN3cub18CUB_300001_SM_10006detail6reduce28DeviceReduceSingleTileKernelINS2_10policy_hubIjjN4cuda3__47maximumIjEEE10Policy1000EPjPiiS8_ijNS5_3std3__410__identityEEEvT0_T1_T2_T3_T4_T6_E12temp_storage+24];
	max.u32 	%r574, %r572, %r573;
	selp.b32 	%r575, %r574, %r572, %p84;
	setp.gt.s32 	%p85, %r124, 160;
	ld.shared.u32 	%r576, [_ZZN3cub18CUB_300001_SM_10006detail6reduce28DeviceReduceSingleTileKernelINS2_10policy_hubIjjN4cuda3__47maximumIjEEE10Policy1000EPjPiiS8_ijNS5_3std3__410__identityEEEvT0_T1_T2_T3_T4_T6_E12temp_storage+28];
	max.u32 	%r577, %r575, %r576;
	selp.b32 	%r578, %r577, %r575, %p85;
	setp.gt.s32 	%p86, %r124, 192;
	ld.shared.u32 	%r579, [_ZZN3cub18CUB_300001_SM_10006detail6reduce28DeviceReduceSingleTileKernelINS2_10policy_hubIjjN4cuda3__47maximumIjEEE10Policy1000EPjPiiS8_ijNS5_3std3__410__identityEEEvT0_T1_T2_T3_T4_T6_E12temp_storage+32];
	max.u32 	%r580, %r578, %r579;
	selp.b32 	%r581, %r580, %r578, %p86;
	setp.gt.s32 	%p87, %r124, 224;
	ld.shared.u32 	%r582, [_ZZN3cub18CUB_300001_SM_10006detail6reduce28DeviceReduceSingleTileKernelINS2_10policy_hubIjjN4cuda3__47maximumIjEEE10Policy1000EPjPiiS8_ijNS5_3std3__410__identityEEEvT0_T1_T2_T3_T4_T6_E12temp_storage+36];
	max.u32 	%r583, %r581, %r582;
	selp.b32 	%r686, %r583, %r581, %p87;
	bra.uni 	$L__BB4_72;
$L__BB4_22:
	mov.u32 	%r27, %tid.x;
	shl.b32 	%r379, %r27, 2;
	mul.wide.u32 	%rd86, %r379, 4;
	add.s64 	%rd76, %rd16, %rd86;
	// begin inline asm
	ld.global.nc.v2.u64 {%rd74, %rd75}, [%rd76];
	// end inline asm
	mov.b64 	{%r380, %r381}, %rd75;
	mov.b64 	{%r382, %r383}, %rd74;
	add.s64 	%rd79, %rd76, 4096;
	// begin inline asm
	ld.global.nc.v2.u64 {%rd77, %rd78}, [%rd79];
	// end inline asm
	mov.b64 	{%r384, %r385}, %rd78;
	mov.b64 	{%r386, %r387}, %rd77;
	add.s64 	%rd82, %rd76, 8192;
	// begin inline asm
	ld.global.nc.v2.u64 {%rd80, %rd81}, [%rd82];
	// end inline asm
	mov.b64 	{%r388, %r389}, %rd81;
	mov.b64 	{%r390, %r391}, %rd80;
	add.s64 	%rd85, %rd76, 12288;
	// begin inline asm
	ld.global.nc.v2.u64 {%rd83, %rd84}, [%rd85];
	// end inline asm
	mov.b64 	{%r392, %r393}, %rd84;
	mov.b64 	{%r394, %r395}, %rd83;
	max.u32 	%r396, %r382, %r383;
	max.u32 	%r397, %r396, %r380;
	max.u32 	%r398, %r381, %r386;
	max.u32 	%r399, %r398, %r387;
	max.u32 	%r400, %r384, %r385;
	max.u32 	%r401, %r400, %r390;
	max.u32 	%r402, %r391, %r388;
	max.u32 	%r403, %r402, %r389;
	max.u32 	%r404, %r394, %r395;
	max.u32 	%r405, %r404, %r392;
	max.u32 	%r406, %r397, %r399;
	max.u32 	%r407, %r406, %r401;
	max.u32 	%r408, %r403, %r405;
	max.u32 	%r409, %r408, %r393;
	max.u32 	%r659, %r407, %r409;
	setp.lt.u32 	%p50, %r124, 8192;
	mov.b32 	%r648, 4096;
	@%p50 bra 	$L__BB4_26;
	add.s32 	%r29, %r124, -4096;
	mov.b32 	%r648, 4096;
$L__BB4_24:
	mul.wide.s32 	%rd99, %r648, 4;
	add.s64 	%rd89, %rd76, %rd99;
	// begin inline asm
	ld.global.nc.v2.u64 {%rd87, %rd88}, [%rd89];
	// end inline asm
	mov.b64 	{%r411, %r412}, %rd88;
	mov.b64 	{%r413, %r414}, %rd87;
	add.s64 	%rd92, %rd89, 4096;
	// begin inline asm
	ld.global.nc.v2.u64 {%rd90, %rd91}, [%rd92];
	// end inline asm
	mov.b64 	{%r415, %r416}, %rd91;
	mov.b64 	{%r417, %r418}, %rd90;
	add.s64 	%rd95, %rd89, 8192;
	// begin inline asm
	ld.global.nc.v2.u64 {%rd93, %rd94}, [%rd95];
	// end inline asm
	mov.b64 	{%r419, %r420}, %rd94;
	mov.b64 	{%r421, %r422}, %rd93;
	add.s64 	%rd98, %rd89, 12288;
	// begin inline asm
	ld.global.nc.v2.u64 {%rd96, %rd97}, [%rd98];
	// end inline asm
	mov.b64 	{%r423, %r424}, %rd97;
	mov.b64 	{%r425, %r426}, %rd96;
	max.u32 	%r427, %r659, %r413;
	max.u32 	%r428, %r427, %r414;
	max.u32 	%r429, %r411, %r412;
	max.u32 	%r430, %r429, %r417;
	max.u32 	%r431, %r418, %r415;
	max.u32 	%r432, %r431, %r416;
	max.u32 	%r433, %r421, %r422;
	max.u32 	%r434, %r433, %r419;
	max.u32 	%r435, %r420, %r425;
	max.u32 	%r436, %r435, %r426;
	max.u32 	%r437, %r423, %r424;
	max.u32 	%r438, %r428, %r430;
	max.u32 	%r439, %r438, %r432;
	max.u32 	%r440, %r434, %r436;
	max.u32 	%r441, %r440, %r437;
	max.u32 	%r659, %r439, %r441;
	sub.s32 	%r442, %r124, %r648;
	setp.lt.s32 	%p51, %r442, 4096;
	@%p51 bra 	$L__BB4_34;
	add.s32 	%r648, %r648, 4096;
	setp.le.s32 	%p52, %r648, %r29;
	@%p52 bra 	$L__BB4_24;
$L__BB4_26:
	setp.le.s32 	%p53, %r124, %r648;
	@%p53 bra 	$L__BB4_34;
	sub.s32 	%r36, %r124, %r648;
	setp.ge.s32 	%p54, %r27, %r36;
	@%p54 bra 	$L__BB4_34;
	not.b32 	%r444, %r27;
	add.s32 	%r445, %r124, %r444;
	sub.s32 	%r37, %r445, %r648;
	and.b32  	%r446, %r37, 768;
	setp.eq.s32 	%p55, %r446, 768;
	mov.u32 	%r653, %r27;
	@%p55 bra 	$L__BB4_31;
	add.s32 	%r650, %r27, %r648;
	shr.u32 	%r447, %r37, 8;
	add.s32 	%r448, %r447, 1;
	and.b32  	%r449, %r448, 3;
	neg.s32 	%r649, %r449;
	mov.u32 	%r653, %r27;
$L__BB4_30:
	.pragma "nounroll";
	mul.wide.u32 	%rd101, %r650, 4;
	add.s64 	%rd100, %rd16, %rd101;
	// begin inline asm
	ld.global.nc.u32 %r450, [%rd100];
	// end inline asm
	max.u32 	%r659, %r659, %r450;
	add.s32 	%r653, %r653, 256;
	add.s32 	%r650, %r650, 256;
	add.s32 	%r649, %r649, 1;
	setp.ne.s32 	%p56, %r649, 0;
	@%p56 bra 	$L__BB4_30;
$L__BB4_31:
	setp.lt.u32 	%p57, %r37, 768;
	@%p57 bra 	$L__BB4_34;
	cvt.u64.u32 	%rd102, %r653;
	cvt.u64.u32 	%rd103, %r648;
	add.s64 	%rd104, %rd102, %rd103;
	shl.b64 	%rd105, %rd104, 2;
	add.s64 	%rd106, %rd105, %rd16;
	add.s64 	%rd122, %rd106, 2048;
	add.s32 	%r656, %r653, %r648;
$L__BB4_33:
	mul.wide.u32 	%rd111, %r656, 4;
	add.s64 	%rd107, %rd16, %rd111;
	// begin inline asm
	ld.global.nc.u32 %r451, [%rd107];
	// end inline asm
	max.u32 	%r455, %r659, %r451;
	add.s64 	%rd108, %rd122, -1024;
	// begin inline asm
	ld.global.nc.u32 %r452, [%rd108];
	// end inline asm
	max.u32 	%r456, %r455, %r452;
	// begin inline asm
	ld.global.nc.u32 %r453, [%rd122];
	// end inline asm
	max.u32 	%r457, %r456, %r453;
	add.s64 	%rd110, %rd122, 1024;
	// begin inline asm
	ld.global.nc.u32 %r454, [%rd110];
	// end inline asm
	max.u32 	%r659, %r457, %r454;
	add.s32 	%r653, %r653, 1024;
	add.s64 	%rd122, %rd122, 4096;
	add.s32 	%r656, %r656, 1024;
	setp.lt.s32 	%p58, %r653, %r36;
	@%p58 bra 	$L__BB4_33;
$L__BB4_34:
	// begin inline asm
	mov.u32 %r458, %laneid;
	// end inline asm
	mov.b32 	%r461, 1;
	mov.b32 	%r482, 31;
	mov.b32 	%r483, -1;
	// begin inline asm
	shfl.sync.down.b32 %r459, %r659, %r461, %r482, %r483;
	// end inline asm
	setp.gt.s32 	%p59, %r458, 30;
	max.u32 	%r484, %r659, %r459;
	selp.b32 	%r465, %r659, %r484, %p59;
	mov.b32 	%r466, 2;
	// begin inline asm
	shfl.sync.down.b32 %r464, %r465, %r466, %r482, %r483;
	// end inline asm
	setp.gt.s32 	%p60, %r458, 29;
	max.u32 	%r485, %r465, %r464;
	selp.b32 	%r470, %r465, %r485, %p60;
	mov.b32 	%r471, 4;
	// begin inline asm
	shfl.sync.down.b32 %r469, %r470, %r471, %r482, %r483;
	// end inline asm
	setp.gt.s32 	%p61, %r458, 27;
	max.u32 	%r486, %r470, %r469;
	selp.b32 	%r475, %r470, %r486, %p61;
	mov.b32 	%r476, 8;
	// begin inline asm
	shfl.sync.down.b32 %r474, %r475, %r476, %r482, %r483;
	// end inline asm
	setp.gt.s32 	%p62, %r458, 23;
	max.u32 	%r487, %r475, %r474;
	selp.b32 	%r480, %r475, %r487, %p62;
	mov.b32 	%r481, 16;
	// begin inline asm
	shfl.sync.down.b32 %r479, %r480, %r481, %r482, %r483;
	// end inline asm
	setp.gt.s32 	%p63, %r458, 15;
	max.u32 	%r59, %r480, %r479;
	selp.b32 	%r686, %r480, %r59, %p63;
	setp.ne.s32 	%p64, %r458, 0;
	@%p64 bra 	$L__BB4_36;
	shr.u32 	%r488, %r27, 3;
	and.b32  	%r489, %r488, 124;
	mov.u32 	%r490, _ZZN3cub18CUB_300001_SM_10006detail6reduce28DeviceReduceSingleTileKernelINS2_10policy_hubIjjN4cuda3__47maximumIjEEE10Policy1000EPjPiiS8_ijNS5_3std3__410__identityEEEvT0_T1_T2_T3_T4_T6_E12temp_storage;
	add.s32 	%r491, %r490, %r489;
	st.shared.u32 	[%r491+8], %r59;
$L__BB4_36:
	bar.sync 	0;
	setp.ne.s32 	%p65, %r27, 0;
	@%p65 bra 	$L__BB4_72;
	ld.shared.u32 	%r492, [_ZZN3cub18CUB_300001_SM_10006detail6reduce28DeviceReduceSingleTileKernelINS2_10policy_hubIjjN4cuda3__47maximumIjEEE10Policy1000EPjPiiS8_ijNS5_3std3__410__identityEEEvT0_T1_T2_T3_T4_T6_E12temp_storage+12];
	max.u32 	%r493, %r686, %r492;
	ld.shared.u32 	%r494, [_ZZN3cub18CUB_300001_SM_10006detail6reduce28DeviceReduceSingleTileKernelINS2_10policy_hubIjjN4cuda3__47maximumIjEEE10Policy1000EPjPiiS8_ijNS5_3std3__410__identityEEEvT0_T1_T2_T3_T4_T6_E12temp_storage+16];
	max.u32 	%r495, %r493, %r494;
	ld.shared.u32 	%r496, [_ZZN3cub18CUB_300001_SM_10006detail6reduce28DeviceReduceSingleTileKernelINS2_10policy_hubIjjN4cuda3__47maximumIjEEE10Policy1000EPjPiiS8_ijNS5_3std3__410__identityEEEvT0_T1_T2_T3_T4_T6_E12temp_storage+20];
	max.u32 	%r497, %r495, %r496;
	ld.shared.u32 	%r498, [_ZZN3cub18CUB_300001_SM_10006detail6reduce28DeviceReduceSingleTileKernelINS2_10policy_hubIjjN4cuda3__47maximumIjEEE10Policy1000EPjPiiS8_ijNS5_3std3__410__identityEEEvT0_T1_T2_T3_T4_T6_E12temp_storage+24];
	max.u32 	%r499, %r497, %r498;
	ld.shared.u32 	%r500, [_ZZN3cub18CUB_300001_SM_10006detail6reduce28DeviceReduceSingleTileKernelINS2_10policy_hubIjjN4cuda3__47maximumIjEEE10Policy1000EPjPiiS8_ijNS5_3std3__410__identityEEEvT0_T1_T2_T3_T4_T6_E12temp_storage+28];
	max.u32 	%r501, %r499, %r500;
	ld.shared.u32 	%r502, [_ZZN3cub18CUB_300001_SM_10006detail6reduce28DeviceReduceSingleTileKernelINS2_10policy_hubIjjN4cuda3__47maximumIjEEE10Policy1000EPjPiiS8_ijNS5_3std3__410__identityEEEvT0_T1_T2_T3_T4_T6_E12temp_storage+32];
	max.u32 	%r503, %r501, %r502;
	ld.shared.u32 	%r504, [_ZZN3cub18CUB_300001_SM_10006detail6reduce28DeviceReduceSingleTileKernelINS2_10policy_hubIjjN4cuda3__47maximumIjEEE10Policy1000EPjPiiS8_ijNS5_3std3__410__identityEEEvT0_T1_T2_T3_T4_T6_E12temp_storage+36];
	max.u32 	%r686, %r503, %r504;
	bra.uni 	$L__BB4_72;
$L__BB4_38:
	setp.gt.s32 	%p3, %r124, 4095;
	@%p3 bra 	$L__BB4_56;
	mov.u32 	%r62, %tid.x;
	setp.ge.s32 	%p20, %r62, %r124;
	mov.b32 	%r670, 0;
	mov.u32 	%r665, %r62;
	@%p20 bra 	$L__BB4_41;
	mul.wide.u32 	%rd66, %r62, 4;
	add.s64 	%rd65, %rd16, %rd66;
	// begin inline asm
	ld.global.nc.u32 %r670, [%rd65];
	// end inline asm
	add.s32 	%r665, %r62, 256;
$L__BB4_41:
	setp.ge.s32 	%p21, %r665, %r124;
	@%p21 bra 	$L__BB4_47;
	not.b32 	%r255, %r665;
	add.s32 	%r67, %r124, %r255;
	and.b32  	%r256, %r67, 768;
	setp.eq.s32 	%p22, %r256, 768;
	@%p22 bra 	$L__BB4_45;
	mul.wide.u32 	%rd67, %r665, 4;
	add.s64 	%rd123, %rd16, %rd67;
	shr.u32 	%r257, %r67, 8;
	add.s32 	%r258, %r257, 1;
	and.b32  	%r259, %r258, 3;
	neg.s32 	%r662, %r259;
$L__BB4_44:
	.pragma "nounroll";
	// begin inline asm
	ld.global.nc.u32 %r260, [%rd123];
	// end inline asm
	max.u32 	%r670, %r670, %r260;
	add.s32 	%r665, %r665, 256;
	add.s64 	%rd123, %rd123, 1024;
	add.s32 	%r662, %r662, 1;
	setp.ne.s32 	%p23, %r662, 0;
	@%p23 bra 	$L__BB4_44;
$L__BB4_45:
	setp.lt.u32 	%p24, %r67, 768;
	@%p24 bra 	$L__BB4_47;
$L__BB4_46:
	mul.wide.s32 	%rd73, %r665, 4;
	add.s64 	%rd69, %rd16, %rd73;
	// begin inline asm
	ld.global.nc.u32 %r261, [%rd69];
	// end inline asm
	max.u32 	%r265, %r670, %r261;
	add.s64 	%rd70, %rd69, 1024;
	// begin inline asm
	ld.global.nc.u32 %r262, [%rd70];
	// end inline asm
	max.u32 	%r266, %r265, %r262;
	add.s64 	%rd71, %rd69, 2048;
	// begin inline asm
	ld.global.nc.u32 %r263, [%rd71];
	// end inline asm
	max.u32 	%r267, %r266, %r263;
	add.s64 	%rd72, %rd69, 3072;
	// begin inline asm
	ld.global.nc.u32 %r264, [%rd72];
	// end inline asm
	max.u32 	%r670, %r267, %r264;
	add.s32 	%r665, %r665, 1024;
	setp.lt.s32 	%p25, %r665, %r124;
	@%p25 bra 	$L__BB4_46;
$L__BB4_47:
	setp.lt.s32 	%p26, %r124, 256;
	@%p26 bra 	$L__BB4_52;
	// begin inline asm
	mov.u32 %r331, %laneid;
	// end inline asm
	mov.b32 	%r334, 1;
	mov.b32 	%r355, 31;
	mov.b32 	%r356, -1;
	// begin inline asm
	shfl.sync.down.b32 %r332, %r670, %r334, %r355, %r356;
	// end inline asm
	setp.gt.s32 	%p42, %r331, 30;
	max.u32 	%r357, %r670, %r332;
	selp.b32 	%r338, %r670, %r357, %p42;
	mov.b32 	%r339, 2;
	// begin inline asm
	shfl.sync.down.b32 %r337, %r338, %r339, %r355, %r356;
	// end inline asm
	setp.gt.s32 	%p43, %r331, 29;
	max.u32 	%r358, %r338, %r337;
	selp.b32 	%r343, %r338, %r358, %p43;
	mov.b32 	%r344, 4;
	// begin inline asm
	shfl.sync.down.b32 %r342, %r343, %r344, %r355, %r356;
	// end inline asm
	setp.gt.s32 	%p44, %r331, 27;
	max.u32 	%r359, %r343, %r342;
	selp.b32 	%r348, %r343, %r359, %p44;
	mov.b32 	%r349, 8;
	// begin inline asm
	shfl.sync.down.b32 %r347, %r348, %r349, %r355, %r356;
	// end inline asm
	setp.gt.s32 	%p45, %r331, 23;
	max.u32 	%r360, %r348, %r347;
	selp.b32 	%r353, %r348, %r360, %p45;
	mov.b32 	%r354, 16;
	// begin inline asm
	shfl.sync.down.b32 %r352, %r353, %r354, %r355, %r356;
	// end inline asm
	setp.gt.s32 	%p46, %r331, 15;
	max.u32 	%r83, %r353, %r352;
	selp.b32 	%r686, %r353, %r83, %p46;
	setp.ne.s32 	%p47, %r331, 0;
	@%p47 bra 	$L__BB4_50;
	shr.u32 	%r361, %r62, 3;
	and.b32  	%r362, %r361, 124;
	mov.u32 	%r363, _ZZN3cub18CUB_300001_SM_10006detail6reduce28DeviceReduceSingleTileKernelINS2_10policy_hubIjjN4cuda3__47maximumIjEEE10Policy1000EPjPiiS8_ijNS5_3std3__410__identityEEEvT0_T1_T2_T3_T4_T6_E12temp_storage;
	add.s32 	%r364, %r363, %r362;
	st.shared.u32 	[%r364+8], %r83;
$L__BB4_50:
	bar.sync 	0;
	setp.ne.s32 	%p48, %r62, 0;
	@%p48 bra 	$L__BB4_72;
	ld.shared.u32 	%r365, [_ZZN3cub18CUB_300001_SM_10006detail6reduce28DeviceReduceSingleTileKernelINS2_10policy_hubIjjN4cuda3__47maximumIjEEE10Policy1000EPjPiiS8_ijNS5_3std3__410__identityEEEvT0_T1_T2_T3_T4_T6_E12temp_storage+12];
	max.u32 	%r366, %r686, %r365;
	ld.shared.u32 	%r367, [_ZZN3cub18CUB_300001_SM_10006detail6reduce28DeviceReduceSingleTileKernelINS2_10policy_hubIjjN4cuda3__47maximumIjEEE10Policy1000EPjPiiS8_ijNS5_3std3__410__identityEEEvT0_T1_T2_T3_T4_T6_E12temp_storage+16];
	max.u32 	%r368, %r366, %r367;
	ld.shared.u32 	%r369, [_ZZN3cub18CUB_300001_SM_10006detail6reduce28DeviceReduceSingleTileKernelINS2_10policy_hubIjjN4cuda3__47maximumIjEEE10Policy1000EPjPiiS8_ijNS5_3std3__410__identityEEEvT0_T1_T2_T3_T4_T6_E12temp_storage+20];
	max.u32 	%r370, %r368, %r369;
	ld.shared.u32 	%r371, [_ZZN3cub18CUB_300001_SM_10006detail6reduce28DeviceReduceSingleTileKernelINS2_10policy_hubIjjN4cuda3__47maximumIjEEE10Policy1000EPjPiiS8_ijNS5_3std3__410__identityEEEvT0_T1_T2_T3_T4_T6_E12temp_storage+24];
	max.u32 	%r372, %r370, %r371;
	ld.shared.u32 	%r373, [_ZZN3cub18CUB_300001_SM_10006detail6reduce28DeviceReduceSingleTileKernelINS2_10policy_hubIjjN4cuda3__47maximumIjEEE10Policy1000EPjPiiS8_ijNS5_3std3__410__identityEEEvT0_T1_T2_T3_T4_T6_E12temp_storage+28];
	max.u32 	%r374, %r372, %r373;
	ld.shared.u32 	%r375, [_ZZN3cub18CUB_300001_SM_10006detail6reduce28DeviceReduceSingleTileKernelINS2_10policy_hubIjjN4cuda3__47maximumIjEEE10Policy1000EPjPiiS8_ijNS5_3std3__410__identityEEEvT0_T1_T2_T3_T4_T6_E12temp_storage+32];
	max.u32 	%r376, %r374, %r375;
	ld.shared.u32 	%r377, [_ZZN3cub18CUB_300001_SM_10006detail6reduce28DeviceReduceSingleTileKernelINS2_10policy_hubIjjN4cuda3__47maximumIjEEE10Policy1000EPjPiiS8_ijNS5_3std3__410__identityEEEvT0_T1_T2_T3_T4_T6_E12temp_storage+36];
	max.u32 	%r686, %r376, %r377;
	bra.uni 	$L__BB4_72;
$L__BB4_52:
	// begin inline asm
	mov.u32 %r268, %laneid;
	// end inline asm
	and.b32  	%r294, %r62, 992;
	add.s32 	%r295, %r294, 32;
	setp.gt.s32 	%p27, %r295, %r124;
	not.b32 	%r296, %r294;
	add.s32 	%r297, %r124, %r296;
	selp.b32 	%r292, %r297, 31, %p27;
	mov.b32 	%r271, 1;
	mov.b32 	%r293, -1;
	// begin inline asm
	shfl.sync.down.b32 %r269, %r670, %r271, %r292, %r293;
	// end inline asm
	setp.lt.s32 	%p28, %r268, %r292;
	max.u32 	%r298, %r670, %r269;
	selp.b32 	%r275, %r298, %r670, %p28;
	mov.b32 	%r276, 2;
	// begin inline asm
	shfl.sync.down.b32 %r274, %r275, %r276, %r292, %r293;
	// end inline asm
	add.s32 	%r299, %r268, 2;
	setp.gt.s32 	%p29, %r299, %r292;
	max.u32 	%r300, %r275, %r274;
	selp.b32 	%r280, %r275, %r300, %p29;
	mov.b32 	%r281, 4;
	// begin inline asm
	shfl.sync.down.b32 %r279, %r280, %r281, %r292, %r293;
	// end inline asm
	add.s32 	%r301, %r268, 4;
	setp.gt.s32 	%p30, %r301, %r292;
	max.u32 	%r302, %r280, %r279;
	selp.b32 	%r285, %r280, %r302, %p30;
	mov.b32 	%r286, 8;
	// begin inline asm
	shfl.sync.down.b32 %r284, %r285, %r286, %r292, %r293;
	// end inline asm
	add.s32 	%r303, %r268, 8;
	setp.gt.s32 	%p31, %r303, %r292;
	max.u32 	%r304, %r285, %r284;
	selp.b32 	%r290, %r285, %r304, %p31;
	mov.b32 	%r291, 16;
	// begin inline asm
	shfl.sync.down.b32 %r289, %r290, %r291, %r292, %r293;
	// end inline asm
	add.s32 	%r305, %r268, 16;
	setp.gt.s32 	%p32, %r305, %r292;
	max.u32 	%r306, %r290, %r289;
	selp.b32 	%r686, %r290, %r306, %p32;
	setp.ne.s32 	%p33, %r268, 0;
	@%p33 bra 	$L__BB4_54;
	shr.u32 	%r307, %r62, 3;
	and.b32  	%r308, %r307, 124;
	mov.u32 	%r309, _ZZN3cub18CUB_300001_SM_10006detail6reduce28DeviceReduceSingleTileKernelINS2_10policy_hubIjjN4cuda3__47maximumIjEEE10Policy1000EPjPiiS8_ijNS5_3std3__410__identityEEEvT0_T1_T2_T3_T4_T6_E12temp_storage;
	add.s32 	%r310, %r309, %r308;
	st.shared.u32 	[%r310+8], %r686;
$L__BB4_54:
	bar.sync 	0;
	setp.ne.s32 	%p34, %r62, 0;
	@%p34 bra 	$L__BB4_72;
	setp.gt.s32 	%p35, %r124, 32;
	ld.shared.u32 	%r311, [_ZZN3cub18CUB_300001_SM_10006detail6reduce28DeviceReduceSingleTileKernelINS2_10policy_hubIjjN4cuda3__47maximumIjEEE10Policy1000EPjPiiS8_ijNS5_3std3__410__identityEEEvT0_T1_T2_T3_T4_T6_E12temp_storage+12];
	max.u32 	%r312, %r686, %r311;
	selp.b32 	%r313, %r312, %r686, %p35;
	setp.gt.s32 	%p36, %r124, 64;
	ld.shared.u32 	%r314, [_ZZN3cub18CUB_300001_SM_10006detail6reduce28DeviceReduceSingleTileKernelINS2_10policy_hubIjjN4cuda3__47maximumIjEEE10Policy1000EPjPiiS8_ijNS5_3std3__410__identityEEEvT0_T1_T2_T3_T4_T6_E12temp_storage+16];
	max.u32 	%r315, %r313, %r314;
	selp.b32 	%r316, %r315, %r313, %p36;
	setp.gt.s32 	%p37, %r124, 96;
	ld.shared.u32 	%r317, [_ZZN3cub18CUB_300001_SM_10006detail6reduce28DeviceReduceSingleTileKernelINS2_10policy_hubIjjN4cuda3__47maximumIjEEE10Policy1000EPjPiiS8_ijNS5_3std3__410__identityEEEvT0_T1_T2_T3_T4_T6_E12temp_storage+20];
	max.u32 	%r318, %r316, %r317;
	selp.b32 	%r319, %r318, %r316, %p37;
	setp.gt.s32 	%p38, %r124, 128;
	ld.shared.u32 	%r320, [_ZZN3cub18CUB_300001_SM_10006detail6reduce28DeviceReduceSingleTileKernelINS2_10policy_hubIjjN4cuda3__47maximumIjEEE10Policy1000EPjPiiS8_ijNS5_3std3__410__identityEEEvT0_T1_T2_T3_T4_T6_E12temp_storage+24];
	max.u32 	%r321, %r319, %r320;
	selp.b32 	%r322, %r321, %r319, %p38;
	setp.gt.s32 	%p39, %r124, 160;
	ld.shared.u32 	%r323, [_ZZN3cub18CUB_300001_SM_10006detail6reduce28DeviceReduceSingleTileKernelINS2_10policy_hubIjjN4cuda3__47maximumIjEEE10Policy1000EPjPiiS8_ijNS5_3std3__410__identityEEEvT0_T1_T2_T3_T4_T6_E12temp_storage+28];
	max.u32 	%r324, %r322, %r323;
	selp.b32 	%r325, %r324, %r322, %p39;
	setp.gt.s32 	%p40, %r124, 192;
	ld.shared.u32 	%r326, [_ZZN3cub18CUB_300001_SM_10006detail6reduce28DeviceReduceSingleTileKernelINS2_10policy_hubIjjN4cuda3__47maximumIjEEE10Policy1000EPjPiiS8_ijNS5_3std3__410__identityEEEvT0_T1_T2_T3_T4_T6_E12temp_storage+32];
	max.u32 	%r327, %r325, %r326;
	selp.b32 	%r328, %r327, %r325, %p40;
	setp.gt.s32 	%p41, %r124, 224;
	ld.shared.u32 	%r329, [_ZZN3cub18CUB_300001_SM_10006detail6reduce28DeviceReduceSingleTileKernelINS2_10policy_hubIjjN4cuda3__47maximumIjEEE10Policy1000EPjPiiS8_ijNS5_3std3__410__identityEEEvT0_T1_T2_T3_T4_T6_E12temp_storage+36];
	max.u32 	%r330, %r328, %r329;
	selp.b32 	%r686, %r330, %r328, %p41;
	bra.uni 	$L__BB4_72;
$L__BB4_56:
	mov.u32 	%r88, %tid.x;
	mul.wide.u32 	%rd35, %r88, 4;
	add.s64 	%rd19, %rd16, %rd35;
	// begin inline asm
	ld.global.nc.u32 %r126, [%rd19];
	// end inline asm
	add.s64 	%rd20, %rd19, 1024;
	// begin inline asm
	ld.global.nc.u32 %r127, [%rd20];
	// end inline asm
	add.s64 	%rd21, %rd19, 2048;
	// begin inline asm
	ld.global.nc.u32 %r128, [%rd21];
	// end inline asm
	add.s64 	%rd22, %rd19, 3072;
	// begin inline asm
	ld.global.nc.u32 %r129, [%rd22];
	// end inline asm
	add.s64 	%rd23, %rd19, 4096;
	// begin inline asm
	ld.global.nc.u32 %r130, [%rd23];
	// end inline asm
	add.s64 	%rd24, %rd19, 5120;
	// begin inline asm
	ld.global.nc.u32 %r131, [%rd24];
	// end inline asm
	add.s64 	%rd25, %rd19, 6144;
	// begin inline asm
	ld.global.nc.u32 %r132, [%rd25];
	// end inline asm
	add.s64 	%rd26, %rd19, 7168;
	// begin inline asm
	ld.global.nc.u32 %r133, [%rd26];
	// end inline asm
	add.s64 	%rd27, %rd19, 8192;
	// begin inline asm
	ld.global.nc.u32 %r134, [%rd27];
	// end inline asm
	add.s64 	%rd28, %rd19, 9216;
	// begin inline asm
	ld.global.nc.u32 %r135, [%rd28];
	// end inline asm
	add.s64 	%rd29, %rd19, 10240;
	// begin inline asm
	ld.global.nc.u32 %r136, [%rd29];
	// end inline asm
	add.s64 	%rd30, %rd19, 11264;
	// begin inline asm
	ld.global.nc.u32 %r137, [%rd30];
	// end inline asm
	add.s64 	%rd31, %rd19, 12288;
	// begin inline asm
	ld.global.nc.u32 %r138, [%rd31];
	// end inline asm
	add.s64 	%rd32, %rd19, 13312;
	// begin inline asm
	ld.global.nc.u32 %r139, [%rd32];
	// end inline asm
	add.s64 	%rd33, %rd19, 14336;
	// begin inline asm
	ld.global.nc.u32 %r140, [%rd33];
	// end inline asm
	add.s64 	%rd34, %rd19, 15360;
	// begin inline asm
	ld.global.nc.u32 %r141, [%rd34];
	// end inline asm
	max.u32 	%r143, %r126, %r127;
	max.u32 	%r144, %r143, %r128;
	max.u32 	%r145, %r129, %r130;
	max.u32 	%r146, %r145, %r131;
	max.u32 	%r147, %r132, %r133;
	max.u32 	%r148, %r147, %r134;
	max.u32 	%r149, %r135, %r136;
	max.u32 	%r150, %r149, %r137;
	max.u32 	%r151, %r138, %r139;
	max.u32 	%r152, %r151, %r140;
	max.u32 	%r153, %r144, %r146;
	max.u32 	%r154, %r153, %r148;
	max.u32 	%r155, %r150, %r152;
	max.u32 	%r156, %r155, %r141;
	max.u32 	%r685, %r154, %r156;
	setp.lt.u32 	%p4, %r124, 8192;
	mov.b32 	%r674, 4096;
	@%p4 bra 	$L__BB4_60;
	add.s32 	%r90, %r124, -4096;
	mov.b32 	%r674, 4096;
$L__BB4_58:
	mul.wide.s32 	%rd52, %r674, 4;
	add.s64 	%rd36, %rd19, %rd52;
	// begin inline asm
	ld.global.nc.u32 %r158, [%rd36];
	// end inline asm
	add.s64 	%rd37, %rd36, 1024;
	// begin inline asm
	ld.global.nc.u32 %r159, [%rd37];
	// end inline asm
	add.s64 	%rd38, %rd36, 2048;
	// begin inline asm
	ld.global.nc.u32 %r160, [%rd38];
	// end inline asm
	add.s64 	%rd39, %rd36, 3072;
	// begin inline asm
	ld.global.nc.u32 %r161, [%rd39];
	// end inline asm
	add.s64 	%rd40, %rd36, 4096;
	// begin inline asm
	ld.global.nc.u32 %r162, [%rd40];
	// end inline asm
	add.s64 	%rd41, %rd36, 5120;
	// begin inline asm
	ld.global.nc.u32 %r163, [%rd41];
	// end inline asm
	add.s64 	%rd42, %rd36, 6144;
	// begin inline asm
	ld.global.nc.u32 %r164, [%rd42];
	// end inline asm
	add.s64 	%rd43, %rd36, 7168;
	// begin inline asm
	ld.global.nc.u32 %r165, [%rd43];
	// end inline asm
	add.s64 	%rd44, %rd36, 8192;
	// begin inline asm
	ld.global.nc.u32 %r166, [%rd44];
	// end inline asm
	add.s64 	%rd45, %rd36, 9216;
	// begin inline asm
	ld.global.nc.u32 %r167, [%rd45];
	// end inline asm
	add.s64 	%rd46, %rd36, 10240;
	// begin inline asm
	ld.global.nc.u32 %r168, [%rd46];
	// end inline asm
	add.s64 	%rd47, %rd36, 11264;
	// begin inline asm
	ld.global.nc.u32 %r169, [%rd47];
	// end inline asm
	add.s64 	%rd48, %rd36, 12288;
	// begin inline asm
	ld.global.nc.u32 %r170, [%rd48];
	// end inline asm
	add.s64 	%rd49, %rd36, 13312;
	// begin inline asm
	ld.global.nc.u32 %r171, [%rd49];
	// end inline asm
	add.s64 	%rd50, %rd36, 14336;
	// begin inline asm
	ld.global.nc.u32 %r172, [%rd50];
	// end inline asm
	add.s64 	%rd51, %rd36, 15360;
	// begin inline asm
	ld.global.nc.u32 %r173, [%rd51];
	// end inline asm
	max.u32 	%r174, %r685, %r158;
	max.u32 	%r175, %r174, %r159;
	max.u32 	%r176, %r160, %r161;
	max.u32 	%r177, %r176, %r162;
	max.u32 	%r178, %r163, %r164;
	max.u32 	%r179, %r178, %r165;
	max.u32 	%r180, %r166, %r167;
	max.u32 	%r181, %r180, %r168;
	max.u32 	%r182, %r169, %r170;
	max.u32 	%r183, %r182, %r171;
	max.u32 	%r184, %r172, %r173;
	max.u32 	%r185, %r175, %r177;
	max.u32 	%r186, %r185, %r179;
	max.u32 	%r187, %r181, %r183;
	max.u32 	%r188, %r187, %r184;
	max.u32 	%r685, %r186, %r188;
	sub.s32 	%r189, %r124, %r674;
	setp.lt.s32 	%p5, %r189, 4096;
	@%p5 bra 	$L__BB4_68;
	add.s32 	%r674, %r674, 4096;
	setp.le.s32 	%p6, %r674, %r90;
	@%p6 bra 	$L__BB4_58;
$L__BB4_60:
	setp.le.s32 	%p7, %r124, %r674;
	@%p7 bra 	$L__BB4_68;
	sub.s32 	%r97, %r124, %r674;
	setp.ge.s32 	%p8, %r88, %r97;
	@%p8 bra 	$L__BB4_68;
	not.b32 	%r191, %r88;
	add.s32 	%r192, %r124, %r191;
	sub.s32 	%r98, %r192, %r674;
	and.b32  	%r193, %r98, 768;
	setp.eq.s32 	%p9, %r193, 768;
	mov.u32 	%r679, %r88;
	@%p9 bra 	$L__BB4_65;
	add.s32 	%r676, %r88, %r674;
	shr.u32 	%r194, %r98, 8;
	add.s32 	%r195, %r194, 1;
	and.b32  	%r196, %r195, 3;
	neg.s32 	%r675, %r196;
	mov.u32 	%r679, %r88;
$L__BB4_64:
	.pragma "nounroll";
	mul.wide.u32 	%rd54, %r676, 4;
	add.s64 	%rd53, %rd16, %rd54;
	// begin inline asm
	ld.global.nc.u32 %r197, [%rd53];
	// end inline asm
	max.u32 	%r685, %r685, %r197;
	add.s32 	%r679, %r679, 256;
	add.s32 	%r676, %r676, 256;
	add.s32 	%r675, %r675, 1;
	setp.ne.s32 	%p10, %r675, 0;
	@%p10 bra 	$L__BB4_64;
$L__BB4_65:
	setp.lt.u32 	%p11, %r98, 768;
	@%p11 bra 	$L__BB4_68;
	cvt.u64.u32 	%rd55, %r679;
	cvt.u64.u32 	%rd56, %r674;
	add.s64 	%rd57, %rd55, %rd56;
	shl.b64 	%rd58, %rd57, 2;
	add.s64 	%rd59, %rd58, %rd16;
	add.s64 	%rd124, %rd59, 2048;
	add.s32 	%r682, %r679, %r674;
$L__BB4_67:
	mul.wide.u32 	%rd64, %r682, 4;
	add.s64 	%rd60, %rd16, %rd64;
	// begin inline asm
	ld.global.nc.u32 %r198, [%rd60];
	// end inline asm
	max.u32 	%r202, %r685, %r198;
	add.s64 	%rd61, %rd124, -1024;
	// begin inline asm
	ld.global.nc.u32 %r199, [%rd61];
	// end inline asm
	max.u32 	%r203, %r202, %r199;
	// begin inline asm
	ld.global.nc.u32 %r200, [%rd124];
	// end inline asm
	max.u32 	%r204, %r203, %r200;
	add.s64 	%rd63, %rd124, 1024;
	// begin inline asm
	ld.global.nc.u32 %r201, [%rd63];
	// end inline asm
	max.u32 	%r685, %r204, %r201;
	add.s32 	%r679, %r679, 1024;
	add.s64 	%rd124, %rd124, 4096;
	add.s32 	%r682, %r682, 1024;
	setp.lt.s32 	%p12, %r679, %r97;
	@%p12 bra 	$L__BB4_67;
$L__BB4_68:
	// begin inline asm
	mov.u32 %r205, %laneid;
	// end inline asm
	mov.b32 	%r208, 1;
	mov.b32 	%r229, 31;
	mov.b32 	%r230, -1;
	// begin inline asm
	shfl.sync.down.b32 %r206, %r685, %r208, %r229, %r230;
	// end inline asm
	setp.gt.s32 	%p13, %r205, 30;
	max.u32 	%r231, %r685, %r206;
	selp.b32 	%r212, %r685, %r231, %p13;
	mov.b32 	%r213, 2;
	// begin inline asm
	shfl.sync.down.b32 %r211, %r212, %r213, %r229, %r230;
	// end inline asm
	setp.gt.s32 	%p14, %r205, 29;
	max.u32 	%r232, %r212, %r211;
	selp.b32 	%r217, %r212, %r232, %p14;
	mov.b32 	%r218, 4;
	// begin inline asm
	shfl.sync.down.b32 %r216, %r217, %r218, %r229, %r230;
	// end inline asm
	setp.gt.s32 	%p15, %r205, 27;
	max.u32 	%r233, %r217, %r216;
	selp.b32 	%r222, %r217, %r233, %p15;
	mov.b32 	%r223, 8;
	// begin inline asm
	shfl.sync.down.b32 %r221, %r222, %r223, %r229, %r230;
	// end inline asm
	setp.gt.s32 	%p16, %r205, 23;
	max.u32 	%r234, %r222, %r221;
	selp.b32 	%r227, %r222, %r234, %p16;
	mov.b32 	%r228, 16;
	// begin inline asm
	shfl.sync.down.b32 %r226, %r227, %r228, %r229, %r230;
	// end inline asm
	setp.gt.s32 	%p17, %r205, 15;
	max.u32 	%r120, %r227, %r226;
	selp.b32 	%r686, %r227, %r120, %p17;
	setp.ne.s32 	%p18, %r205, 0;
	@%p18 bra 	$L__BB4_70;
	shr.u32 	%r235, %r88, 3;
	and.b32  	%r236, %r235, 124;
	mov.u32 	%r237, _ZZN3cub18CUB_300001_SM_10006detail6reduce28DeviceReduceSingleTileKernelINS2_10policy_hubIjjN4cuda3__47maximumIjEEE10Policy1000EPjPiiS8_ijNS5_3std3__410__identityEEEvT0_T1_T2_T3_T4_T6_E12temp_storage;
	add.s32 	%r238, %r237, %r236;
	st.shared.u32 	[%r238+8], %r120;
$L__BB4_70:
	bar.sync 	0;
	setp.ne.s32 	%p19, %r88, 0;
	@%p19 bra 	$L__BB4_72;
	ld.shared.u32 	%r239, [_ZZN3cub18CUB_300001_SM_10006detail6reduce28DeviceReduceSingleTileKernelINS2_10policy_hubIjjN4cuda3__47maximumIjEEE10Policy1000EPjPiiS8_ijNS5_3std3__410__identityEEEvT0_T1_T2_T3_T4_T6_E12temp_storage+12];
	max.u32 	%r240, %r686, %r239;
	ld.shared.u32 	%r241, [_ZZN3cub18CUB_300001_SM_10006detail6reduce28DeviceReduceSingleTileKernelINS2_10policy_hubIjjN4cuda3__47maximumIjEEE10Policy1000EPjPiiS8_ijNS5_3std3__410__identityEEEvT0_T1_T2_T3_T4_T6_E12temp_storage+16];
	max.u32 	%r242, %r240, %r241;
	ld.shared.u32 	%r243, [_ZZN3cub18CUB_300001_SM_10006detail6reduce28DeviceReduceSingleTileKernelINS2_10policy_hubIjjN4cuda3__47maximumIjEEE10Policy1000EPjPiiS8_ijNS5_3std3__410__identityEEEvT0_T1_T2_T3_T4_T6_E12temp_storage+20];
	max.u32 	%r244, %r242, %r243;
	ld.shared.u32 	%r245, [_ZZN3cub18CUB_300001_SM_10006detail6reduce28DeviceReduceSingleTileKernelINS2_10policy_hubIjjN4cuda3__47maximumIjEEE10Policy1000EPjPiiS8_ijNS5_3std3__410__identityEEEvT0_T1_T2_T3_T4_T6_E12temp_storage+24];
	max.u32 	%r246, %r244, %r245;
	ld.shared.u32 	%r247, [_ZZN3cub18CUB_300001_SM_10006detail6reduce28DeviceReduceSingleTileKernelINS2_10policy_hubIjjN4cuda3__47maximumIjEEE10Policy1000EPjPiiS8_ijNS5_3std3__410__identityEEEvT0_T1_T2_T3_T4_T6_E12temp_storage+28];
	max.u32 	%r248, %r246, %r247;
	ld.shared.u32 	%r249, [_ZZN3cub18CUB_300001_SM_10006detail6reduce28DeviceReduceSingleTileKernelINS2_10policy_hubIjjN4cuda3__47maximumIjEEE10Policy1000EPjPiiS8_ijNS5_3std3__410__identityEEEvT0_T1_T2_T3_T4_T6_E12temp_storage+32];
	max.u32 	%r250, %r248, %r249;
	ld.shared.u32 	%r251, [_ZZN3cub18CUB_300001_SM_10006detail6reduce28DeviceReduceSingleTileKernelINS2_10policy_hubIjjN4cuda3__47maximumIjEEE10Policy1000EPjPiiS8_ijNS5_3std3__410__identityEEEvT0_T1_T2_T3_T4_T6_E12temp_storage+36];
	max.u32 	%r686, %r250, %r251;
$L__BB4_72:
	mov.u32 	%r631, %tid.x;
	setp.ne.s32 	%p95, %r631, 0;
	@%p95 bra 	$L__BB4_74;
	max.u32 	%r632, %r125, %r686;
	st.global.u32 	[%rd1], %r632;
$L__BB4_74:
	ret;

}
	// .globl	_ZN3cub18CUB_300001_SM_10006detail6reduce28DeviceReduceSingleTileKernelINS2_10policy_hubIjyN4cuda3__47maximumIjEEE10Policy1000EPjPiyS8_ijNS5_3std3__410__identityEEEvT0_T1_T2_T3_T4_T6_
.visible .entry _ZN3cub18CUB_300001_SM_10006detail6reduce28DeviceReduceSingleTileKernelINS2_10policy_hubIjyN4cuda3__47maximumIjEEE10Policy1000EPjPiyS8_ijNS5_3std3__410__identityEEEvT0_T1_T2_T3_T4_T6_(
	.param .u64 .ptr .align 1 _ZN3cub18CUB_300001_SM_10006detail6reduce28DeviceReduceSingleTileKernelINS2_10policy_hubIjyN4cuda3__47maximumIjEEE10Policy1000EPjPiyS8_ijNS5_3std3__410__identityEEEvT0_T1_T2_T3_T4_T6__param_0,
	.param .u64 .ptr .align 1 _ZN3cub18CUB_300001_SM_10006detail6reduce28DeviceReduceSingleTileKernelINS2_10policy_hubIjyN4cuda3__47maximumIjEEE10Policy1000EPjPiyS8_ijNS5_3std3__410__identityEEEvT0_T1_T2_T3_T4_T6__param_1,
	.param .u64 _ZN3cub18CUB_300001_SM_10006detail6reduce28DeviceReduceSingleTileKernelINS2_10policy_hubIjyN4cuda3__47maximumIjEEE10Policy1000EPjPiyS8_ijNS5_3std3__410__identityEEEvT0_T1_T2_T3_T4_T6__param_2,
	.param .align 1 .b8 _ZN3cub18CUB_300001_SM_10006detail6reduce28DeviceReduceSingleTileKernelINS2_10policy_hubIjyN4cuda3__47maximumIjEEE10Policy1000EPjPiyS8_ijNS5_3std3__410__identityEEEvT0_T1_T2_T3_T4_T6__param_3[1],
	.param .u32 _ZN3cub18CUB_300001_SM_10006detail6reduce28DeviceReduceSingleTileKernelINS2_10policy_hubIjyN4cuda3__47maximumIjEEE10Policy1000EPjPiyS8_ijNS5_3std3__410__identityEEEvT0_T1_T2_T3_T4_T6__param_4,
	.param .align 1 .b8 _ZN3cub18CUB_300001_SM_10006detail6reduce28DeviceReduceSingleTileKernelINS2_10policy_hubIjyN4cuda3__47maximumIjEEE10Policy1000EPjPiyS8_ijNS5_3std3__410__identityEEEvT0_T1_T2_T3_T4_T6__param_5[1]
)
.maxntid 256
.minnctapersm 1
{
	.reg .pred 	%p<97>;
	.reg .b32 	%r<662>;
	.reg .b64 	%rd<150>;
	// demoted variable
	.shared .align 4 .b8 _ZZN3cub18CUB_300001_SM_10006detail6reduce28DeviceReduceSingleTileKernelINS2_10policy_hubIjyN4cuda3__47maximumIjEEE10Policy1000EPjPiyS8_ijNS5_3std3__410__identityEEEvT0_T1_T2_T3_T4_T6_E12temp_storage[44];
	ld.param.u64 	%rd31, [_ZN3cub18CUB_300001_SM_10006detail6reduce28DeviceReduceSingleTileKernelINS2_10policy_hubIjyN4cuda3__47maximumIjEEE10Policy1000EPjPiyS8_ijNS5_3std3__410__identityEEEvT0_T1_T2_T3_T4_T6__param_0];
	ld.param.u64 	%rd33, [_ZN3cub18CUB_300001_SM_10006detail6reduce28DeviceReduceSingleTileKernelINS2_10policy_hubIjyN4cuda3__47maximumIjEEE10Policy1000EPjPiyS8_ijNS5_3std3__410__identityEEEvT0_T1_T2_T3_T4_T6__param_1];
	ld.param.u64 	%rd32, [_ZN3cub18CUB_300001_SM_10006detail6reduce28DeviceReduceSingleTileKernelINS2_10policy_hubIjyN4cuda3__47maximumIjEEE10Policy1000EPjPiyS8_ijNS5_3std3__410__identityEEEvT0_T1_T2_T3_T4_T6__param_2];
	ld.param.u32 	%r106, [_ZN3cub18CUB_300001_SM_10006detail6reduce28DeviceReduceSingleTileKernelINS2_10policy_hubIjyN4cuda3__47maximumIjEEE10Policy1000EPjPiyS8_ijNS5_3std3__410__identityEEEvT0_T1_T2_T3_T4_T6__param_4];
	cvta.to.global.u64 	%rd1, %rd33;
	setp.ne.s64 	%p1, %rd32, 0;
	@%p1 bra 	$L__BB5_3;
	mov.u32 	%r616, %tid.x;
	setp.ne.s32 	%p96, %r616, 0;
	@%p96 bra 	$L__BB5_74;
	st.global.u32 	[%rd1], %r106;
	bra.uni 	$L__BB5_74;
$L__BB5_3:
	and.b64  	%rd34, %rd31, 15;
	setp.ne.s64 	%p2, %rd34, 0;
	@%p2 bra 	$L__BB5_38;
	setp.gt.u64 	%p49, %rd32, 4095;
	@%p49 bra 	$L__BB5_22;
	cvt.u32.u64 	%r1, %rd32;
	mov.u32 	%r2, %tid.x;
	setp.ge.u32 	%p66, %r2, %r1;
	mov.b32 	%r627, 0;
	mov.u32 	%r622, %r2;
	@%p66 bra 	$L__BB5_7;
	mul.wide.u32 	%rd132, %r2, 4;
	add.s64 	%rd131, %rd31, %rd132;
	// begin inline asm
	ld.global.nc.u32 %r627, [%rd131];
	// end inline asm
	add.s32 	%r622, %r2, 256;
$L__BB5_7:
	setp.ge.u32 	%p67, %r622, %r1;
	@%p67 bra 	$L__BB5_13;
	not.b32 	%r491, %r622;
	add.s32 	%r7, %r491, %r1;
	and.b32  	%r492, %r7, 768;
	setp.eq.s32 	%p68, %r492, 768;
	@%p68 bra 	$L__BB5_11;
	mul.wide.u32 	%rd133, %r622, 4;
	add.s64 	%rd140, %rd31, %rd133;
	shr.u32 	%r493, %r7, 8;
	add.s32 	%r494, %r493, 1;
	and.b32  	%r495, %r494, 3;
	neg.s32 	%r619, %r495;
$L__BB5_10:
	.pragma "nounroll";
	// begin inline asm
	ld.global.nc.u32 %r496, [%rd140];
	// end inline asm
	max.u32 	%r627, %r627, %r496;
	add.s32 	%r622, %r622, 256;
	add.s64 	%rd140, %rd140, 1024;
	add.s32 	%r619, %r619, 1;
	setp.ne.s32 	%p69, %r619, 0;
	@%p69 bra 	$L__BB5_10;
$L__BB5_11:
	setp.lt.u32 	%p70, %r7, 768;
	@%p70 bra 	$L__BB5_13;
$L__BB5_12:
	mul.wide.s32 	%rd139, %r622, 4;
	add.s64 	%rd135, %rd31, %rd139;
	// begin inline asm
	ld.global.nc.u32 %r497, [%rd135];
	// end inline asm
	max.u32 	%r501, %r627, %r497;
	add.s64 	%rd136, %rd135, 1024;
	// begin inline asm
	ld.global.nc.u32 %r498, [%rd136];
	// end inline asm
	max.u32 	%r502, %r501, %r498;
	add.s64 	%rd137, %rd135, 2048;
	// begin inline asm
	ld.global.nc.u32 %r499, [%rd137];
	// end inline asm
	max.u32 	%r503, %r502, %r499;
	add.s64 	%rd138, %rd135, 3072;
	// begin inline asm
	ld.global.nc.u32 %r500, [%rd138];
	// end inline asm
	max.u32 	%r627, %r503, %r500;
	add.s32 	%r622, %r622, 1024;
	setp.lt.s32 	%p71, %r622, %r1;
	@%p71 bra 	$L__BB5_12;
$L__BB5_13:
	setp.lt.u64 	%p72, %rd32, 256;
	@%p72 bra 	$L__BB5_18;
	// begin inline asm
	mov.u32 %r567, %laneid;
	// end inline asm
	mov.b32 	%r570, 1;
	mov.b32 	%r591, 31;
	mov.b32 	%r592, -1;
	// begin inline asm
	shfl.sync.down.b32 %r568, %r627, %r570, %r591, %r592;
	// end inline asm
	setp.gt.s32 	%p88, %r567, 30;
	max.u32 	%r593, %r627, %r568;
	selp.b32 	%r574, %r627, %r593, %p88;
	mov.b32 	%r575, 2;
	// begin inline asm
	shfl.sync.down.b32 %r573, %r574, %r575, %r591, %r592;
	// end inline asm
	setp.gt.s32 	%p89, %r567, 29;
	max.u32 	%r594, %r574, %r573;
	selp.b32 	%r579, %r574, %r594, %p89;
	mov.b32 	%r580, 4;
	// begin inline asm
	shfl.sync.down.b32 %r578, %r579, %r580, %r591, %r592;
	// end inline asm
	setp.gt.s32 	%p90, %r567, 27;
	max.u32 	%r595, %r579, %r578;
	selp.b32 	%r584, %r579, %r595, %p90;
	mov.b32 	%r585, 8;
	// begin inline asm
	shfl.sync.down.b32 %r583, %r584, %r585, %r591, %r592;
	// end inline asm
	setp.gt.s32 	%p91, %r567, 23;
	max.u32 	%r596, %r584, %r583;
	selp.b32 	%r589, %r584, %r596, %p91;
	mov.b32 	%r590, 16;
	// begin inline asm
	shfl.sync.down.b32 %r588, %r589, %r590, %r591, %r592;
	// end inline asm
	setp.gt.s32 	%p92, %r567, 15;
	max.u32 	%r23, %r589, %r588;
	selp.b32 	%r661, %r589, %r23, %p92;
	setp.ne.s32 	%p93, %r567, 0;
	@%p93 bra 	$L__BB5_16;
	shr.u32 	%r597, %r2, 3;
	and.b32  	%r598, %r597, 124;
	mov.u32 	%r599, _ZZN3cub18CUB_300001_SM_10006detail6reduce28DeviceReduceSingleTileKernelINS2_10policy_hubIjyN4cuda3__47maximumIjEEE10Policy1000EPjPiyS8_ijNS5_3std3__410__identityEEEvT0_T1_T2_T3_T4_T6_E12temp_storage;
	add.s32 	%r600, %r599, %r598;
	st.shared.u32 	[%r600+8], %r23;
$L__BB5_16:
	bar.sync 	0;
	setp.ne.s32 	%p94, %r2, 0;
	@%p94 bra 	$L__BB5_72;
	ld.shared.u32 	%r601, [_ZZN3cub18CUB_300001_SM_10006detail6reduce28DeviceReduceSingleTileKernelINS2_10policy_hubIjyN4cuda3__47maximumIjEEE10Policy1000EPjPiyS8_ijNS5_3std3__410__identityEEEvT0_T1_T2_T3_T4_T6_E12temp_storage+12];
	max.u32 	%r602, %r661, %r601;
	ld.shared.u32 	%r603, [_ZZN3cub18CUB_300001_SM_10006detail6reduce28DeviceReduceSingleTileKernelINS2_10policy_hubIjyN4cuda3__47maximumIjEEE10Policy1000EPjPiyS8_ijNS5_3std3__410__identityEEEvT0_T1_T2_T3_T4_T6_E12temp_storage+16];
	max.u32 	%r604, %r602, %r603;
	ld.shared.u32 	%r605, [_ZZN3cub18CUB_300001_SM_10006detail6reduce28DeviceReduceSingleTileKernelINS2_10policy_hubIjyN4cuda3__47maximumIjEEE10Policy1000EPjPiyS8_ijNS5_3std3__410__identityEEEvT0_T1_T2_T3_T4_T6_E12temp_storage+20];
	max.u32 	%r606, %r604, %r605;
	ld.shared.u32 	%r607, [_ZZN3cub18CUB_300001_SM_10006detail6reduce28DeviceReduceSingleTileKernelINS2_10policy_hubIjyN4cuda3__47maximumIjEEE10Policy1000EPjPiyS8_ijNS5_3std3__410__identityEEEvT0_T1_T2_T3_T4_T6_E12temp_storage+24];
	max.u32 	%r608, %r606, %r607;
	ld.shared.u32 	%r609, [_ZZN3cub18CUB_300001_SM_10006detail6reduce28DeviceReduceSingleTileKernelINS2_10policy_hubIjyN4cuda3__47maximumIjEEE10Policy1000EPjPiyS8_ijNS5_3std3__410__identityEEEvT0_T1_T2_T3_T4_T6_E12temp_storage+28];
	max.u32 	%r610, %r608, %r609;
	ld.shared.u32 	%r611, [_ZZN3cub18CUB_300001_SM_10006detail6reduce28DeviceReduceSingleTileKernelINS2_10policy_hubIjyN4cuda3__47maximumIjEEE10Policy1000EPjPiyS8_ijNS5_3std3__410__identityEEEvT0_T1_T2_T3_T4_T6_E12temp_storage+32];
	max.u32 	%r612, %r610, %r611;
	ld.shared.u32 	%r613, [_ZZN3cub18CUB_300001_SM_10006detail6reduce28DeviceReduceSingleTileKernelINS2_10policy_hubIjyN4cuda3__47maximumIjEEE10Policy1000EPjPiyS8_ijNS5_3std3__410__identityEEEvT0_T1_T2_T3_T4_T6_E12temp_storage+36];
	max.u32 	%r661, %r612, %r613;
	bra.uni 	$L__BB5_72;
$L__BB5_18:
	// begin inline asm
	mov.u32 %r504, %laneid;
	// end inline asm
	and.b32  	%r530, %r2, 992;
	add.s32 	%r531, %r530, 32;
	setp.gt.u32 	%p73, %r531, %r1;
	not.b32 	%r532, %r530;
	add.s32 	%r533, %r1, %r532;
	selp.b32 	%r528, %r533, 31, %p73;
	mov.b32 	%r507, 1;
	mov.b32 	%r529, -1;
	// begin inline asm
	shfl.sync.down.b32 %r505, %r627, %r507, %r528, %r529;
	// end inline asm
	setp.lt.s32 	%p74, %r504, %r528;
	max.u32 	%r534, %r627, %r505;
	selp.b32 	%r511, %r534, %r627, %p74;
	mov.b32 	%r512, 2;
	// begin inline asm
	shfl.sync.down.b32 %r510, %r511, %r512, %r528, %r529;
	// end inline asm
	add.s32 	%r535, %r504, 2;
	setp.gt.s32 	%p75, %r535, %r528;
	max.u32 	%r536, %r511, %r510;
	selp.b32 	%r516, %r511, %r536, %p75;
	mov.b32 	%r517, 4;
	// begin inline asm
	shfl.sync.down.b32 %r515, %r516, %r517, %r528, %r529;
	// end inline asm
	add.s32 	%r537, %r504, 4;
	setp.gt.s32 	%p76, %r537, %r528;
	max.u32 	%r538, %r516, %r515;
	selp.b32 	%r521, %r516, %r538, %p76;
	mov.b32 	%r522, 8;
	// begin inline asm
	shfl.sync.down.b32 %r520, %r521, %r522, %r528, %r529;
	// end inline asm
	add.s32 	%r539, %r504, 8;
	setp.gt.s32 	%p77, %r539, %r528;
	max.u32 	%r540, %r521, %r520;
	selp.b32 	%r526, %r521, %r540, %p77;
	mov.b32 	%r527, 16;
	// begin inline asm
	shfl.sync.down.b32 %r525, %r526, %r527, %r528, %r529;
	// end inline asm
	add.s32 	%r541, %r504, 16;
	setp.gt.s32 	%p78, %r541, %r528;
	max.u32 	%r542, %r526, %r525;
	selp.b32 	%r661, %r526, %r542, %p78;
	setp.ne.s32 	%p79, %r504, 0;
	@%p79 bra 	$L__BB5_20;
	shr.u32 	%r543, %r2, 3;
	and.b32  	%r544, %r543, 124;
	mov.u32 	%r545, _ZZN3cub18CUB_300001_SM_10006detail6reduce28DeviceReduceSingleTileKernelINS2_10policy_hubIjyN4cuda3__47maximumIjEEE10Policy1000EPjPiyS8_ijNS5_3std3__410__identityEEEvT0_T1_T2_T3_T4_T6_E12temp_storage;
	add.s32 	%r546, %r545, %r544;
	st.shared.u32 	[%r546+8], %r661;
$L__BB5_20:
	bar.sync 	0;
	setp.ne.s32 	%p80, %r2, 0;
	@%p80 bra 	$L__BB5_72;
	setp.gt.u64 	%p81, %rd32, 32;
	ld.shared.u32 	%r547, [_ZZN3cub18CUB_300001_SM_10006detail6reduce28DeviceReduceSingleTileKernelINS2_10policy_hubIjyN4cuda3__47maximumIjEEE10Policy1000EPjPiyS8_ijNS5_3std3__410__identityEEEvT0_T1_T2_T3_T4_T6_E12temp_storage+12];
	max.u32 	%r548, %r661, %r547;
	selp.b32 	%r549, %r548, %r661, %p81;
	setp.gt.u64 	%p82, %rd32, 64;
	ld.shared.u32 	%r550, [_ZZN3cub18CUB_300001_SM_10006detail6reduce28DeviceReduceSingleTileKernelINS2_10policy_hubIjyN4cuda3__47maximumIjEEE10Policy1000EPjPiyS8_ijNS5_3std3__410__identityEEEvT0_T1_T2_T3_T4_T6_E12temp_storage+16];
	max.u32 	%r551, %r549, %r550;
	selp.b32 	%r552, %r551, %r549, %p82;
	setp.gt.u64 	%p83, %rd32, 96;
	ld.shared.u32 	%r553, [_ZZN3cub18CUB_300001_SM_10006detail6reduce28DeviceReduceSingleTileKernelINS2_10policy_hubIjyN4cuda3__47maximumIjEEE10Policy1000EPjPiyS8_ijNS5_3std3__410__identityEEEvT0_T1_T2_T3_T4_T6_E12temp_storage+20];
	max.u32 	%r554, %r552, %r553;
	selp.b32 	%r555, %r554, %r552, %p83;
	setp.gt.u64 	%p84, %rd32, 128;
	ld.shared.u32 	%r556, [_ZZN3cub18CUB_300001_SM_10006detail6reduce28DeviceReduceSingleTileKernelINS2_10policy_hubIjyN4cuda3__47maximumIjEEE10Policy1000EPjPiyS8_ijNS5_3std3__410__identityEEEvT0_T1_T2_T3_T4_T6_E12temp_storage+24];
	max.u32 	%r557, %r555, %r556;
	selp.b32 	%r558, %r557, %r555, %p84;
	setp.gt.u64 	%p85, %rd32, 160;
	ld.shared.u32 	%r559, [_ZZN3cub18CUB_300001_SM_10006detail6reduce28DeviceReduceSingleTileKernelINS2_10policy_hubIjyN4cuda3__47maximumIjEEE10Policy1000EPjPiyS8_ijNS5_3std3__410__identityEEEvT0_T1_T2_T3_T4_T6_E12temp_storage+28];
	max.u32 	%r560, %r558, %r559;
	selp.b32 	%r561, %r560, %r558, %p85;
	setp.gt.u64 	%p86, %rd32, 192;
	ld.shared.u32 	%r562, [_ZZN3cub18CUB_300001_SM_10006detail6reduce28DeviceReduceSingleTileKernelINS2_10policy_hubIjyN4cuda3__47maximumIjEEE10Policy1000EPjPiyS8_ijNS5_3std3__410__identityEEEvT0_T1_T2_T3_T4_T6_E12temp_storage+32];
	max.u32 	%r563, %r561, %r562;
	selp.b32 	%r564, %r563, %r561, %p86;
	setp.gt.u64 	%p87, %rd32, 224;
	ld.shared.u32 	%r565, [_ZZN3cub18CUB_300001_SM_10006detail6reduce28DeviceReduceSingleTileKernelINS2_10policy_hubIjyN4cuda3__47maximumIjEEE10Policy1000EPjPiyS8_ijNS5_3std3__410__identityEEEvT0_T1_T2_T3_T4_T6_E12temp_storage+36];
	max.u32 	%r566, %r564, %r565;
	selp.b32 	%r661, %r566, %r564, %p87;
	bra.uni 	$L__BB5_72;
$L__BB5_22:
	mov.u32 	%r28, %tid.x;
	shl.b32 	%r360, %r28, 2;
	mul.wide.u32 	%rd104, %r360, 4;
	add.s64 	%rd93, %rd31, %rd104;
	// begin inline asm
	ld.global.nc.v2.u64 {%rd91, %rd92}, [%rd93];
	// end inline asm
	mov.b64 	{%r361, %r362}, %rd92;
	mov.b64 	{%r363, %r364}, %rd91;
	add.s64 	%rd96, %rd93, 4096;
	// begin inline asm
	ld.global.nc.v2.u64 {%rd94, %rd95}, [%rd96];
	// end inline asm
	mov.b64 	{%r365, %r366}, %rd95;
	mov.b64 	{%r367, %r368}, %rd94;
	add.s64 	%rd99, %rd93, 8192;
	// begin inline asm
	ld.global.nc.v2.u64 {%rd97, %rd98}, [%rd99];
	// end inline asm
	mov.b64 	{%r369, %r370}, %rd98;
	mov.b64 	{%r371, %r372}, %rd97;
	add.s64 	%rd102, %rd93, 12288;
	// begin inline asm
	ld.global.nc.v2.u64 {%rd100, %rd101}, [%rd102];
	// end inline asm
	mov.b64 	{%r373, %r374}, %rd101;
	mov.b64 	{%r375, %r376}, %rd100;
	max.u32 	%r377, %r363, %r364;
	max.u32 	%r378, %r377, %r361;
	max.u32 	%r379, %r362, %r367;
	max.u32 	%r380, %r379, %r368;
	max.u32 	%r381, %r365, %r366;
	max.u32 	%r382, %r381, %r371;
	max.u32 	%r383, %r372, %r369;
	max.u32 	%r384, %r383, %r370;
	max.u32 	%r385, %r375, %r376;
	max.u32 	%r386, %r385, %r373;
	max.u32 	%r387, %r378, %r380;
	max.u32 	%r388, %r387, %r382;
	max.u32 	%r389, %r384, %r386;
	max.u32 	%r390, %r389, %r374;
	max.u32 	%r638, %r388, %r390;
	add.s64 	%rd6, %rd32, -4096;
	setp.lt.u64 	%p50, %rd6, 4096;
	mov.b64 	%rd142, 4096;
	@%p50 bra 	$L__BB5_26;
	mov.b64 	%rd142, 4096;
$L__BB5_24:
	shl.b64 	%rd118, %rd142, 2;
	add.s64 	%rd108, %rd93, %rd118;
	// begin inline asm
	ld.global.nc.v2.u64 {%rd106, %rd107}, [%rd108];
	// end inline asm
	mov.b64 	{%r391, %r392}, %rd107;
	mov.b64 	{%r393, %r394}, %rd106;
	add.s64 	%rd111, %rd108, 4096;
	// begin inline asm
	ld.global.nc.v2.u64 {%rd109, %rd110}, [%rd111];
	// end inline asm
	mov.b64 	{%r395, %r396}, %rd110;
	mov.b64 	{%r397, %r398}, %rd109;
	add.s64 	%rd114, %rd108, 8192;
	// begin inline asm
	ld.global.nc.v2.u64 {%rd112, %rd113}, [%rd114];
	// end inline asm
	mov.b64 	{%r399, %r400}, %rd113;
	mov.b64 	{%r401, %r402}, %rd112;
	add.s64 	%rd117, %rd108, 12288;
	// begin inline asm
	ld.global.nc.v2.u64 {%rd115, %rd116}, [%rd117];
	// end inline asm
	mov.b64 	{%r403, %r404}, %rd116;
	mov.b64 	{%r405, %r406}, %rd115;
	max.u32 	%r407, %r638, %r393;
	max.u32 	%r408, %r407, %r394;
	max.u32 	%r409, %r391, %r392;
	max.u32 	%r410, %r409, %r397;
	max.u32 	%r411, %r398, %r395;
	max.u32 	%r412, %r411, %r396;
	max.u32 	%r413, %r401, %r402;
	max.u32 	%r414, %r413, %r399;
	max.u32 	%r415, %r400, %r405;
	max.u32 	%r416, %r415, %r406;
	max.u32 	%r417, %r403, %r404;
	max.u32 	%r418, %r408, %r410;
	max.u32 	%r419, %r418, %r412;
	max.u32 	%r420, %r414, %r416;
	max.u32 	%r421, %r420, %r417;
	max.u32 	%r638, %r419, %r421;
	sub.s64 	%rd119, %rd32, %rd142;
	setp.lt.u64 	%p51, %rd119, 4096;
	@%p51 bra 	$L__BB5_34;
	add.s64 	%rd142, %rd142, 4096;
	setp.le.u64 	%p52, %rd142, %rd6;
	@%p52 bra 	$L__BB5_24;
$L__BB5_26:
	setp.le.u64 	%p53, %rd32, %rd142;
	@%p53 bra 	$L__BB5_34;
	cvt.u32.u64 	%r422, %rd142;
	cvt.u32.u64 	%r423, %rd32;
	sub.s32 	%r33, %r423, %r422;
	setp.ge.s32 	%p54, %r28, %r33;
	@%p54 bra 	$L__BB5_34;
	not.b32 	%r426, %r28;
	add.s32 	%r427, %r426, %r423;
	sub.s32 	%r34, %r427, %r422;
	and.b32  	%r429, %r34, 768;
	setp.eq.s32 	%p55, %r429, 768;
	mov.u32 	%r633, %r28;
	@%p55 bra 	$L__BB5_31;
	cvt.u64.u32 	%rd120, %r28;
	add.s64 	%rd121, %rd142, %rd120;
	shl.b64 	%rd122, %rd121, 2;
	add.s64 	%rd143, %rd31, %rd122;
	shr.u32 	%r430, %r34, 8;
	add.s32 	%r431, %r430, 1;
	and.b32  	%r432, %r431, 3;
	neg.s32 	%r630, %r432;
	mov.u32 	%r633, %r28;
$L__BB5_30:
	.pragma "nounroll";
	// begin inline asm
	ld.global.nc.u32 %r433, [%rd143];
	// end inline asm
	max.u32 	%r638, %r638, %r433;
	add.s32 	%r633, %r633, 256;
	add.s64 	%rd143, %rd143, 1024;
	add.s32 	%r630, %r630, 1;
	setp.ne.s32 	%p56, %r630, 0;
	@%p56 bra 	$L__BB5_30;
$L__BB5_31:
	setp.lt.u32 	%p57, %r34, 768;
	@%p57 bra 	$L__BB5_34;
	cvt.u64.u32 	%rd124, %r633;
	add.s64 	%rd125, %rd142, %rd124;
	shl.b64 	%rd126, %rd125, 2;
	add.s64 	%rd144, %rd31, %rd126;
$L__BB5_33:
	// begin inline asm
	ld.global.nc.u32 %r434, [%rd144];
	// end inline asm
	max.u32 	%r438, %r638, %r434;
	add.s64 	%rd128, %rd144, 1024;
	// begin inline asm
	ld.global.nc.u32 %r435, [%rd128];
	// end inline asm
	max.u32 	%r439, %r438, %r435;
	add.s64 	%rd129, %rd144, 2048;
	// begin inline asm
	ld.global.nc.u32 %r436, [%rd129];
	// end inline asm
	max.u32 	%r440, %r439, %r436;
	add.s64 	%rd130, %rd144, 3072;
	// begin inline asm
	ld.global.nc.u32 %r437, [%rd130];
	// end inline asm
	max.u32 	%r638, %r440, %r437;
	add.s32 	%r633, %r633, 1024;
	add.s64 	%rd144, %rd144, 4096;
	setp.lt.s32 	%p58, %r633, %r33;
	@%p58 bra 	$L__BB5_33;
$L__BB5_34:
	// begin inline asm
	mov.u32 %r441, %laneid;
	// end inline asm
	mov.b32 	%r444, 1;
	mov.b32 	%r465, 31;
	mov.b32 	%r466, -1;
	// begin inline asm
	shfl.sync.down.b32 %r442, %r638, %r444, %r465, %r466;
	// end inline asm
	setp.gt.s32 	%p59, %r441, 30;
	max.u32 	%r467, %r638, %r442;
	selp.b32 	%r448, %r638, %r467, %p59;
	mov.b32 	%r449, 2;
	// begin inline asm
	shfl.sync.down.b32 %r447, %r448, %r449, %r465, %r466;
	// end inline asm
	setp.gt.s32 	%p60, %r441, 29;
	max.u32 	%r468, %r448, %r447;
	selp.b32 	%r453, %r448, %r468, %p60;
	mov.b32 	%r454, 4;
	// begin inline asm
	shfl.sync.down.b32 %r452, %r453, %r454, %r465, %r466;
	// end inline asm
	setp.gt.s32 	%p61, %r441, 27;
	max.u32 	%r469, %r453, %r452;
	selp.b32 	%r458, %r453, %r469, %p61;
	mov.b32 	%r459, 8;
	// begin inline asm
	shfl.sync.down.b32 %r457, %r458, %r459, %r465, %r466;
	// end inline asm
	setp.gt.s32 	%p62, %r441, 23;
	max.u32 	%r470, %r458, %r457;
	selp.b32 	%r463, %r458, %r470, %p62;
	mov.b32 	%r464, 16;
	// begin inline asm
	shfl.sync.down.b32 %r462, %r463, %r464, %r465, %r466;
	// end inline asm
	setp.gt.s32 	%p63, %r441, 15;
	max.u32 	%r50, %r463, %r462;
	selp.b32 	%r661, %r463, %r50, %p63;
	setp.ne.s32 	%p64, %r441, 0;
	@%p64 bra 	$L__BB5_36;
	shr.u32 	%r471, %r28, 3;
	and.b32  	%r472, %r471, 124;
	mov.u32 	%r473, _ZZN3cub18CUB_300001_SM_10006detail6reduce28DeviceReduceSingleTileKernelINS2_10policy_hubIjyN4cuda3__47maximumIjEEE10Policy1000EPjPiyS8_ijNS5_3std3__410__identityEEEvT0_T1_T2_T3_T4_T6_E12temp_storage;
	add.s32 	%r474, %r473, %r472;
	st.shared.u32 	[%r474+8], %r50;
$L__BB5_36:
	bar.sync 	0;
	setp.ne.s32 	%p65, %r28, 0;
	@%p65 bra 	$L__BB5_72;
	ld.shared.u32 	%r475, [_ZZN3cub18CUB_300001_SM_10006detail6reduce28DeviceReduceSingleTileKernelINS2_10policy_hubIjyN4cuda3__47maximumIjEEE10Policy1000EPjPiyS8_ijNS5_3std3__410__identityEEEvT0_T1_T2_T3_T4_T6_E12temp_storage+12];
	max.u32 	%r476, %r661, %r475;
	ld.shared.u32 	%r477, [_ZZN3cub18CUB_300001_SM_10006detail6reduce28DeviceReduceSingleTileKernelINS2_10policy_hubIjyN4cuda3__47maximumIjEEE10Policy1000EPjPiyS8_ijNS5_3std3__410__identityEEEvT0_T1_T2_T3_T4_T6_E12temp_storage+16];
	max.u32 	%r478, %r476, %r477;
	ld.shared.u32 	%r479, [_ZZN3cub18CUB_300001_SM_10006detail6reduce28DeviceReduceSingleTileKernelINS2_10policy_hubIjyN4cuda3__47maximumIjEEE10Policy1000EPjPiyS8_ijNS5_3std3__410__identityEEEvT0_T1_T2_T3_T4_T6_E12temp_storage+20];
	max.u32 	%r480, %r478, %r479;
	ld.shared.u32 	%r481, [_ZZN3cub18CUB_300001_SM_10006detail6reduce28DeviceReduceSingleTileKernelINS2_10policy_hubIjyN4cuda3__47maximumIjEEE10Policy1000EPjPiyS8_ijNS5_3std3__410__identityEEEvT0_T1_T2_T3_T4_T6_E12temp_storage+24];
	max.u32 	%r482, %r480, %r481;
	ld.shared.u32 	%r483, [_ZZN3cub18CUB_300001_SM_10006detail6reduce28DeviceReduceSingleTileKernelINS2_10policy_hubIjyN4cuda3__47maximumIjEEE10Policy1000EPjPiyS8_ijNS5_3std3__410__identityEEEvT0_T1_T2_T3_T4_T6_E12temp_storage+28];
	max.u32 	%r484, %r482, %r483;
	ld.shared.u32 	%r485, [_ZZN3cub18CUB_300001_SM_10006detail6reduce28DeviceReduceSingleTileKernelINS2_10policy_hubIjyN4cuda3__47maximumIjEEE10Policy1000EPjPiyS8_ijNS5_3std3__410__identityEEEvT0_T1_T2_T3_T4_T6_E12temp_storage+32];
	max.u32 	%r486, %r484, %r485;
	ld.shared.u32 	%r487, [_ZZN3cub18CUB_300001_SM_10006detail6reduce28DeviceReduceSingleTileKernelINS2_10policy_hubIjyN4cuda3__47maximumIjEEE10Policy1000EPjPiyS8_ijNS5_3std3__410__identityEEEvT0_T1_T2_T3_T4_T6_E12temp_storage+36];
	max.u32 	%r661, %r486, %r487;
	bra.uni 	$L__BB5_72;
$L__BB5_38:
	setp.gt.u64 	%p3, %rd32, 4095;
	@%p3 bra 	$L__BB5_56;
	cvt.u32.u64 	%r53, %rd32;
	mov.u32 	%r54, %tid.x;
	setp.ge.u32 	%p20, %r54, %r53;
	mov.b32 	%r649, 0;
	mov.u32 	%r644, %r54;
	@%p20 bra 	$L__BB5_41;
	mul.wide.u32 	%rd83, %r54, 4;
	add.s64 	%rd82, %rd31, %rd83;
	// begin inline asm
	ld.global.nc.u32 %r649, [%rd82];
	// end inline asm
	add.s32 	%r644, %r54, 256;
$L__BB5_41:
	setp.ge.u32 	%p21, %r644, %r53;
	@%p21 bra 	$L__BB5_47;
	not.b32 	%r237, %r644;
	add.s32 	%r59, %r237, %r53;
	and.b32  	%r238, %r59, 768;
	setp.eq.s32 	%p22, %r238, 768;
	@%p22 bra 	$L__BB5_45;
	mul.wide.u32 	%rd84, %r644, 4;
	add.s64 	%rd145, %rd31, %rd84;
	shr.u32 	%r239, %r59, 8;
	add.s32 	%r240, %r239, 1;
	and.b32  	%r241, %r240, 3;
	neg.s32 	%r641, %r241;
$L__BB5_44:
	.pragma "nounroll";
	// begin inline asm
	ld.global.nc.u32 %r242, [%rd145];
	// end inline asm
	max.u32 	%r649, %r649, %r242;
	add.s32 	%r644, %r644, 256;
	add.s64 	%rd145, %rd145, 1024;
	add.s32 	%r641, %r641, 1;
	setp.ne.s32 	%p23, %r641, 0;
	@%p23 bra 	$L__BB5_44;
$L__BB5_45:
	setp.lt.u32 	%p24, %r59, 768;
	@%p24 bra 	$L__BB5_47;
$L__BB5_46:
	mul.wide.s32 	%rd90, %r644, 4;
	add.s64 	%rd86, %rd31, %rd90;
	// begin inline asm
	ld.global.nc.u32 %r243, [%rd86];
	// end inline asm
	max.u32 	%r247, %r649, %r243;
	add.s64 	%rd87, %rd86, 1024;
	// begin inline asm
	ld.global.nc.u32 %r244, [%rd87];
	// end inline asm
	max.u32 	%r248, %r247, %r244;
	add.s64 	%rd88, %rd86, 2048;
	// begin inline asm
	ld.global.nc.u32 %r245, [%rd88];
	// end inline asm
	max.u32 	%r249, %r248, %r245;
	add.s64 	%rd89, %rd86, 3072;
	// begin inline asm
	ld.global.nc.u32 %r246, [%rd89];
	// end inline asm
	max.u32 	%r649, %r249, %r246;
	add.s32 	%r644, %r644, 1024;
	setp.lt.s32 	%p25, %r644, %r53;
	@%p25 bra 	$L__BB5_46;
$L__BB5_47:
	setp.lt.u64 	%p26, %rd32, 256;
	@%p26 bra 	$L__BB5_52;
	// begin inline asm
	mov.u32 %r313, %laneid;
	// end inline asm
	mov.b32 	%r316, 1;
	mov.b32 	%r337, 31;
	mov.b32 	%r338, -1;
	// begin inline asm
	shfl.sync.down.b32 %r314, %r649, %r316, %r337, %r338;
	// end inline asm
	setp.gt.s32 	%p42, %r313, 30;
	max.u32 	%r339, %r649, %r314;
	selp.b32 	%r320, %r649, %r339, %p42;
	mov.b32 	%r321, 2;
	// begin inline asm
	shfl.sync.down.b32 %r319, %r320, %r321, %r337, %r338;
	// end inline asm
	setp.gt.s32 	%p43, %r313, 29;
	max.u32 	%r340, %r320, %r319;
	selp.b32 	%r325, %r320, %r340, %p43;
	mov.b32 	%r326, 4;
	// begin inline asm
	shfl.sync.down.b32 %r324, %r325, %r326, %r337, %r338;
	// end inline asm
	setp.gt.s32 	%p44, %r313, 27;
	max.u32 	%r341, %r325, %r324;
	selp.b32 	%r330, %r325, %r341, %p44;
	mov.b32 	%r331, 8;
	// begin inline asm
	shfl.sync.down.b32 %r329, %r330, %r331, %r337, %r338;
	// end inline asm
	setp.gt.s32 	%p45, %r313, 23;
	max.u32 	%r342, %r330, %r329;
	selp.b32 	%r335, %r330, %r342, %p45;
	mov.b32 	%r336, 16;
	// begin inline asm
	shfl.sync.down.b32 %r334, %r335, %r336, %r337, %r338;
	// end inline asm
	setp.gt.s32 	%p46, %r313, 15;
	max.u32 	%r75, %r335, %r334;
	selp.b32 	%r661, %r335, %r75, %p46;
	setp.ne.s32 	%p47, %r313, 0;
	@%p47 bra 	$L__BB5_50;
	shr.u32 	%r343, %r54, 3;
	and.b32  	%r344, %r343, 124;
	mov.u32 	%r345, _ZZN3cub18CUB_300001_SM_10006detail6reduce28DeviceReduceSingleTileKernelINS2_10policy_hubIjyN4cuda3__47maximumIjEEE10Policy1000EPjPiyS8_ijNS5_3std3__410__identityEEEvT0_T1_T2_T3_T4_T6_E12temp_storage;
	add.s32 	%r346, %r345, %r344;
	st.shared.u32 	[%r346+8], %r75;
$L__BB5_50:
	bar.sync 	0;
	setp.ne.s32 	%p48, %r54, 0;
	@%p48 bra 	$L__BB5_72;
	ld.shared.u32 	%r347, [_ZZN3cub18CUB_300001_SM_10006detail6reduce28DeviceReduceSingleTileKernelINS2_10policy_hubIjyN4cuda3__47maximumIjEEE10Policy1000EPjPiyS8_ijNS5_3std3__410__identityEEEvT0_T1_T2_T3_T4_T6_E12temp_storage+12];
	max.u32 	%r348, %r661, %r347;
	ld.shared.u32 	%r349, [_ZZN3cub18CUB_300001_SM_10006detail6reduce28DeviceReduceSingleTileKernelINS2_10policy_hubIjyN4cuda3__47maximumIjEEE10Policy1000EPjPiyS8_ijNS5_3std3__410__identityEEEvT0_T1_T2_T3_T4_T6_E12temp_storage+16];
	max.u32 	%r350, %r348, %r349;
	ld.shared.u32 	%r351, [_ZZN3cub18CUB_300001_SM_10006detail6reduce28DeviceReduceSingleTileKernelINS2_10policy_hubIjyN4cuda3__47maximumIjEEE10Policy1000EPjPiyS8_ijNS5_3std3__410__identityEEEvT0_T1_T2_T3_T4_T6_E12temp_storage+20];
	max.u32 	%r352, %r350, %r351;
	ld.shared.u32 	%r353, [_ZZN3cub18CUB_300001_SM_10006detail6reduce28DeviceReduceSingleTileKernelINS2_10policy_hubIjyN4cuda3__47maximumIjEEE10Policy1000EPjPiyS8_ijNS5_3std3__410__identityEEEvT0_T1_T2_T3_T4_T6_E12temp_storage+24];
	max.u32 	%r354, %r352, %r353;
	ld.shared.u32 	%r355, [_ZZN3cub18CUB_300001_SM_10006detail6reduce28DeviceReduceSingleTileKernelINS2_10policy_hubIjyN4cuda3__47maximumIjEEE10Policy1000EPjPiyS8_ijNS5_3std3__410__identityEEEvT0_T1_T2_T3_T4_T6_E12temp_storage+28];
	max.u32 	%r356, %r354, %r355;
	ld.shared.u32 	%r357, [_ZZN3cub18CUB_300001_SM_10006detail6reduce28DeviceReduceSingleTileKernelINS2_10policy_hubIjyN4cuda3__47maximumIjEEE10Policy1000EPjPiyS8_ijNS5_3std3__410__identityEEEvT0_T1_T2_T3_T4_T6_E12temp_storage+32];
	max.u32 	%r358, %r356, %r357;
	ld.shared.u32 	%r359, [_ZZN3cub18CUB_300001_SM_10006detail6reduce28DeviceReduceSingleTileKernelINS2_10policy_hubIjyN4cuda3__47maximumIjEEE10Policy1000EPjPiyS8_ijNS5_3std3__410__identityEEEvT0_T1_T2_T3_T4_T6_E12temp_storage+36];
	max.u32 	%r661, %r358, %r359;
	bra.uni 	$L__BB5_72;
$L__BB5_52:
	// begin inline asm
	mov.u32 %r250, %laneid;
	// end inline asm
	and.b32  	%r276, %r54, 992;
	add.s32 	%r277, %r276, 32;
	setp.gt.u32 	%p27, %r277, %r53;
	not.b32 	%r278, %r276;
	add.s32 	%r279, %r53, %r278;
	selp.b32 	%r274, %r279, 31, %p27;
	mov.b32 	%r253, 1;
	mov.b32 	%r275, -1;
	// begin inline asm
	shfl.sync.down.b32 %r251, %r649, %r253, %r274, %r275;
	// end inline asm
	setp.lt.s32 	%p28, %r250, %r274;
	max.u32 	%r280, %r649, %r251;
	selp.b32 	%r257, %r280, %r649, %p28;
	mov.b32 	%r258, 2;
	// begin inline asm
	shfl.sync.down.b32 %r256, %r257, %r258, %r274, %r275;
	// end inline asm
	add.s32 	%r281, %r250, 2;
	setp.gt.s32 	%p29, %r281, %r274;
	max.u32 	%r282, %r257, %r256;
	selp.b32 	%r262, %r257, %r282, %p29;
	mov.b32 	%r263, 4;
	// begin inline asm
	shfl.sync.down.b32 %r261, %r262, %r263, %r274, %r275;
	// end inline asm
	add.s32 	%r283, %r250, 4;
	setp.gt.s32 	%p30, %r283, %r274;
	max.u32 	%r284, %r262, %r261;
	selp.b32 	%r267, %r262, %r284, %p30;
	mov.b32 	%r268, 8;
	// begin inline asm
	shfl.sync.down.b32 %r266, %r267, %r268, %r274, %r275;
	// end inline asm
	add.s32 	%r285, %r250, 8;
	setp.gt.s32 	%p31, %r285, %r274;
	max.u32 	%r286, %r267, %r266;
	selp.b32 	%r272, %r267, %r286, %p31;
	mov.b32 	%r273, 16;
	// begin inline asm
	shfl.sync.down.b32 %r271, %r272, %r273, %r274, %r275;
	// end inline asm
	add.s32 	%r287, %r250, 16;
	setp.gt.s32 	%p32, %r287, %r274;
	max.u32 	%r288, %r272, %r271;
	selp.b32 	%r661, %r272, %r288, %p32;
	setp.ne.s32 	%p33, %r250, 0;
	@%p33 bra 	$L__BB5_54;
	shr.u32 	%r289, %r54, 3;
	and.b32  	%r290, %r289, 124;
	mov.u32 	%r291, _ZZN3cub18CUB_300001_SM_10006detail6reduce28DeviceReduceSingleTileKernelINS2_10policy_hubIjyN4cuda3__47maximumIjEEE10Policy1000EPjPiyS8_ijNS5_3std3__410__identityEEEvT0_T1_T2_T3_T4_T6_E12temp_storage;
	add.s32 	%r292, %r291, %r290;
	st.shared.u32 	[%r292+8], %r661;
$L__BB5_54:
	bar.sync 	0;
	setp.ne.s32 	%p34, %r54, 0;
	@%p34 bra 	$L__BB5_72;
	setp.gt.u64 	%p35, %rd32, 32;
	ld.shared.u32 	%r293, [_ZZN3cub18CUB_300001_SM_10006detail6reduce28DeviceReduceSingleTileKernelINS2_10policy_hubIjyN4cuda3__47maximumIjEEE10Policy1000EPjPiyS8_ijNS5_3std3__410__identityEEEvT0_T1_T2_T3_T4_T6_E12temp_storage+12];
	max.u32 	%r294, %r661, %r293;
	selp.b32 	%r295, %r294, %r661, %p35;
	setp.gt.u64 	%p36, %rd32, 64;
	ld.shared.u32 	%r296, [_ZZN3cub18CUB_300001_SM_10006detail6reduce28DeviceReduceSingleTileKernelINS2_10policy_hubIjyN4cuda3__47maximumIjEEE10Policy1000EPjPiyS8_ijNS5_3std3__410__identityEEEvT0_T1_T2_T3_T4_T6_E12temp_storage+16];
	max.u32 	%r297, %r295, %r296;
	selp.b32 	%r298, %r297, %r295, %p36;
	setp.gt.u64 	%p37, %rd32, 96;
	ld.shared.u32 	%r299, [_ZZN3cub18CUB_300001_SM_10006detail6reduce28DeviceReduceSingleTileKernelINS2_10policy_hubIjyN4cuda3__47maximumIjEEE10Policy1000EPjPiyS8_ijNS5_3std3__410__identityEEEvT0_T1_T2_T3_T4_T6_E12temp_storage+20];
	max.u32 	%r300, %r298, %r299;
	selp.b32 	%r301, %r300, %r298, %p37;
	setp.gt.u64 	%p38, %rd32, 128;
	ld.shared.u32 	%r302, [_ZZN3cub18CUB_300001_SM_10006detail6reduce28DeviceReduceSingleTileKernelINS2_10policy_hubIjyN4cuda3__47maximumIjEEE10Policy1000EPjPiyS8_ijNS5_3std3__410__identityEEEvT0_T1_T2_T3_T4_T6_E12temp_storage+24];
	max.u32 	%r303, %r301, %r302;
	selp.b32 	%r304, %r303, %r301, %p38;
	setp.gt.u64 	%p39, %rd32, 160;
	ld.shared.u32 	%r305, [_ZZN3cub18CUB_300001_SM_10006detail6reduce28DeviceReduceSingleTileKernelINS2_10policy_hubIjyN4cuda3__47maximumIjEEE10Policy1000EPjPiyS8_ijNS5_3std3__410__identityEEEvT0_T1_T2_T3_T4_T6_E12temp_storage+28];
	max.u32 	%r306, %r304, %r305;
	selp.b32 	%r307, %r306, %r304, %p39;
	setp.gt.u64 	%p40, %rd32, 192;
	ld.shared.u32 	%r308, [_ZZN3cub18CUB_300001_SM_10006detail6reduce28DeviceReduceSingleTileKernelINS2_10policy_hubIjyN4cuda3__47maximumIjEEE10Policy1000EPjPiyS8_ijNS5_3std3__410__identityEEEvT0_T1_T2_T3_T4_T6_E12temp_storage+32];
	max.u32 	%r309, %r307, %r308;
	selp.b32 	%r310, %r309, %r307, %p40;
	setp.gt.u64 	%p41, %rd32, 224;
	ld.shared.u32 	%r311, [_ZZN3cub18CUB_300001_SM_10006detail6reduce28DeviceReduceSingleTileKernelINS2_10policy_hubIjyN4cuda3__47maximumIjEEE10Policy1000EPjPiyS8_ijNS5_3std3__410__identityEEEvT0_T1_T2_T3_T4_T6_E12temp_storage+36];
	max.u32 	%r312, %r310, %r311;
	selp.b32 	%r661, %r312, %r310, %p41;
	bra.uni 	$L__BB5_72;
$L__BB5_56:
	mov.u32 	%r80, %tid.x;
	cvt.u64.u32 	%rd19, %r80;
	mul.wide.u32 	%rd52, %r80, 4;
	add.s64 	%rd35, %rd31, %rd52;
	// begin inline asm
	ld.global.nc.u32 %r107, [%rd35];
	// end inline asm
	add.s64 	%rd36, %rd35, 1024;
	// begin inline asm
	ld.global.nc.u32 %r108, [%rd36];
	// end inline asm
	add.s64 	%rd37, %rd35, 2048;
	// begin inline asm
	ld.global.nc.u32 %r109, [%rd37];
	// end inline asm
	add.s64 	%rd38, %rd35, 3072;
	// begin inline asm
	ld.global.nc.u32 %r110, [%rd38];
	// end inline asm
	add.s64 	%rd39, %rd35, 4096;
	// begin inline asm
	ld.global.nc.u32 %r111, [%rd39];
	// end inline asm
	add.s64 	%rd40, %rd35, 5120;
	// begin inline asm
	ld.global.nc.u32 %r112, [%rd40];
	// end inline asm
	add.s64 	%rd41, %rd35, 6144;
	// begin inline asm
	ld.global.nc.u32 %r113, [%rd41];
	// end inline asm
	add.s64 	%rd42, %rd35, 7168;
	// begin inline asm
	ld.global.nc.u32 %r114, [%rd42];
	// end inline asm
	add.s64 	%rd43, %rd35, 8192;
	// begin inline asm
	ld.global.nc.u32 %r115, [%rd43];
	// end inline asm
	add.s64 	%rd44, %rd35, 9216;
	// begin inline asm
	ld.global.nc.u32 %r116, [%rd44];
	// end inline asm
	add.s64 	%rd45, %rd35, 10240;
	// begin inline asm
	ld.global.nc.u32 %r117, [%rd45];
	// end inline asm
	add.s64 	%rd46, %rd35, 11264;
	// begin inline asm
	ld.global.nc.u32 %r118, [%rd46];
	// end inline asm
	add.s64 	%rd47, %rd35, 12288;
	// begin inline asm
	ld.global.nc.u32 %r119, [%rd47];
	// end inline asm
	add.s64 	%rd48, %rd35, 13312;
	// begin inline asm
	ld.global.nc.u32 %r120, [%rd48];
	// end inline asm
	add.s64 	%rd49, %rd35, 14336;
	// begin inline asm
	ld.global.nc.u32 %r121, [%rd49];
	// end inline asm
	add.s64 	%rd50, %rd35, 15360;
	// begin inline asm
	ld.global.nc.u32 %r122, [%rd50];
	// end inline asm
	max.u32 	%r123, %r107, %r108;
	max.u32 	%r124, %r123, %r109;
	max.u32 	%r125, %r110, %r111;
	max.u32 	%r126, %r125, %r112;
	max.u32 	%r127, %r113, %r114;
	max.u32 	%r128, %r127, %r115;
	max.u32 	%r129, %r116, %r117;
	max.u32 	%r130, %r129, %r118;
	max.u32 	%r131, %r119, %r120;
	max.u32 	%r132, %r131, %r121;
	max.u32 	%r133, %r124, %r126;
	max.u32 	%r134, %r133, %r128;
	max.u32 	%r135, %r130, %r132;
	max.u32 	%r136, %r135, %r122;
	max.u32 	%r660, %r134, %r136;
	add.s64 	%rd21, %rd32, -4096;
	setp.lt.u64 	%p4, %rd21, 4096;
	mov.b64 	%rd147, 4096;
	@%p4 bra 	$L__BB5_60;
	mov.b64 	%rd147, 4096;
$L__BB5_58:
	shl.b64 	%rd70, %rd147, 2;
	add.s64 	%rd54, %rd35, %rd70;
	// begin inline asm
	ld.global.nc.u32 %r137, [%rd54];
	// end inline asm
	add.s64 	%rd55, %rd54, 1024;
	// begin inline asm
	ld.global.nc.u32 %r138, [%rd55];
	// end inline asm
	add.s64 	%rd56, %rd54, 2048;
	// begin inline asm
	ld.global.nc.u32 %r139, [%rd56];
	// end inline asm
	add.s64 	%rd57, %rd54, 3072;
	// begin inline asm
	ld.global.nc.u32 %r140, [%rd57];
	// end inline asm
	add.s64 	%rd58, %rd54, 4096;
	// begin inline asm
	ld.global.nc.u32 %r141, [%rd58];
	// end inline asm
	add.s64 	%rd59, %rd54, 5120;
	// begin inline asm
	ld.global.nc.u32 %r142, [%rd59];
	// end inline asm
	add.s64 	%rd60, %rd54, 6144;
	// begin inline asm
	ld.global.nc.u32 %r143, [%rd60];
	// end inline asm
	add.s64 	%rd61, %rd54, 7168;
	// begin inline asm
	ld.global.nc.u32 %r144, [%rd61];
	// end inline asm
	add.s64 	%rd62, %rd54, 8192;
	// begin inline asm
	ld.global.nc.u32 %r145, [%rd62];
	// end inline asm
	add.s64 	%rd63, %rd54, 9216;
	// begin inline asm
	ld.global.nc.u32 %r146, [%rd63];
	// end inline asm
	add.s64 	%rd64, %rd54, 10240;
	// begin inline asm
	ld.global.nc.u32 %r147, [%rd64];
	// end inline asm
	add.s64 	%rd65, %rd54, 11264;
	// begin inline asm
	ld.global.nc.u32 %r148, [%rd65];
	// end inline asm
	add.s64 	%rd66, %rd54, 12288;
	// begin inline asm
	ld.global.nc.u32 %r149, [%rd66];
	// end inline asm
	add.s64 	%rd67, %rd54, 13312;
	// begin inline asm
	ld.global.nc.u32 %r150, [%rd67];
	// end inline asm
	add.s64 	%rd68, %rd54, 14336;
	// begin inline asm
	ld.global.nc.u32 %r151, [%rd68];
	// end inline asm
	add.s64 	%rd69, %rd54, 15360;
	// begin inline asm
	ld.global.nc.u32 %r152, [%rd69];
	// end inline asm
	max.u32 	%r153, %r660, %r137;
	max.u32 	%r154, %r153, %r138;
	max.u32 	%r155, %r139, %r140;
	max.u32 	%r156, %r155, %r141;
	max.u32 	%r157, %r142, %r143;
	max.u32 	%r158, %r157, %r144;
	max.u32 	%r159, %r145, %r146;
	max.u32 	%r160, %r159, %r147;
	max.u32 	%r161, %r148, %r149;
	max.u32 	%r162, %r161, %r150;
	max.u32 	%r163, %r151, %r152;
	max.u32 	%r164, %r154, %r156;
	max.u32 	%r165, %r164, %r158;
	max.u32 	%r166, %r160, %r162;
	max.u32 	%r167, %r166, %r163;
	max.u32 	%r660, %r165, %r167;
	sub.s64 	%rd71, %rd32, %rd147;
	setp.lt.u64 	%p5, %rd71, 4096;
	@%p5 bra 	$L__BB5_68;
	add.s64 	%rd147, %rd147, 4096;
	setp.le.u64 	%p6, %rd147, %rd21;
	@%p6 bra 	$L__BB5_58;
$L__BB5_60:
	setp.le.u64 	%p7, %rd32, %rd147;
	@%p7 bra 	$L__BB5_68;
	cvt.u32.u64 	%r168, %rd147;
	cvt.u32.u64 	%r169, %rd32;
	sub.s32 	%r85, %r169, %r168;
	setp.ge.s32 	%p8, %r80, %r85;
	@%p8 bra 	$L__BB5_68;
	not.b32 	%r172, %r80;
	add.s32 	%r173, %r172, %r169;
	sub.s32 	%r86, %r173, %r168;
	and.b32  	%r175, %r86, 768;
	setp.eq.s32 	%p9, %r175, 768;
	mov.u32 	%r655, %r80;
	@%p9 bra 	$L__BB5_65;
	add.s64 	%rd72, %rd147, %rd19;
	shl.b64 	%rd73, %rd72, 2;
	add.s64 	%rd148, %rd31, %rd73;
	shr.u32 	%r176, %r86, 8;
	add.s32 	%r177, %r176, 1;
	and.b32  	%r178, %r177, 3;
	neg.s32 	%r652, %r178;
	mov.u32 	%r655, %r80;
$L__BB5_64:
	.pragma "nounroll";
	// begin inline asm
	ld.global.nc.u32 %r179, [%rd148];
	// end inline asm
	max.u32 	%r660, %r660, %r179;
	add.s32 	%r655, %r655, 256;
	add.s64 	%rd148, %rd148, 1024;
	add.s32 	%r652, %r652, 1;
	setp.ne.s32 	%p10, %r652, 0;
	@%p10 bra 	$L__BB5_64;
$L__BB5_65:
	setp.lt.u32 	%p11, %r86, 768;
	@%p11 bra 	$L__BB5_68;
	cvt.u64.u32 	%rd75, %r655;
	add.s64 	%rd76, %rd147, %rd75;
	shl.b64 	%rd77, %rd76, 2;
	add.s64 	%rd149, %rd31, %rd77;
$L__BB5_67:
	// begin inline asm
	ld.global.nc.u32 %r180, [%rd149];
	// end inline asm
	max.u32 	%r184, %r660, %r180;
	add.s64 	%rd79, %rd149, 1024;
	// begin inline asm
	ld.global.nc.u32 %r181, [%rd79];
	// end inline asm
	max.u32 	%r185, %r184, %r181;
	add.s64 	%rd80, %rd149, 2048;
	// begin inline asm
	ld.global.nc.u32 %r182, [%rd80];
	// end inline asm
	max.u32 	%r186, %r185, %r182;
	add.s64 	%rd81, %rd149, 3072;
	// begin inline asm
	ld.global.nc.u32 %r183, [%rd81];
	// end inline asm
	max.u32 	%r660, %r186, %r183;
	add.s32 	%r655, %r655, 1024;
	add.s64 	%rd149, %rd149, 4096;
	setp.lt.s32 	%p12, %r655, %r85;
	@%p12 bra 	$L__BB5_67;
$L__BB5_68:
	// begin inline asm
	mov.u32 %r187, %laneid;
	// end inline asm
	mov.b32 	%r190, 1;
	mov.b32 	%r211, 31;
	mov.b32 	%r212, -1;
	// begin inline asm
	shfl.sync.down.b32 %r188, %r660, %r190, %r211, %r212;
	// end inline asm
	setp.gt.s32 	%p13, %r187, 30;
	max.u32 	%r213, %r660, %r188;
	selp.b32 	%r194, %r660, %r213, %p13;
	mov.b32 	%r195, 2;
	// begin inline asm
	shfl.sync.down.b32 %r193, %r194, %r195, %r211, %r212;
	// end inline asm
	setp.gt.s32 	%p14, %r187, 29;
	max.u32 	%r214, %r194, %r193;
	selp.b32 	%r199, %r194, %r214, %p14;
	mov.b32 	%r200, 4;
	// begin inline asm
	shfl.sync.down.b32 %r198, %r199, %r200, %r211, %r212;
	// end inline asm
	setp.gt.s32 	%p15, %r187, 27;
	max.u32 	%r215, %r199, %r198;
	selp.b32 	%r204, %r199, %r215, %p15;
	mov.b32 	%r205, 8;
	// begin inline asm
	shfl.sync.down.b32 %r203, %r204, %r205, %r211, %r212;
	// end inline asm
	setp.gt.s32 	%p16, %r187, 23;
	max.u32 	%r216, %r204, %r203;
	selp.b32 	%r209, %r204, %r216, %p16;
	mov.b32 	%r210, 16;
	// begin inline asm
	shfl.sync.down.b32 %r208, %r209, %r210, %r211, %r212;
	// end inline asm
	setp.gt.s32 	%p17, %r187, 15;
	max.u32 	%r102, %r209, %r208;
	selp.b32 	%r661, %r209, %r102, %p17;
	setp.ne.s32 	%p18, %r187, 0;
	@%p18 bra 	$L__BB5_70;
	shr.u32 	%r217, %r80, 3;
	and.b32  	%r218, %r217, 124;
	mov.u32 	%r219, _ZZN3cub18CUB_300001_SM_10006detail6reduce28DeviceReduceSingleTileKernelINS2_10policy_hubIjyN4cuda3__47maximumIjEEE10Policy1000EPjPiyS8_ijNS5_3std3__410__identityEEEvT0_T1_T2_T3_T4_T6_E12temp_storage;
	add.s32 	%r220, %r219, %r218;
	st.shared.u32 	[%r220+8], %r102;
$L__BB5_70:
	bar.sync 	0;
	setp.ne.s32 	%p19, %r80, 0;
	@%p19 bra 	$L__BB5_72;
	ld.shared.u32 	%r221, [_ZZN3cub18CUB_300001_SM_10006detail6reduce28DeviceReduceSingleTileKernelINS2_10policy_hubIjyN4cuda3__47maximumIjEEE10Policy1000EPjPiyS8_ijNS5_3std3__410__identityEEEvT0_T1_T2_T3_T4_T6_E12temp_storage+12];
	max.u32 	%r222, %r661, %r221;
	ld.shared.u32 	%r223, [_ZZN3cub18CUB_300001_SM_10006detail6reduce28DeviceReduceSingleTileKernelINS2_10policy_hubIjyN4cuda3__47maximumIjEEE10Policy1000EPjPiyS8_ijNS5_3std3__410__identityEEEvT0_T1_T2_T3_T4_T6_E12temp_storage+16];
	max.u32 	%r224, %r222, %r223;
	ld.shared.u32 	%r225, [_ZZN3cub18CUB_300001_SM_10006detail6reduce28DeviceReduceSingleTileKernelINS2_10policy_hubIjyN4cuda3__47maximumIjEEE10Policy1000EPjPiyS8_ijNS5_3std3__410__identityEEEvT0_T1_T2_T3_T4_T6_E12temp_storage+20];
	max.u32 	%r226, %r224, %r225;
	ld.shared.u32 	%r227, [_ZZN3cub18CUB_300001_SM_10006detail6reduce28DeviceReduceSingleTileKernelINS2_10policy_hubIjyN4cuda3__47maximumIjEEE10Policy1000EPjPiyS8_ijNS5_3std3__410__identityEEEvT0_T1_T2_T3_T4_T6_E12temp_storage+24];
	max.u32 	%r228, %r226, %r227;
	ld.shared.u32 	%r229, [_ZZN3cub18CUB_300001_SM_10006detail6reduce28DeviceReduceSingleTileKernelINS2_10policy_hubIjyN4cuda3__47maximumIjEEE10Policy1000EPjPiyS8_ijNS5_3std3__410__identityEEEvT0_T1_T2_T3_T4_T6_E12temp_storage+28];
	max.u32 	%r230, %r228, %r229;
	ld.shared.u32 	%r231, [_ZZN3cub18CUB_300001_SM_10006detail6reduce28DeviceReduceSingleTileKernelINS2_10policy_hubIjyN4cuda3__47maximumIjEEE10Policy1000EPjPiyS8_ijNS5_3std3__410__identityEEEvT0_T1_T2_T3_T4_T6_E12temp_storage+32];
	max.u32 	%r232, %r230, %r231;
	ld.shared.u32 	%r233, [_ZZN3cub18CUB_300001_SM_10006detail6reduce28DeviceReduceSingleTileKernelINS2_10policy_hubIjyN4cuda3__47maximumIjEEE10Policy1000EPjPiyS8_ijNS5_3std3__410__identityEEEvT0_T1_T2_T3_T4_T6_E12temp_storage+36];
	max.u32 	%r661, %r232, %r233;
$L__BB5_72:
	mov.u32 	%r614, %tid.x;
	setp.ne.s32 	%p95, %r614, 0;
	@%p95 bra 	$L__BB5_74;
	max.u32 	%r615, %r106, %r661;
	st.global.u32 	[%rd1], %r615;
$L__BB5_74:
	ret;

}
	// .globl	_ZN3cub18CUB_300001_SM_10006detail6reduce18DeviceReduceKernelINS2_10policy_hubIjyN4cuda3__47maximumIjEEE10Policy1000EPjyS8_jNS5_3std3__410__identityEEEvT0_PT3_T1_NS0_13GridEvenShareISI_EET2_T4_
.visible .entry _ZN3cub18CUB_300001_SM_10006detail6reduce18DeviceReduceKernelINS2_10policy_hubIjyN4cuda3__47maximumIjEEE10Policy1000EPjyS8_jNS5_3std3__410__identityEEEvT0_PT3_T1_NS0_13GridEvenShareISI_EET2_T4_(
	.param .u64 .ptr .align 1 _ZN3cub18CUB_300001_SM_10006detail6reduce18DeviceReduceKernelINS2_10policy_hubIjyN4cuda3__47maximumIjEEE10Policy1000EPjyS8_jNS5_3std3__410__identityEEEvT0_PT3_T1_NS0_13GridEvenShareISI_EET2_T4__param_0,
	.param .u64 .ptr .align 1 _ZN3cub18CUB_300001_SM_10006detail6reduce18DeviceReduceKernelINS2_10policy_hubIjyN4cuda3__47maximumIjEEE10Policy1000EPjyS8_jNS5_3std3__410__identityEEEvT0_PT3_T1_NS0_13GridEvenShareISI_EET2_T4__param_1,
	.param .u64 _ZN3cub18CUB_300001_SM_10006detail6reduce18DeviceReduceKernelINS2_10policy_hubIjyN4cuda3__47maximumIjEEE10Policy1000EPjyS8_jNS5_3std3__410__identityEEEvT0_PT3_T1_NS0_13GridEvenShareISI_EET2_T4__param_2,
	.param .align 8 .b8 _ZN3cub18CUB_300001_SM_10006detail6reduce18DeviceReduceKernelINS2_10policy_hubIjyN4cuda3__47maximumIjEEE10Policy1000EPjyS8_jNS5_3std3__410__identityEEEvT0_PT3_T1_NS0_13GridEvenShareISI_EET2_T4__param_3[72],
	.param .align 1 .b8 _ZN3cub18CUB_300001_SM_10006detail6reduce18DeviceReduceKernelINS2_10policy_hubIjyN4cuda3__47maximumIjEEE10Policy1000EPjyS8_jNS5_3std3__410__identityEEEvT0_PT3_T1_NS0_13GridEvenShareISI_EET2_T4__param_4[1],
	.param .align 1 .b8 _ZN3cub18CUB_300001_SM_10006detail6reduce18DeviceReduceKernelINS2_10policy_hubIjyN4cuda3__47maximumIjEEE10Policy1000EPjyS8_jNS5_3std3__410__identityEEEvT0_PT3_T1_NS0_13GridEvenShareISI_EET2_T4__param_5[1]
)
.maxntid 256
{
	.reg .pred 	%p<95>;
	.reg .b32 	%r<694>;
	.reg .b64 	%rd<174>;
	// demoted variable
	.shared .align 4 .b8 _ZZN3cub18CUB_300001_SM_10006detail6reduce18DeviceReduceKernelINS2_10policy_hubIjyN4cuda3__47maximumIjEEE10Policy1000EPjyS8_jNS5_3std3__410__identityEEEvT0_PT3_T1_NS0_13GridEvenShareISI_EET2_T4_E12temp_storage[44];
	ld.param.u64 	%rd1, [_ZN3cub18CUB_300001_SM_10006detail6reduce18DeviceReduceKernelINS2_10policy_hubIjyN4cuda3__47maximumIjEEE10Policy1000EPjyS8_jNS5_3std3__410__identityEEEvT0_PT3_T1_NS0_13GridEvenShareISI_EET2_T4__param_3+32];
	ld.param.u64 	%rd39, [_ZN3cub18CUB_300001_SM_10006detail6reduce18DeviceReduceKernelINS2_10policy_hubIjyN4cuda3__47maximumIjEEE10Policy1000EPjyS8_jNS5_3std3__410__identityEEEvT0_PT3_T1_NS0_13GridEvenShareISI_EET2_T4__param_0];
	ld.param.u32 	%r1, [_ZN3cub18CUB_300001_SM_10006detail6reduce18DeviceReduceKernelINS2_10policy_hubIjyN4cuda3__47maximumIjEEE10Policy1000EPjyS8_jNS5_3std3__410__identityEEEvT0_PT3_T1_NS0_13GridEvenShareISI_EET2_T4__param_3+40];
	mov.u32 	%r2, %ctaid.x;
	shl.b32 	%r114, %r1, 12;
	cvt.s64.s32 	%rd2, %r114;
	shl.b32 	%r115, %r2, 12;
	cvt.u64.u32 	%rd3, %r115;
	and.b64  	%rd41, %rd39, 15;
	setp.ne.s64 	%p1, %rd41, 0;
	@%p1 bra 	$L__BB6_35;
	sub.s64 	%rd4, %rd1, %rd3;
	setp.gt.u64 	%p48, %rd4, 4095;
	@%p48 bra 	$L__BB6_19;
	cvt.u32.u64 	%r518, %rd3;
	cvt.u32.u64 	%r3, %rd1;
	sub.s32 	%r4, %r3, %r518;
	mov.u32 	%r5, %tid.x;
	setp.ge.s32 	%p65, %r5, %r4;
	mov.b32 	%r659, 0;
	mov.u32 	%r654, %r5;
	@%p65 bra 	$L__BB6_4;
	add.s32 	%r521, %r518, %r5;
	mul.wide.u32 	%rd146, %r521, 4;
	add.s64 	%rd145, %rd39, %rd146;
	// begin inline asm
	ld.global.nc.u32 %r659, [%rd145];
	// end inline asm
	add.s32 	%r654, %r5, 256;
$L__BB6_4:
	setp.ge.s32 	%p66, %r654, %r4;
	@%p66 bra 	$L__BB6_10;
	not.b32 	%r523, %r654;
	add.s32 	%r10, %r523, %r3;
	and.b32  	%r524, %r10, 768;
	setp.eq.s32 	%p67, %r524, 768;
	@%p67 bra 	$L__BB6_8;
	cvt.u64.u32 	%rd147, %r654;
	add.s64 	%rd148, %rd147, %rd3;
	shl.b64 	%rd149, %rd148, 2;
	add.s64 	%rd162, %rd39, %rd149;
	shr.u32 	%r525, %r10, 8;
	add.s32 	%r526, %r525, 1;
	and.b32  	%r527, %r526, 3;
	neg.s32 	%r651, %r527;
$L__BB6_7:
	.pragma "nounroll";
	// begin inline asm
	ld.global.nc.u32 %r528, [%rd162];
	// end inline asm
	max.u32 	%r659, %r659, %r528;
	add.s32 	%r654, %r654, 256;
	add.s64 	%rd162, %rd162, 1024;
	add.s32 	%r651, %r651, 1;
	setp.ne.s32 	%p68, %r651, 0;
	@%p68 bra 	$L__BB6_7;
$L__BB6_8:
	sub.s32 	%r530, %r10, %r518;
	setp.lt.u32 	%p69, %r530, 768;
	@%p69 bra 	$L__BB6_10;
$L__BB6_9:
	cvt.s64.s32 	%rd155, %r654;
	add.s64 	%rd156, %rd3, %rd155;
	shl.b64 	%rd157, %rd156, 2;
	add.s64 	%rd151, %rd39, %rd157;
	// begin inline asm
	ld.global.nc.u32 %r531, [%rd151];
	// end inline asm
	max.u32 	%r535, %r659, %r531;
	add.s64 	%rd152, %rd151, 1024;
	// begin inline asm
	ld.global.nc.u32 %r532, [%rd152];
	// end inline asm
	max.u32 	%r536, %r535, %r532;
	add.s64 	%rd153, %rd151, 2048;
	// begin inline asm
	ld.global.nc.u32 %r533, [%rd153];
	// end inline asm
	max.u32 	%r537, %r536, %r533;
	add.s64 	%rd154, %rd151, 3072;
	// begin inline asm
	ld.global.nc.u32 %r534, [%rd154];
	// end inline asm
	max.u32 	%r659, %r537, %r534;
	add.s32 	%r654, %r654, 1024;
	setp.lt.s32 	%p70, %r654, %r4;
	@%p70 bra 	$L__BB6_9;
$L__BB6_10:
	setp.lt.s32 	%p71, %r4, 256;
	@%p71 bra 	$L__BB6_15;
	// begin inline asm
	mov.u32 %r601, %laneid;
	// end inline asm
	mov.b32 	%r604, 1;
	mov.b32 	%r625, 31;
	mov.b32 	%r626, -1;
	// begin inline asm
	shfl.sync.down.b32 %r602, %r659, %r604, %r625, %r626;
	// end inline asm
	setp.gt.s32 	%p87, %r601, 30;
	max.u32 	%r627, %r659, %r602;
	selp.b32 	%r608, %r659, %r627, %p87;
	mov.b32 	%r609, 2;
	// begin inline asm
	shfl.sync.down.b32 %r607, %r608, %r609, %r625, %r626;
	// end inline asm
	setp.gt.s32 	%p88, %r601, 29;
	max.u32 	%r628, %r608, %r607;
	selp.b32 	%r613, %r608, %r628, %p88;
	mov.b32 	%r614, 4;
	// begin inline asm
	shfl.sync.down.b32 %r612, %r613, %r614, %r625, %r626;
	// end inline asm
	setp.gt.s32 	%p89, %r601, 27;
	max.u32 	%r629, %r613, %r612;
	selp.b32 	%r618, %r613, %r629, %p89;
	mov.b32 	%r619, 8;
	// begin inline asm
	shfl.sync.down.b32 %r617, %r618, %r619, %r625, %r626;
	// end inline asm
	setp.gt.s32 	%p90, %r601, 23;
	max.u32 	%r630, %r618, %r617;
	selp.b32 	%r623, %r618, %r630, %p90;
	mov.b32 	%r624, 16;
	// begin inline asm
	shfl.sync.down.b32 %r622, %r623, %r624, %r625, %r626;
	// end inline asm
	setp.gt.s32 	%p91, %r601, 15;
	max.u32 	%r26, %r623, %r622;
	selp.b32 	%r693, %r623, %r26, %p91;
	setp.ne.s32 	%p92, %r601, 0;
	@%p92 bra 	$L__BB6_13;
	shr.u32 	%r631, %r5, 3;
	and.b32  	%r632, %r631, 124;
	mov.u32 	%r633, _ZZN3cub18CUB_300001_SM_10006detail6reduce18DeviceReduceKernelINS2_10policy_hubIjyN4cuda3__47maximumIjEEE10Policy1000EPjyS8_jNS5_3std3__410__identityEEEvT0_PT3_T1_NS0_13GridEvenShareISI_EET2_T4_E12temp_storage;
	add.s32 	%r634, %r633, %r632;
	st.shared.u32 	[%r634+8], %r26;
$L__BB6_13:
	bar.sync 	0;
	setp.ne.s32 	%p93, %r5, 0;
	@%p93 bra 	$L__BB6_69;
	ld.shared.u32 	%r635, [_ZZN3cub18CUB_300001_SM_10006detail6reduce18DeviceReduceKernelINS2_10policy_hubIjyN4cuda3__47maximumIjEEE10Policy1000EPjyS8_jNS5_3std3__410__identityEEEvT0_PT3_T1_NS0_13GridEvenShareISI_EET2_T4_E12temp_storage+12];
	max.u32 	%r636, %r693, %r635;
	ld.shared.u32 	%r637, [_ZZN3cub18CUB_300001_SM_10006detail6reduce18DeviceReduceKernelINS2_10policy_hubIjyN4cuda3__47maximumIjEEE10Policy1000EPjyS8_jNS5_3std3__410__identityEEEvT0_PT3_T1_NS0_13GridEvenShareISI_EET2_T4_E12temp_storage+16];
	max.u32 	%r638, %r636, %r637;
	ld.shared.u32 	%r639, [_ZZN3cub18CUB_300001_SM_10006detail6reduce18DeviceReduceKernelINS2_10policy_hubIjyN4cuda3__47maximumIjEEE10Policy1000EPjyS8_jNS5_3std3__410__identityEEEvT0_PT3_T1_NS0_13GridEvenShareISI_EET2_T4_E12temp_storage+20];
	max.u32 	%r640, %r638, %r639;
	ld.shared.u32 	%r641, [_ZZN3cub18CUB_300001_SM_10006detail6reduce18DeviceReduceKernelINS2_10policy_hubIjyN4cuda3__47maximumIjEEE10Policy1000EPjyS8_jNS5_3std3__410__identityEEEvT0_PT3_T1_NS0_13GridEvenShareISI_EET2_T4_E12temp_storage+24];
	max.u32 	%r642, %r640, %r641;
	ld.shared.u32 	%r643, [_ZZN3cub18CUB_300001_SM_10006detail6reduce18DeviceReduceKernelINS2_10policy_hubIjyN4cuda3__47maximumIjEEE10Policy1000EPjyS8_jNS5_3std3__410__identityEEEvT0_PT3_T1_NS0_13GridEvenShareISI_EET2_T4_E12temp_storage+28];
	max.u32 	%r644, %r642, %r643;
	ld.shared.u32 	%r645, [_ZZN3cub18CUB_300001_SM_10006detail6reduce18DeviceReduceKernelINS2_10policy_hubIjyN4cuda3__47maximumIjEEE10Policy1000EPjyS8_jNS5_3std3__410__identityEEEvT0_PT3_T1_NS0_13GridEvenShareISI_EET2_T4_E12temp_storage+32];
	max.u32 	%r646, %r644, %r645;
	ld.shared.u32 	%r647, [_ZZN3cub18CUB_300001_SM_10006detail6reduce18DeviceReduceKernelINS2_10policy_hubIjyN4cuda3__47maximumIjEEE10Policy1000EPjyS8_jNS5_3std3__410__identityEEEvT0_PT3_T1_NS0_13GridEvenShareISI_EET2_T4_E12temp_storage+36];
	max.u32 	%r693, %r646, %r647;
	bra.uni 	$L__BB6_69;
$L__BB6_15:
	// begin inline asm
	mov.u32 %r538, %laneid;
	// end inline asm
	and.b32  	%r564, %r5, 992;
	add.s32 	%r565, %r564, 32;
	setp.gt.s32 	%p72, %r565, %r4;
	not.b32 	%r566, %r564;
	add.s32 	%r567, %r4, %r566;
	selp.b32 	%r562, %r567, 31, %p72;
	mov.b32 	%r541, 1;
	mov.b32 	%r563, -1;
	// begin inline asm
	shfl.sync.down.b32 %r539, %r659, %r541, %r562, %r563;
	// end inline asm
	setp.lt.s32 	%p73, %r538, %r562;
	max.u32 	%r568, %r659, %r539;
	selp.b32 	%r545, %r568, %r659, %p73;
	mov.b32 	%r546, 2;
	// begin inline asm
	shfl.sync.down.b32 %r544, %r545, %r546, %r562, %r563;
	// end inline asm
	add.s32 	%r569, %r538, 2;
	setp.gt.s32 	%p74, %r569, %r562;
	max.u32 	%r570, %r545, %r544;
	selp.b32 	%r550, %r545, %r570, %p74;
	mov.b32 	%r551, 4;
	// begin inline asm
	shfl.sync.down.b32 %r549, %r550, %r551, %r562, %r563;
	// end inline asm
	add.s32 	%r571, %r538, 4;
	setp.gt.s32 	%p75, %r571, %r562;
	max.u32 	%r572, %r550, %r549;
	selp.b32 	%r555, %r550, %r572, %p75;
	mov.b32 	%r556, 8;
	// begin inline asm
	shfl.sync.down.b32 %r554, %r555, %r556, %r562, %r563;
	// end inline asm
	add.s32 	%r573, %r538, 8;
	setp.gt.s32 	%p76, %r573, %r562;
	max.u32 	%r574, %r555, %r554;
	selp.b32 	%r560, %r555, %r574, %p76;
	mov.b32 	%r561, 16;
	// begin inline asm
	shfl.sync.down.b32 %r559, %r560, %r561, %r562, %r563;
	// end inline asm
	add.s32 	%r575, %r538, 16;
	setp.gt.s32 	%p77, %r575, %r562;
	max.u32 	%r576, %r560, %r559;
	selp.b32 	%r693, %r560, %r576, %p77;
	setp.ne.s32 	%p78, %r538, 0;
	@%p78 bra 	$L__BB6_17;
	shr.u32 	%r577, %r5, 3;
	and.b32  	%r578, %r577, 124;
	mov.u32 	%r579, _ZZN3cub18CUB_300001_SM_10006detail6reduce18DeviceReduceKernelINS2_10policy_hubIjyN4cuda3__47maximumIjEEE10Policy1000EPjyS8_jNS5_3std3__410__identityEEEvT0_PT3_T1_NS0_13GridEvenShareISI_EET2_T4_E12temp_storage;
	add.s32 	%r580, %r579, %r578;
	st.shared.u32 	[%r580+8], %r693;
$L__BB6_17:
	bar.sync 	0;
	setp.ne.s32 	%p79, %r5, 0;
	@%p79 bra 	$L__BB6_69;
	setp.gt.s32 	%p80, %r4, 32;
	ld.shared.u32 	%r581, [_ZZN3cub18CUB_300001_SM_10006detail6reduce18DeviceReduceKernelINS2_10policy_hubIjyN4cuda3__47maximumIjEEE10Policy1000EPjyS8_jNS5_3std3__410__identityEEEvT0_PT3_T1_NS0_13GridEvenShareISI_EET2_T4_E12temp_storage+12];
	max.u32 	%r582, %r693, %r581;
	selp.b32 	%r583, %r582, %r693, %p80;
	setp.gt.s32 	%p81, %r4, 64;
	ld.shared.u32 	%r584, [_ZZN3cub18CUB_300001_SM_10006detail6reduce18DeviceReduceKernelINS2_10policy_hubIjyN4cuda3__47maximumIjEEE10Policy1000EPjyS8_jNS5_3std3__410__identityEEEvT0_PT3_T1_NS0_13GridEvenShareISI_EET2_T4_E12temp_storage+16];
	max.u32 	%r585, %r583, %r584;
	selp.b32 	%r586, %r585, %r583, %p81;
	setp.gt.s32 	%p82, %r4, 96;
	ld.shared.u32 	%r587, [_ZZN3cub18CUB_300001_SM_10006detail6reduce18DeviceReduceKernelINS2_10policy_hubIjyN4cuda3__47maximumIjEEE10Policy1000EPjyS8_jNS5_3std3__410__identityEEEvT0_PT3_T1_NS0_13GridEvenShareISI_EET2_T4_E12temp_storage+20];
	max.u32 	%r588, %r586, %r587;
	selp.b32 	%r589, %r588, %r586, %p82;
	setp.gt.s32 	%p83, %r4, 128;
	ld.shared.u32 	%r590, [_ZZN3cub18CUB_300001_SM_10006detail6reduce18DeviceReduceKernelINS2_10policy_hubIjyN4cuda3__47maximumIjEEE10Policy1000EPjyS8_jNS5_3std3__410__identityEEEvT0_PT3_T1_NS0_13GridEvenShareISI_EET2_T4_E12temp_storage+24];
	max.u32 	%r591, %r589, %r590;
	selp.b32 	%r592, %r591, %r589, %p83;
	setp.gt.s32 	%p84, %r4, 160;
	ld.shared.u32 	%r593, [_ZZN3cub18CUB_300001_SM_10006detail6reduce18DeviceReduceKernelINS2_10policy_hubIjyN4cuda3__47maximumIjEEE10Policy1000EPjyS8_jNS5_3std3__410__identityEEEvT0_PT3_T1_NS0_13GridEvenShareISI_EET2_T4_E12temp_storage+28];
	max.u32 	%r594, %r592, %r593;
	selp.b32 	%r595, %r594, %r592, %p84;
	setp.gt.s32 	%p85, %r4, 192;
	ld.shared.u32 	%r596, [_ZZN3cub18CUB_300001_SM_10006detail6reduce18DeviceReduceKernelINS2_10policy_hubIjyN4cuda3__47maximumIjEEE10Policy1000EPjyS8_jNS5_3std3__410__identityEEEvT0_PT3_T1_NS0_13GridEvenShareISI_EET2_T4_E12temp_storage+32];
	max.u32 	%r597, %r595, %r596;
	selp.b32 	%r598, %r597, %r595, %p85;
	setp.gt.s32 	%p86, %r4, 224;
	ld.shared.u32 	%r599, [_ZZN3cub18CUB_300001_SM_10006detail6reduce18DeviceReduceKernelINS2_10policy_hubIjyN4cuda3__47maximumIjEEE10Policy1000EPjyS8_jNS5_3std3__410__identityEEEvT0_PT3_T1_NS0_13GridEvenShareISI_EET2_T4_E12temp_storage+36];
	max.u32 	%r600, %r598, %r599;
	selp.b32 	%r693, %r600, %r598, %p86;
	bra.uni 	$L__BB6_69;
$L__BB6_19:
	cvt.u32.u64 	%r381, %rd3;
	mov.u32 	%r31, %tid.x;
	shl.b32 	%r382, %r31, 2;
	add.s32 	%r383, %r381, %r382;
	mul.wide.u32 	%rd115, %r383, 4;
	add.s64 	%rd105, %rd39, %rd115;
	// begin inline asm
	ld.global.nc.v2.u64 {%rd103, %rd104}, [%rd105];
	// end inline asm
	mov.b64 	{%r384, %r385}, %rd104;
	mov.b64 	{%r386, %r387}, %rd103;
	add.s64 	%rd108, %rd105, 4096;
	// begin inline asm
	ld.global.nc.v2.u64 {%rd106, %rd107}, [%rd108];
	// end inline asm
	mov.b64 	{%r388, %r389}, %rd107;
	mov.b64 	{%r390, %r391}, %rd106;
	add.s64 	%rd111, %rd105, 8192;
	// begin inline asm
	ld.global.nc.v2.u64 {%rd109, %rd110}, [%rd111];
	// end inline asm
	mov.b64 	{%r392, %r393}, %rd110;
	mov.b64 	{%r394, %r395}, %rd109;
	add.s64 	%rd114, %rd105, 12288;
	// begin inline asm
	ld.global.nc.v2.u64 {%rd112, %rd113}, [%rd114];
	// end inline asm
	mov.b64 	{%r396, %r397}, %rd113;
	mov.b64 	{%r398, %r399}, %rd112;
	max.u32 	%r400, %r386, %r387;
	max.u32 	%r401, %r400, %r384;
	max.u32 	%r402, %r385, %r390;
	max.u32 	%r403, %r402, %r391;
	max.u32 	%r404, %r388, %r389;
	max.u32 	%r405, %r404, %r394;
	max.u32 	%r406, %r395, %r392;
	max.u32 	%r407, %r406, %r393;
	max.u32 	%r408, %r398, %r399;
	max.u32 	%r409, %r408, %r396;
	max.u32 	%r410, %r401, %r403;
	max.u32 	%r411, %r410, %r405;
	max.u32 	%r412, %r407, %r409;
	max.u32 	%r413, %r412, %r397;
	max.u32 	%r670, %r411, %r413;
	setp.lt.u64 	%p49, %rd4, %rd2;
	@%p49 bra 	$L__BB6_31;
	add.s64 	%rd164, %rd2, %rd3;
	cvt.u64.u32 	%rd116, %r31;
	add.s64 	%rd117, %rd164, %rd116;
	shl.b64 	%rd118, %rd117, 2;
	add.s64 	%rd163, %rd39, %rd118;
	mov.b32 	%r660, 0;
$L__BB6_21:
	add.s64 	%rd3, %rd3, %rd2;
	add.s64 	%rd119, %rd1, -4096;
	setp.gt.u64 	%p50, %rd3, %rd119;
	@%p50 bra 	$L__BB6_23;
	cvt.u64.u32 	%rd132, %r382;
	add.s64 	%rd133, %rd3, %rd132;
	shl.b64 	%rd134, %rd133, 2;
	add.s64 	%rd122, %rd39, %rd134;
	// begin inline asm
	ld.global.nc.v2.u64 {%rd120, %rd121}, [%rd122];
	// end inline asm
	mov.b64 	{%r416, %r417}, %rd121;
	mov.b64 	{%r418, %r419}, %rd120;
	add.s64 	%rd125, %rd122, 4096;
	// begin inline asm
	ld.global.nc.v2.u64 {%rd123, %rd124}, [%rd125];
	// end inline asm
	mov.b64 	{%r420, %r421}, %rd124;
	mov.b64 	{%r422, %r423}, %rd123;
	add.s64 	%rd128, %rd122, 8192;
	// begin inline asm
	ld.global.nc.v2.u64 {%rd126, %rd127}, [%rd128];
	// end inline asm
	mov.b64 	{%r424, %r425}, %rd127;
	mov.b64 	{%r426, %r427}, %rd126;
	add.s64 	%rd131, %rd122, 12288;
	// begin inline asm
	ld.global.nc.v2.u64 {%rd129, %rd130}, [%rd131];
	// end inline asm
	mov.b64 	{%r428, %r429}, %rd130;
	mov.b64 	{%r430, %r431}, %rd129;
	max.u32 	%r432, %r670, %r418;
	max.u32 	%r433, %r432, %r419;
	max.u32 	%r434, %r416, %r417;
	max.u32 	%r435, %r434, %r422;
	max.u32 	%r436, %r423, %r420;
	max.u32 	%r437, %r436, %r421;
	max.u32 	%r438, %r426, %r427;
	max.u32 	%r439, %r438, %r424;
	max.u32 	%r440, %r425, %r430;
	max.u32 	%r441, %r440, %r431;
	max.u32 	%r442, %r428, %r429;
	max.u32 	%r443, %r433, %r435;
	max.u32 	%r444, %r443, %r437;
	max.u32 	%r445, %r439, %r441;
	max.u32 	%r446, %r445, %r442;
	max.u32 	%r670, %r444, %r446;
	sub.s64 	%rd135, %rd1, %rd3;
	setp.lt.u64 	%p51, %rd135, %rd2;
	add.s32 	%r660, %r660, 1;
	add.s64 	%rd164, %rd164, %rd2;
	shl.b64 	%rd136, %rd2, 2;
	add.s64 	%rd163, %rd163, %rd136;
	@%p51 bra 	$L__BB6_31;
	bra.uni 	$L__BB6_21;
$L__BB6_23:
	setp.le.u64 	%p52, %rd1, %rd3;
	@%p52 bra 	$L__BB6_31;
	cvt.u32.u64 	%r447, %rd3;
	cvt.u32.u64 	%r448, %rd1;
	sub.s32 	%r37, %r448, %r447;
	setp.ge.s32 	%p53, %r31, %r37;
	@%p53 bra 	$L__BB6_31;
	cvt.u32.u64 	%r451, %rd2;
	not.b32 	%r453, %r31;
	add.s32 	%r454, %r453, %r448;
	add.s32 	%r455, %r451, %r381;
	sub.s32 	%r456, %r454, %r455;
	mul.lo.s32 	%r457, %r1, %r660;
	shl.b32 	%r458, %r457, 12;
	sub.s32 	%r38, %r456, %r458;
	shr.u32 	%r459, %r454, 8;
	add.s32 	%r39, %r459, 1;
	and.b32  	%r460, %r454, 768;
	setp.eq.s32 	%p54, %r460, 768;
	mov.u32 	%r665, %r31;
	@%p54 bra 	$L__BB6_28;
	and.b32  	%r461, %r39, 3;
	neg.s32 	%r662, %r461;
	mov.u32 	%r665, %r31;
$L__BB6_27:
	.pragma "nounroll";
	// begin inline asm
	ld.global.nc.u32 %r462, [%rd163];
	// end inline asm
	max.u32 	%r670, %r670, %r462;
	add.s32 	%r665, %r665, 256;
	add.s64 	%rd163, %rd163, 1024;
	add.s32 	%r662, %r662, 1;
	setp.ne.s32 	%p55, %r662, 0;
	@%p55 bra 	$L__BB6_27;
$L__BB6_28:
	setp.lt.u32 	%p56, %r38, 768;
	@%p56 bra 	$L__BB6_31;
	cvt.u64.u32 	%rd138, %r665;
	add.s64 	%rd139, %rd138, %rd164;
	shl.b64 	%rd140, %rd139, 2;
	add.s64 	%rd167, %rd39, %rd140;
$L__BB6_30:
	// begin inline asm
	ld.global.nc.u32 %r463, [%rd167];
	// end inline asm
	max.u32 	%r467, %r670, %r463;
	add.s64 	%rd142, %rd167, 1024;
	// begin inline asm
	ld.global.nc.u32 %r464, [%rd142];
	// end inline asm
	max.u32 	%r468, %r467, %r464;
	add.s64 	%rd143, %rd167, 2048;
	// begin inline asm
	ld.global.nc.u32 %r465, [%rd143];
	// end inline asm
	max.u32 	%r469, %r468, %r465;
	add.s64 	%rd144, %rd167, 3072;
	// begin inline asm
	ld.global.nc.u32 %r466, [%rd144];
	// end inline asm
	max.u32 	%r670, %r469, %r466;
	add.s32 	%r665, %r665, 1024;
	add.s64 	%rd167, %rd167, 4096;
	setp.lt.s32 	%p57, %r665, %r37;
	@%p57 bra 	$L__BB6_30;
$L__BB6_31:
	// begin inline asm
	mov.u32 %r470, %laneid;
	// end inline asm
	mov.b32 	%r473, 1;
	mov.b32 	%r494, 31;
	mov.b32 	%r495, -1;
	// begin inline asm
	shfl.sync.down.b32 %r471, %r670, %r473, %r494, %r495;
	// end inline asm
	setp.gt.s32 	%p58, %r470, 30;
	max.u32 	%r496, %r670, %r471;
	selp.b32 	%r477, %r670, %r496, %p58;
	mov.b32 	%r478, 2;
	// begin inline asm
	shfl.sync.down.b32 %r476, %r477, %r478, %r494, %r495;
	// end inline asm
	setp.gt.s32 	%p59, %r470, 29;
	max.u32 	%r497, %r477, %r476;
	selp.b32 	%r482, %r477, %r497, %p59;
	mov.b32 	%r483, 4;
	// begin inline asm
	shfl.sync.down.b32 %r481, %r482, %r483, %r494, %r495;
	// end inline asm
	setp.gt.s32 	%p60, %r470, 27;
	max.u32 	%r498, %r482, %r481;
	selp.b32 	%r487, %r482, %r498, %p60;
	mov.b32 	%r488, 8;
	// begin inline asm
	shfl.sync.down.b32 %r486, %r487, %r488, %r494, %r495;
	// end inline asm
	setp.gt.s32 	%p61, %r470, 23;
	max.u32 	%r499, %r487, %r486;
	selp.b32 	%r492, %r487, %r499, %p61;
	mov.b32 	%r493, 16;
	// begin inline asm
	shfl.sync.down.b32 %r491, %r492, %r493, %r494, %r495;
	// end inline asm
	setp.gt.s32 	%p62, %r470, 15;
	max.u32 	%r55, %r492, %r491;
	selp.b32 	%r693, %r492, %r55, %p62;
	setp.ne.s32 	%p63, %r470, 0;
	@%p63 bra 	$L__BB6_33;
	shr.u32 	%r500, %r31, 3;
	and.b32  	%r501, %r500, 124;
	mov.u32 	%r502, _ZZN3cub18CUB_300001_SM_10006detail6reduce18DeviceReduceKernelINS2_10policy_hubIjyN4cuda3__47maximumIjEEE10Policy1000EPjyS8_jNS5_3std3__410__identityEEEvT0_PT3_T1_NS0_13GridEvenShareISI_EET2_T4_E12temp_storage;
	add.s32 	%r503, %r502, %r501;
	st.shared.u32 	[%r503+8], %r55;
$L__BB6_33:
	bar.sync 	0;
	setp.ne.s32 	%p64, %r31, 0;
	@%p64 bra 	$L__BB6_69;
	ld.shared.u32 	%r504, [_ZZN3cub18CUB_300001_SM_10006detail6reduce18DeviceReduceKernelINS2_10policy_hubIjyN4cuda3__47maximumIjEEE10Policy1000EPjyS8_jNS5_3std3__410__identityEEEvT0_PT3_T1_NS0_13GridEvenShareISI_EET2_T4_E12temp_storage+12];
	max.u32 	%r505, %r693, %r504;
	ld.shared.u32 	%r506, [_ZZN3cub18CUB_300001_SM_10006detail6reduce18DeviceReduceKernelINS2_10policy_hubIjyN4cuda3__47maximumIjEEE10Policy1000EPjyS8_jNS5_3std3__410__identityEEEvT0_PT3_T1_NS0_13GridEvenShareISI_EET2_T4_E12temp_storage+16];
	max.u32 	%r507, %r505, %r506;
	ld.shared.u32 	%r508, [_ZZN3cub18CUB_300001_SM_10006detail6reduce18DeviceReduceKernelINS2_10policy_hubIjyN4cuda3__47maximumIjEEE10Policy1000EPjyS8_jNS5_3std3__410__identityEEEvT0_PT3_T1_NS0_13GridEvenShareISI_EET2_T4_E12temp_storage+20];
	max.u32 	%r509, %r507, %r508;
	ld.shared.u32 	%r510, [_ZZN3cub18CUB_300001_SM_10006detail6reduce18DeviceReduceKernelINS2_10policy_hubIjyN4cuda3__47maximumIjEEE10Policy1000EPjyS8_jNS5_3std3__410__identityEEEvT0_PT3_T1_NS0_13GridEvenShareISI_EET2_T4_E12temp_storage+24];
	max.u32 	%r511, %r509, %r510;
	ld.shared.u32 	%r512, [_ZZN3cub18CUB_300001_SM_10006detail6reduce18DeviceReduceKernelINS2_10policy_hubIjyN4cuda3__47maximumIjEEE10Policy1000EPjyS8_jNS5_3std3__410__identityEEEvT0_PT3_T1_NS0_13GridEvenShareISI_EET2_T4_E12temp_storage+28];
	max.u32 	%r513, %r511, %r512;
	ld.shared.u32 	%r514, [_ZZN3cub18CUB_300001_SM_10006detail6reduce18DeviceReduceKernelINS2_10policy_hubIjyN4cuda3__47maximumIjEEE10Policy1000EPjyS8_jNS5_3std3__410__identityEEEvT0_PT3_T1_NS0_13GridEvenShareISI_EET2_T4_E12temp_storage+32];
	max.u32 	%r515, %r513, %r514;
	ld.shared.u32 	%r516, [_ZZN3cub18CUB_300001_SM_10006detail6reduce18DeviceReduceKernelINS2_10policy_hubIjyN4cuda3__47maximumIjEEE10Policy1000EPjyS8_jNS5_3std3__410__identityEEEvT0_PT3_T1_NS0_13GridEvenShareISI_EET2_T4_E12temp_storage+36];
	max.u32 	%r693, %r515, %r516;
	bra.uni 	$L__BB6_69;
$L__BB6_35:
	sub.s64 	%rd21, %rd1, %rd3;
	setp.gt.u64 	%p2, %rd21, 4095;
	@%p2 bra 	$L__BB6_53;
	cvt.u32.u64 	%r251, %rd3;
	cvt.u32.u64 	%r58, %rd1;
	sub.s32 	%r59, %r58, %r251;
	mov.u32 	%r60, %tid.x;
	setp.ge.s32 	%p19, %r60, %r59;
	mov.b32 	%r681, 0;
	mov.u32 	%r676, %r60;
	@%p19 bra 	$L__BB6_38;
	add.s32 	%r254, %r251, %r60;
	mul.wide.u32 	%rd91, %r254, 4;
	add.s64 	%rd90, %rd39, %rd91;
	// begin inline asm
	ld.global.nc.u32 %r681, [%rd90];
	// end inline asm
	add.s32 	%r676, %r60, 256;
$L__BB6_38:
	setp.ge.s32 	%p20, %r676, %r59;
	@%p20 bra 	$L__BB6_44;
	not.b32 	%r256, %r676;
	add.s32 	%r65, %r256, %r58;
	and.b32  	%r257, %r65, 768;
	setp.eq.s32 	%p21, %r257, 768;
	@%p21 bra 	$L__BB6_42;
	cvt.u64.u32 	%rd92, %r676;
	add.s64 	%rd93, %rd92, %rd3;
	shl.b64 	%rd94, %rd93, 2;
	add.s64 	%rd168, %rd39, %rd94;
	shr.u32 	%r258, %r65, 8;
	add.s32 	%r259, %r258, 1;
	and.b32  	%r260, %r259, 3;
	neg.s32 	%r673, %r260;
$L__BB6_41:
	.pragma "nounroll";
	// begin inline asm
	ld.global.nc.u32 %r261, [%rd168];
	// end inline asm
	max.u32 	%r681, %r681, %r261;
	add.s32 	%r676, %r676, 256;
	add.s64 	%rd168, %rd168, 1024;
	add.s32 	%r673, %r673, 1;
	setp.ne.s32 	%p22, %r673, 0;
	@%p22 bra 	$L__BB6_41;
$L__BB6_42:
	sub.s32 	%r263, %r65, %r251;
	setp.lt.u32 	%p23, %r263, 768;
	@%p23 bra 	$L__BB6_44;
$L__BB6_43:
	cvt.s64.s32 	%rd100, %r676;
	add.s64 	%rd101, %rd3, %rd100;
	shl.b64 	%rd102, %rd101, 2;
	add.s64 	%rd96, %rd39, %rd102;
	// begin inline asm
	ld.global.nc.u32 %r264, [%rd96];
	// end inline asm
	max.u32 	%r268, %r681, %r264;
	add.s64 	%rd97, %rd96, 1024;
	// begin inline asm
	ld.global.nc.u32 %r265, [%rd97];
	// end inline asm
	max.u32 	%r269, %r268, %r265;
	add.s64 	%rd98, %rd96, 2048;
	// begin inline asm
	ld.global.nc.u32 %r266, [%rd98];
	// end inline asm
	max.u32 	%r270, %r269, %r266;
	add.s64 	%rd99, %rd96, 3072;
	// begin inline asm
	ld.global.nc.u32 %r267, [%rd99];
	// end inline asm
	max.u32 	%r681, %r270, %r267;
	add.s32 	%r676, %r676, 1024;
	setp.lt.s32 	%p24, %r676, %r59;
	@%p24 bra 	$L__BB6_43;
$L__BB6_44:
	setp.lt.s32 	%p25, %r59, 256;
	@%p25 bra 	$L__BB6_49;
	// begin inline asm
	mov.u32 %r334, %laneid;
	// end inline asm
	mov.b32 	%r337, 1;
	mov.b32 	%r358, 31;
	mov.b32 	%r359, -1;
	// begin inline asm
	shfl.sync.down.b32 %r335, %r681, %r337, %r358, %r359;
	// end inline asm
	setp.gt.s32 	%p41, %r334, 30;
	max.u32 	%r360, %r681, %r335;
	selp.b32 	%r341, %r681, %r360, %p41;
	mov.b32 	%r342, 2;
	// begin inline asm
	shfl.sync.down.b32 %r340, %r341, %r342, %r358, %r359;
	// end inline asm
	setp.gt.s32 	%p42, %r334, 29;
	max.u32 	%r361, %r341, %r340;
	selp.b32 	%r346, %r341, %r361, %p42;
	mov.b32 	%r347, 4;
	// begin inline asm
	shfl.sync.down.b32 %r345, %r346, %r347, %r358, %r359;
	// end inline asm
	setp.gt.s32 	%p43, %r334, 27;
	max.u32 	%r362, %r346, %r345;
	selp.b32 	%r351, %r346, %r362, %p43;
	mov.b32 	%r352, 8;
	// begin inline asm
	shfl.sync.down.b32 %r350, %r351, %r352, %r358, %r359;
	// end inline asm
	setp.gt.s32 	%p44, %r334, 23;
	max.u32 	%r363, %r351, %r350;
	selp.b32 	%r356, %r351, %r363, %p44;
	mov.b32 	%r357, 16;
	// begin inline asm
	shfl.sync.down.b32 %r355, %r356, %r357, %r358, %r359;
	// end inline asm
	setp.gt.s32 	%p45, %r334, 15;
	max.u32 	%r81, %r356, %r355;
	selp.b32 	%r693, %r356, %r81, %p45;
	setp.ne.s32 	%p46, %r334, 0;
	@%p46 bra 	$L__BB6_47;
	shr.u32 	%r364, %r60, 3;
	and.b32  	%r365, %r364, 124;
	mov.u32 	%r366, _ZZN3cub18CUB_300001_SM_10006detail6reduce18DeviceReduceKernelINS2_10policy_hubIjyN4cuda3__47maximumIjEEE10Policy1000EPjyS8_jNS5_3std3__410__identityEEEvT0_PT3_T1_NS0_13GridEvenShareISI_EET2_T4_E12temp_storage;
	add.s32 	%r367, %r366, %r365;
	st.shared.u32 	[%r367+8], %r81;
$L__BB6_47:
	bar.sync 	0;
	setp.ne.s32 	%p47, %r60, 0;
	@%p47 bra 	$L__BB6_69;
	ld.shared.u32 	%r368, [_ZZN3cub18CUB_300001_SM_10006detail6reduce18DeviceReduceKernelINS2_10policy_hubIjyN4cuda3__47maximumIjEEE10Policy1000EPjyS8_jNS5_3std3__410__identityEEEvT0_PT3_T1_NS0_13GridEvenShareISI_EET2_T4_E12temp_storage+12];
	max.u32 	%r369, %r693, %r368;
	ld.shared.u32 	%r370, [_ZZN3cub18CUB_300001_SM_10006detail6reduce18DeviceReduceKernelINS2_10policy_hubIjyN4cuda3__47maximumIjEEE10Policy1000EPjyS8_jNS5_3std3__410__identityEEEvT0_PT3_T1_NS0_13GridEvenShareISI_EET2_T4_E12temp_storage+16];
	max.u32 	%r371, %r369, %r370;
	ld.shared.u32 	%r372, [_ZZN3cub18CUB_300001_SM_10006detail6reduce18DeviceReduceKernelINS2_10policy_hubIjyN4cuda3__47maximumIjEEE10Policy1000EPjyS8_jNS5_3std3__410__identityEEEvT0_PT3_T1_NS0_13GridEvenShareISI_EET2_T4_E12temp_storage+20];
	max.u32 	%r373, %r371, %r372;
	ld.shared.u32 	%r374, [_ZZN3cub18CUB_300001_SM_10006detail6reduce18DeviceReduceKernelINS2_10policy_hubIjyN4cuda3__47maximumIjEEE10Policy1000EPjyS8_jNS5_3std3__410__identityEEEvT0_PT3_T1_NS0_13GridEvenShareISI_EET2_T4_E12temp_storage+24];
	max.u32 	%r375, %r373, %r374;
	ld.shared.u32 	%r376, [_ZZN3cub18CUB_300001_SM_10006detail6reduce18DeviceReduceKernelINS2_10policy_hubIjyN4cuda3__47maximumIjEEE10Policy1000EPjyS8_jNS5_3std3__410__identityEEEvT0_PT3_T1_NS0_13GridEvenShareISI_EET2_T4_E12temp_storage+28];
	max.u32 	%r377, %r375, %r376;
	ld.shared.u32 	%r378, [_ZZN3cub18CUB_300001_SM_10006detail6reduce18DeviceReduceKernelINS2_10policy_hubIjyN4cuda3__47maximumIjEEE10Policy1000EPjyS8_jNS5_3std3__410__identityEEEvT0_PT3_T1_NS0_13GridEvenShareISI_EET2_T4_E12temp_storage+32];
	max.u32 	%r379, %r377, %r378;
	ld.shared.u32 	%r380, [_ZZN3cub18CUB_300001_SM_10006detail6reduce18DeviceReduceKernelINS2_10policy_hubIjyN4cuda3__47maximumIjEEE10Policy1000EPjyS8_jNS5_3std3__410__identityEEEvT0_PT3_T1_NS0_13GridEvenShareISI_EET2_T4_E12temp_storage+36];
	max.u32 	%r693, %r379, %r380;
	bra.uni 	$L__BB6_69;
$L__BB6_49:
	// begin inline asm
	mov.u32 %r271, %laneid;
	// end inline asm
	and.b32  	%r297, %r60, 992;
	add.s32 	%r298, %r297, 32;
	setp.gt.s32 	%p26, %r298, %r59;
	not.b32 	%r299, %r297;
	add.s32 	%r300, %r59, %r299;
	selp.b32 	%r295, %r300, 31, %p26;
	mov.b32 	%r274, 1;
	mov.b32 	%r296, -1;
	// begin inline asm
	shfl.sync.down.b32 %r272, %r681, %r274, %r295, %r296;
	// end inline asm
	setp.lt.s32 	%p27, %r271, %r295;
	max.u32 	%r301, %r681, %r272;
	selp.b32 	%r278, %r301, %r681, %p27;
	mov.b32 	%r279, 2;
	// begin inline asm
	shfl.sync.down.b32 %r277, %r278, %r279, %r295, %r296;
	// end inline asm
	add.s32 	%r302, %r271, 2;
	setp.gt.s32 	%p28, %r302, %r295;
	max.u32 	%r303, %r278, %r277;
	selp.b32 	%r283, %r278, %r303, %p28;
	mov.b32 	%r284, 4;
	// begin inline asm
	shfl.sync.down.b32 %r282, %r283, %r284, %r295, %r296;
	// end inline asm
	add.s32 	%r304, %r271, 4;
	setp.gt.s32 	%p29, %r304, %r295;
	max.u32 	%r305, %r283, %r282;
	selp.b32 	%r288, %r283, %r305, %p29;
	mov.b32 	%r289, 8;
	// begin inline asm
	shfl.sync.down.b32 %r287, %r288, %r289, %r295, %r296;
	// end inline asm
	add.s32 	%r306, %r271, 8;
	setp.gt.s32 	%p30, %r306, %r295;
	max.u32 	%r307, %r288, %r287;
	selp.b32 	%r293, %r288, %r307, %p30;
	mov.b32 	%r294, 16;
	// begin inline asm
	shfl.sync.down.b32 %r292, %r293, %r294, %r295, %r296;
	// end inline asm
	add.s32 	%r308, %r271, 16;
	setp.gt.s32 	%p31, %r308, %r295;
	max.u32 	%r309, %r293, %r292;
	selp.b32 	%r693, %r293, %r309, %p31;
	setp.ne.s32 	%p32, %r271, 0;
	@%p32 bra 	$L__BB6_51;
	shr.u32 	%r310, %r60, 3;
	and.b32  	%r311, %r310, 124;
	mov.u32 	%r312, _ZZN3cub18CUB_300001_SM_10006detail6reduce18DeviceReduceKernelINS2_10policy_hubIjyN4cuda3__47maximumIjEEE10Policy1000EPjyS8_jNS5_3std3__410__identityEEEvT0_PT3_T1_NS0_13GridEvenShareISI_EET2_T4_E12temp_storage;
	add.s32 	%r313, %r312, %r311;
	st.shared.u32 	[%r313+8], %r693;
$L__BB6_51:
	bar.sync 	0;
	setp.ne.s32 	%p33, %r60, 0;
	@%p33 bra 	$L__BB6_69;
	setp.gt.s32 	%p34, %r59, 32;
	ld.shared.u32 	%r314, [_ZZN3cub18CUB_300001_SM_10006detail6reduce18DeviceReduceKernelINS2_10policy_hubIjyN4cuda3__47maximumIjEEE10Policy1000EPjyS8_jNS5_3std3__410__identityEEEvT0_PT3_T1_NS0_13GridEvenShareISI_EET2_T4_E12temp_storage+12];
	max.u32 	%r315, %r693, %r314;
	selp.b32 	%r316, %r315, %r693, %p34;
	setp.gt.s32 	%p35, %r59, 64;
	ld.shared.u32 	%r317, [_ZZN3cub18CUB_300001_SM_10006detail6reduce18DeviceReduceKernelINS2_10policy_hubIjyN4cuda3__47maximumIjEEE10Policy1000EPjyS8_jNS5_3std3__410__identityEEEvT0_PT3_T1_NS0_13GridEvenShareISI_EET2_T4_E12temp_storage+16];
	max.u32 	%r318, %r316, %r317;
	selp.b32 	%r319, %r318, %r316, %p35;
	setp.gt.s32 	%p36, %r59, 96;
	ld.shared.u32 	%r320, [_ZZN3cub18CUB_300001_SM_10006detail6reduce18DeviceReduceKernelINS2_10policy_hubIjyN4cuda3__47maximumIjEEE10Policy1000EPjyS8_jNS5_3std3__410__identityEEEvT0_PT3_T1_NS0_13GridEvenShareISI_EET2_T4_E12temp_storage+20];
	max.u32 	%r321, %r319, %r320;
	selp.b32 	%r322, %r321, %r319, %p36;
	setp.gt.s32 	%p37, %r59, 128;
	ld.shared.u32 	%r323, [_ZZN3cub18CUB_300001_SM_10006detail6reduce18DeviceReduceKernelINS2_10policy_hubIjyN4cuda3__47maximumIjEEE10Policy1000EPjyS8_jNS5_3std3__410__identityEEEvT0_PT3_T1_NS0_13GridEvenShareISI_EET2_T4_E12temp_storage+24];
	max.u32 	%r324, %r322, %r323;
	selp.b32 	%r325, %r324, %r322, %p37;
	setp.gt.s32 	%p38, %r59, 160;
	ld.shared.u32 	%r326, [_ZZN3cub18CUB_300001_SM_10006detail6reduce18DeviceReduceKernelINS2_10policy_hubIjyN4cuda3__47maximumIjEEE10Policy1000EPjyS8_jNS5_3std3__410__identityEEEvT0_PT3_T1_NS0_13GridEvenShareISI_EET2_T4_E12temp_storage+28];
	max.u32 	%r327, %r325, %r326;
	selp.b32 	%r328, %r327, %r325, %p38;
	setp.gt.s32 	%p39, %r59, 192;
	ld.shared.u32 	%r329, [_ZZN3cub18CUB_300001_SM_10006detail6reduce18DeviceReduceKernelINS2_10policy_hubIjyN4cuda3__47maximumIjEEE10Policy1000EPjyS8_jNS5_3std3__410__identityEEEvT0_PT3_T1_NS0_13GridEvenShareISI_EET2_T4_E12temp_storage+32];
	max.u32 	%r330, %r328, %r329;
	selp.b32 	%r331, %r330, %r328, %p39;
	setp.gt.s32 	%p40, %r59, 224;
	ld.shared.u32 	%r332, [_ZZN3cub18CUB_300001_SM_10006detail6reduce18DeviceReduceKernelINS2_10policy_hubIjyN4cuda3__47maximumIjEEE10Policy1000EPjyS8_jNS5_3std3__410__identityEEEvT0_PT3_T1_NS0_13GridEvenShareISI_EET2_T4_E12temp_storage+36];
	max.u32 	%r333, %r331, %r332;
	selp.b32 	%r693, %r333, %r331, %p40;
	bra.uni 	$L__BB6_69;
$L__BB6_53:
	cvt.u32.u64 	%r132, %rd3;
	mov.u32 	%r86, %tid.x;
	add.s32 	%r133, %r86, %r132;
	mul.wide.u32 	%rd58, %r133, 4;
	add.s64 	%rd42, %rd39, %rd58;
	// begin inline asm
	ld.global.nc.u32 %r116, [%rd42];
	// end inline asm
	add.s64 	%rd43, %rd42, 1024;
	// begin inline asm
	ld.global.nc.u32 %r117, [%rd43];
	// end inline asm
	add.s64 	%rd44, %rd42, 2048;
	// begin inline asm
	ld.global.nc.u32 %r118, [%rd44];
	// end inline asm
	add.s64 	%rd45, %rd42, 3072;
	// begin inline asm
	ld.global.nc.u32 %r119, [%rd45];
	// end inline asm
	add.s64 	%rd46, %rd42, 4096;
	// begin inline asm
	ld.global.nc.u32 %r120, [%rd46];
	// end inline asm
	add.s64 	%rd47, %rd42, 5120;
	// begin inline asm
	ld.global.nc.u32 %r121, [%rd47];
	// end inline asm
	add.s64 	%rd48, %rd42, 6144;
	// begin inline asm
	ld.global.nc.u32 %r122, [%rd48];
	// end inline asm
	add.s64 	%rd49, %rd42, 7168;
	// begin inline asm
	ld.global.nc.u32 %r123, [%rd49];
	// end inline asm
	add.s64 	%rd50, %rd42, 8192;
	// begin inline asm
	ld.global.nc.u32 %r124, [%rd50];
	// end inline asm
	add.s64 	%rd51, %rd42, 9216;
	// begin inline asm
	ld.global.nc.u32 %r125, [%rd51];
	// end inline asm
	add.s64 	%rd52, %rd42, 10240;
	// begin inline asm
	ld.global.nc.u32 %r126, [%rd52];
	// end inline asm
	add.s64 	%rd53, %rd42, 11264;
	// begin inline asm
	ld.global.nc.u32 %r127, [%rd53];
	// end inline asm
	add.s64 	%rd54, %rd42, 12288;
	// begin inline asm
	ld.global.nc.u32 %r128, [%rd54];
	// end inline asm
	add.s64 	%rd55, %rd42, 13312;
	// begin inline asm
	ld.global.nc.u32 %r129, [%rd55];
	// end inline asm
	add.s64 	%rd56, %rd42, 14336;
	// begin inline asm
	ld.global.nc.u32 %r130, [%rd56];
	// end inline asm
	add.s64 	%rd57, %rd42, 15360;
	// begin inline asm
	ld.global.nc.u32 %r131, [%rd57];
	// end inline asm
	max.u32 	%r134, %r116, %r117;
	max.u32 	%r135, %r134, %r118;
	max.u32 	%r136, %r119, %r120;
	max.u32 	%r137, %r136, %r121;
	max.u32 	%r138, %r122, %r123;
	max.u32 	%r139, %r138, %r124;
	max.u32 	%r140, %r125, %r126;
	max.u32 	%r141, %r140, %r127;
	max.u32 	%r142, %r128, %r129;
	max.u32 	%r143, %r142, %r130;
	max.u32 	%r144, %r135, %r137;
	max.u32 	%r145, %r144, %r139;
	max.u32 	%r146, %r141, %r143;
	max.u32 	%r147, %r146, %r131;
	max.u32 	%r692, %r145, %r147;
	setp.lt.u64 	%p3, %rd21, %rd2;
	@%p3 bra 	$L__BB6_65;
	cvt.u64.u32 	%rd25, %r86;
	add.s64 	%rd170, %rd2, %rd3;
	add.s64 	%rd59, %rd170, %rd25;
	shl.b64 	%rd60, %rd59, 2;
	add.s64 	%rd169, %rd39, %rd60;
	mov.b32 	%r682, 0;
$L__BB6_55:
	add.s64 	%rd3, %rd3, %rd2;
	add.s64 	%rd61, %rd1, -4096;
	setp.gt.u64 	%p4, %rd3, %rd61;
	@%p4 bra 	$L__BB6_57;
	add.s64 	%rd78, %rd3, %rd25;
	shl.b64 	%rd79, %rd78, 2;
	add.s64 	%rd62, %rd39, %rd79;
	// begin inline asm
	ld.global.nc.u32 %r149, [%rd62];
	// end inline asm
	add.s64 	%rd63, %rd62, 1024;
	// begin inline asm
	ld.global.nc.u32 %r150, [%rd63];
	// end inline asm
	add.s64 	%rd64, %rd62, 2048;
	// begin inline asm
	ld.global.nc.u32 %r151, [%rd64];
	// end inline asm
	add.s64 	%rd65, %rd62, 3072;
	// begin inline asm
	ld.global.nc.u32 %r152, [%rd65];
	// end inline asm
	add.s64 	%rd66, %rd62, 4096;
	// begin inline asm
	ld.global.nc.u32 %r153, [%rd66];
	// end inline asm
	add.s64 	%rd67, %rd62, 5120;
	// begin inline asm
	ld.global.nc.u32 %r154, [%rd67];
	// end inline asm
	add.s64 	%rd68, %rd62, 6144;
	// begin inline asm
	ld.global.nc.u32 %r155, [%rd68];
	// end inline asm
	add.s64 	%rd69, %rd62, 7168;
	// begin inline asm
	ld.global.nc.u32 %r156, [%rd69];
	// end inline asm
	add.s64 	%rd70, %rd62, 8192;
	// begin inline asm
	ld.global.nc.u32 %r157, [%rd70];
	// end inline asm
	add.s64 	%rd71, %rd62, 9216;
	// begin inline asm
	ld.global.nc.u32 %r158, [%rd71];
	// end inline asm
	add.s64 	%rd72, %rd62, 10240;
	// begin inline asm
	ld.global.nc.u32 %r159, [%rd72];
	// end inline asm
	add.s64 	%rd73, %rd62, 11264;
	// begin inline asm
	ld.global.nc.u32 %r160, [%rd73];
	// end inline asm
	add.s64 	%rd74, %rd62, 12288;
	// begin inline asm
	ld.global.nc.u32 %r161, [%rd74];
	// end inline asm
	add.s64 	%rd75, %rd62, 13312;
	// begin inline asm
	ld.global.nc.u32 %r162, [%rd75];
	// end inline asm
	add.s64 	%rd76, %rd62, 14336;
	// begin inline asm
	ld.global.nc.u32 %r163, [%rd76];
	// end inline asm
	add.s64 	%rd77, %rd62, 15360;
	// begin inline asm
	ld.global.nc.u32 %r164, [%rd77];
	// end inline asm
	max.u32 	%r165, %r692, %r149;
	max.u32 	%r166, %r165, %r150;
	max.u32 	%r167, %r151, %r152;
	max.u32 	%r168, %r167, %r153;
	max.u32 	%r169, %r154, %r155;
	max.u32 	%r170, %r169, %r156;
	max.u32 	%r171, %r157, %r158;
	max.u32 	%r172, %r171, %r159;
	max.u32 	%r173, %r160, %r161;
	max.u32 	%r174, %r173, %r162;
	max.u32 	%r175, %r163, %r164;
	max.u32 	%r176, %r166, %r168;
	max.u32 	%r177, %r176, %r170;
	max.u32 	%r178, %r172, %r174;
	max.u32 	%r179, %r178, %r175;
	max.u32 	%r692, %r177, %r179;
	sub.s64 	%rd80, %rd1, %rd3;
	setp.lt.u64 	%p5, %rd80, %rd2;
	add.s32 	%r682, %r682, 1;
	add.s64 	%rd170, %rd170, %rd2;
	shl.b64 	%rd81, %rd2, 2;
	add.s64 	%rd169, %rd169, %rd81;
	@%p5 bra 	$L__BB6_65;
	bra.uni 	$L__BB6_55;
$L__BB6_57:
	setp.le.u64 	%p6, %rd1, %rd3;
	@%p6 bra 	$L__BB6_65;
	cvt.u32.u64 	%r180, %rd3;
	cvt.u32.u64 	%r181, %rd1;
	sub.s32 	%r92, %r181, %r180;
	setp.ge.s32 	%p7, %r86, %r92;
	@%p7 bra 	$L__BB6_65;
	cvt.u32.u64 	%r184, %rd2;
	not.b32 	%r186, %r86;
	add.s32 	%r187, %r186, %r181;
	add.s32 	%r188, %r184, %r132;
	sub.s32 	%r189, %r187, %r188;
	mul.lo.s32 	%r190, %r1, %r682;
	shl.b32 	%r191, %r190, 12;
	sub.s32 	%r93, %r189, %r191;
	shr.u32 	%r192, %r187, 8;
	add.s32 	%r94, %r192, 1;
	and.b32  	%r193, %r187, 768;
	setp.eq.s32 	%p8, %r193, 768;
	mov.u32 	%r687, %r86;
	@%p8 bra 	$L__BB6_62;
	and.b32  	%r194, %r94, 3;
	neg.s32 	%r684, %r194;
	mov.u32 	%r687, %r86;
$L__BB6_61:
	.pragma "nounroll";
	// begin inline asm
	ld.global.nc.u32 %r195, [%rd169];
	// end inline asm
	max.u32 	%r692, %r692, %r195;
	add.s32 	%r687, %r687, 256;
	add.s64 	%rd169, %rd169, 1024;
	add.s32 	%r684, %r684, 1;
	setp.ne.s32 	%p9, %r684, 0;
	@%p9 bra 	$L__BB6_61;
$L__BB6_62:
	setp.lt.u32 	%p10, %r93, 768;
	@%p10 bra 	$L__BB6_65;
	cvt.u64.u32 	%rd83, %r687;
	add.s64 	%rd84, %rd83, %rd170;
	shl.b64 	%rd85, %rd84, 2;
	add.s64 	%rd173, %rd39, %rd85;
$L__BB6_64:
	// begin inline asm
	ld.global.nc.u32 %r196, [%rd173];
	// end inline asm
	max.u32 	%r200, %r692, %r196;
	add.s64 	%rd87, %rd173, 1024;
	// begin inline asm
	ld.global.nc.u32 %r197, [%rd87];
	// end inline asm
	max.u32 	%r201, %r200, %r197;
	add.s64 	%rd88, %rd173, 2048;
	// begin inline asm
	ld.global.nc.u32 %r198, [%rd88];
	// end inline asm
	max.u32 	%r202, %r201, %r198;
	add.s64 	%rd89, %rd173, 3072;
	// begin inline asm
	ld.global.nc.u32 %r199, [%rd89];
	// end inline asm
	max.u32 	%r692, %r202, %r199;
	add.s32 	%r687, %r687, 1024;
	add.s64 	%rd173, %rd173, 4096;
	setp.lt.s32 	%p11, %r687, %r92;
	@%p11 bra 	$L__BB6_64;
$L__BB6_65:
	// begin inline asm
	mov.u32 %r203, %laneid;
	// end inline asm
	mov.b32 	%r206, 1;
	mov.b32 	%r227, 31;
	mov.b32 	%r228, -1;
	// begin inline asm
	shfl.sync.down.b32 %r204, %r692, %r206, %r227, %r228;
	// end inline asm
	setp.gt.s32 	%p12, %r203, 30;
	max.u32 	%r229, %r692, %r204;
	selp.b32 	%r210, %r692, %r229, %p12;
	mov.b32 	%r211, 2;
	// begin inline asm
	shfl.sync.down.b32 %r209, %r210, %r211, %r227, %r228;
	// end inline asm
	setp.gt.s32 	%p13, %r203, 29;
	max.u32 	%r230, %r210, %r209;
	selp.b32 	%r215, %r210, %r230, %p13;
	mov.b32 	%r216, 4;
	// begin inline asm
	shfl.sync.down.b32 %r214, %r215, %r216, %r227, %r228;
	// end inline asm
	setp.gt.s32 	%p14, %r203, 27;
	max.u32 	%r231, %r215, %r214;
	selp.b32 	%r220, %r215, %r231, %p14;
	mov.b32 	%r221, 8;
	// begin inline asm
	shfl.sync.down.b32 %r219, %r220, %r221, %r227, %r228;
	// end inline asm
	setp.gt.s32 	%p15, %r203, 23;
	max.u32 	%r232, %r220, %r219;
	selp.b32 	%r225, %r220, %r232, %p15;
	mov.b32 	%r226, 16;
	// begin inline asm
	shfl.sync.down.b32 %r224, %r225, %r226, %r227, %r228;
	// end inline asm
	setp.gt.s32 	%p16, %r203, 15;
	max.u32 	%r110, %r225, %r224;
	selp.b32 	%r693, %r225, %r110, %p16;
	setp.ne.s32 	%p17, %r203, 0;
	@%p17 bra 	$L__BB6_67;
	shr.u32 	%r233, %r86, 3;
	and.b32  	%r234, %r233, 124;
	mov.u32 	%r235, _ZZN3cub18CUB_300001_SM_10006detail6reduce18DeviceReduceKernelINS2_10policy_hubIjyN4cuda3__47maximumIjEEE10Policy1000EPjyS8_jNS5_3std3__410__identityEEEvT0_PT3_T1_NS0_13GridEvenShareISI_EET2_T4_E12temp_storage;
	add.s32 	%r236, %r235, %r234;
	st.shared.u32 	[%r236+8], %r110;
$L__BB6_67:
	bar.sync 	0;
	setp.ne.s32 	%p18, %r86, 0;
	@%p18 bra 	$L__BB6_69;
	ld.shared.u32 	%r237, [_ZZN3cub18CUB_300001_SM_10006detail6reduce18DeviceReduceKernelINS2_10policy_hubIjyN4cuda3__47maximumIjEEE10Policy1000EPjyS8_jNS5_3std3__410__identityEEEvT0_PT3_T1_NS0_13GridEvenShareISI_EET2_T4_E12temp_storage+12];
	max.u32 	%r238, %r693, %r237;
	ld.shared.u32 	%r239, [_ZZN3cub18CUB_300001_SM_10006detail6reduce18DeviceReduceKernelINS2_10policy_hubIjyN4cuda3__47maximumIjEEE10Policy1000EPjyS8_jNS5_3std3__410__identityEEEvT0_PT3_T1_NS0_13GridEvenShareISI_EET2_T4_E12temp_storage+16];
	max.u32 	%r240, %r238, %r239;
	ld.shared.u32 	%r241, [_ZZN3cub18CUB_300001_SM_10006detail6reduce18DeviceReduceKernelINS2_10policy_hubIjyN4cuda3__47maximumIjEEE10Policy1000EPjyS8_jNS5_3std3__410__identityEEEvT0_PT3_T1_NS0_13GridEvenShareISI_EET2_T4_E12temp_storage+20];
	max.u32 	%r242, %r240, %r241;
	ld.shared.u32 	%r243, [_ZZN3cub18CUB_300001_SM_10006detail6reduce18DeviceReduceKernelINS2_10policy_hubIjyN4cuda3__47maximumIjEEE10Policy1000EPjyS8_jNS5_3std3__410__identityEEEvT0_PT3_T1_NS0_13GridEvenShareISI_EET2_T4_E12temp_storage+24];
	max.u32 	%r244, %r242, %r243;
	ld.shared.u32 	%r245, [_ZZN3cub18CUB_300001_SM_10006detail6reduce18DeviceReduceKernelINS2_10policy_hubIjyN4cuda3__47maximumIjEEE10Policy1000EPjyS8_jNS5_3std3__410__identityEEEvT0_PT3_T1_NS0_13GridEvenShareISI_EET2_T4_E12temp_storage+28];
	max.u32 	%r246, %r244, %r245;
	ld.shared.u32 	%r247, [_ZZN3cub18CUB_300001_SM_10006detail6reduce18DeviceReduceKernelINS2_10policy_hubIjyN4cuda3__47maximumIjEEE10Policy1000EPjyS8_jNS5_3std3__410__identityEEEvT0_PT3_T1_NS0_13GridEvenShareISI_EET2_T4_E12temp_storage+32];
	max.u32 	%r248, %r246, %r247;
	ld.shared.u32 	%r249, [_ZZN3cub18CUB_300001_SM_10006detail6reduce18DeviceReduceKernelINS2_10policy_hubIjyN4cuda3__47maximumIjEEE10Policy1000EPjyS8_jNS5_3std3__410__identityEEEvT0_PT3_T1_NS0_13GridEvenShareISI_EET2_T4_E12temp_storage+36];
	max.u32 	%r693, %r248, %r249;
$L__BB6_69:
	mov.u32 	%r648, %tid.x;
	setp.ne.s32 	%p94, %r648, 0;
	@%p94 bra 	$L__BB6_71;
	ld.param.u64 	%rd161, [_ZN3cub18CUB_300001_SM_10006detail6reduce18DeviceReduceKernelINS2_10policy_hubIjyN4cuda3__47maximumIjEEE10Policy1000EPjyS8_jNS5_3std3__410__identityEEEvT0_PT3_T1_NS0_13GridEvenShareISI_EET2_T4__param_1];
	cvta.to.global.u64 	%rd158, %rd161;
	mul.wide.u32 	%rd159, %r2, 4;
	add.s64 	%rd160, %rd158, %rd159;
	st.global.u32 	[%rd160], %r693;
$L__BB6_71:
	ret;

}
	// .globl	_ZN3cub18CUB_300001_SM_10006detail6reduce28DeviceReduceSingleTileKernelINS2_10policy_hubIjyN4cuda3__47maximumIjEEE10Policy1000EPjPiiS8_ijNS5_3std3__410__identityEEEvT0_T1_T2_T3_T4_T6_
.visible .entry _ZN3cub18CUB_300001_SM_10006detail6reduce28DeviceReduceSingleTileKernelINS2_10policy_hubIjyN4cuda3__47maximumIjEEE10Policy1000EPjPiiS8_ijNS5_3std3__410__identityEEEvT0_T1_T2_T3_T4_T6_(
	.param .u64 .ptr .align 1 _ZN3cub18CUB_300001_SM_10006detail6reduce28DeviceReduceSingleTileKernelINS2_10policy_hubIjyN4cuda3__47maximumIjEEE10Policy1000EPjPiiS8_ijNS5_3std3__410__identityEEEvT0_T1_T2_T3_T4_T6__param_0,
	.param .u64 .ptr .align 1 _ZN3cub18CUB_300001_SM_10006detail6reduce28DeviceReduceSingleTileKernelINS2_10policy_hubIjyN4cuda3__47maximumIjEEE10Policy1000EPjPiiS8_ijNS5_3std3__410__identityEEEvT0_T1_T2_T3_T4_T6__param_1,
	.param .u32 _ZN3cub18CUB_300001_SM_10006detail6reduce28DeviceReduceSingleTileKernelINS2_10policy_hubIjyN4cuda3__47maximumIjEEE10Policy1000EPjPiiS8_ijNS5_3std3__410__identityEEEvT0_T1_T2_T3_T4_T6__param_2,
	.param .align 1 .b8 _ZN3cub18CUB_300001_SM_10006detail6reduce28DeviceReduceSingleTileKernelINS2_10policy_hubIjyN4cuda3__47maximumIjEEE10Policy1000EPjPiiS8_ijNS5_3std3__410__identityEEEvT0_T1_T2_T3_T4_T6__param_3[1],
	.param .u32 _ZN3cub18CUB_300001_SM_10006detail6reduce28DeviceReduceSingleTileKernelINS2_10policy_hubIjyN4cuda3__47maximumIjEEE10Policy1000EPjPiiS8_ijNS5_3std3__410__identityEEEvT0_T1_T2_T3_T4_T6__param_4,
	.param .align 1 .b8 _ZN3cub18CUB_300001_SM_10006detail6reduce28DeviceReduceSingleTileKernelINS2_10policy_hubIjyN4cuda3__47maximumIjEEE10Policy1000EPjPiiS8_ijNS5_3std3__410__identityEEEvT0_T1_T2_T3_T4_T6__param_5[1]
)
.maxntid 256
.minnctapersm 1
{
	.reg .pred 	%p<97>;
	.reg .b32 	%r<687>;
	.reg .b64 	%rd<125>;
	// demoted variable
	.shared .align 4 .b8 _ZZN3cub18CUB_300001_SM_10006detail6reduce28DeviceReduceSingleTileKernelINS2_10policy_hubIjyN4cuda3__47maximumIjEEE10Policy1000EPjPiiS8_ijNS5_3std3__410__identityEEEvT0_T1_T2_T3_T4_T6_E12temp_storage[44];
	ld.param.u64 	%rd16, [_ZN3cub18CUB_300001_SM_10006detail6reduce28DeviceReduceSingleTileKernelINS2_10policy_hubIjyN4cuda3__47maximumIjEEE10Policy1000EPjPiiS8_ijNS5_3std3__410__identityEEEvT0_T1_T2_T3_T4_T6__param_0];
	ld.param.u64 	%rd17, [_ZN3cub18CUB_300001_SM_10006detail6reduce28DeviceReduceSingleTileKernelINS2_10policy_hubIjyN4cuda3__47maximumIjEEE10Policy1000EPjPiiS8_ijNS5_3std3__410__identityEEEvT0_T1_T2_T3_T4_T6__param_1];
	ld.param.u32 	%r124, [_ZN3cub18CUB_300001_SM_10006detail6reduce28DeviceReduceSingleTileKernelINS2_10policy_hubIjyN4cuda3__47maximumIjEEE10Policy1000EPjPiiS8_ijNS5_3std3__410__identityEEEvT0_T1_T2_T3_T4_T6__param_2];
	ld.param.u32 	%r125, [_ZN3cub18CUB_300001_SM_10006detail6reduce28DeviceReduceSingleTileKernelINS2_10policy_hubIjyN4cuda3__47maximumIjEEE10Policy1000EPjPiiS8_ijNS5_3std3__410__identityEEEvT0_T1_T2_T3_T4_T6__param_4];
	cvta.to.global.u64 	%rd1, %rd17;
	setp.ne.s32 	%p1, %r124, 0;
	@%p1 bra 	$L__BB7_3;
	mov.u32 	%r633, %tid.x;
	setp.ne.s32 	%p96, %r633, 0;
	@%p96 bra 	$L__BB7_74;
	st.global.u32 	[%rd1], %r125;
	bra.uni 	$L__BB7_74;
$L__BB7_3:
	and.b64  	%rd18, %rd16, 15;
	setp.ne.s64 	%p2, %rd18, 0;
	@%p2 bra 	$L__BB7_38;
	setp.gt.s32 	%p49, %r124, 4095;
	@%p49 bra 	$L__BB7_22;
	mov.u32 	%r1, %tid.x;
	setp.ge.s32 	%p66, %r1, %r124;
	mov.b32 	%r644, 0;
	mov.u32 	%r639, %r1;
	@%p66 bra 	$L__BB7_7;
	mul.wide.u32 	%rd113, %r1, 4;
	add.s64 	%rd112, %rd16, %rd113;
	// begin inline asm
	ld.global.nc.u32 %r644, [%rd112];
	// end inline asm
	add.s32 	%r639, %r1, 256;
$L__BB7_7:
	setp.ge.s32 	%p67, %r639, %r124;
	@%p67 bra 	$L__BB7_13;
	not.b32 	%r508, %r639;
	add.s32 	%r6, %r124, %r508;
	and.b32  	%r509, %r6, 768;
	setp.eq.s32 	%p68, %r509, 768;
	@%p68 bra 	$L__BB7_11;
	mul.wide.u32 	%rd114, %r639, 4;
	add.s64 	%rd121, %rd16, %rd114;
	shr.u32 	%r510, %r6, 8;
	add.s32 	%r511, %r510, 1;
	and.b32  	%r512, %r511, 3;
	neg.s32 	%r636, %r512;
$L__BB7_10:
	.pragma "nounroll";
	// begin inline asm
	ld.global.nc.u32 %r513, [%rd121];
	// end inline asm
	max.u32 	%r644, %r644, %r513;
	add.s32 	%r639, %r639, 256;
	add.s64 	%rd121, %rd121, 1024;
	add.s32 	%r636, %r636, 1;
	setp.ne.s32 	%p69, %r636, 0;
	@%p69 bra 	$L__BB7_10;
$L__BB7_11:
	setp.lt.u32 	%p70, %r6, 768;
	@%p70 bra 	$L__BB7_13;
$L__BB7_12:
	mul.wide.s32 	%rd120, %r639, 4;
	add.s64 	%rd116, %rd16, %rd120;
	// begin inline asm
	ld.global.nc.u32 %r514, [%rd116];
	// end inline asm
	max.u32 	%r518, %r644, %r514;
	add.s64 	%rd117, %rd116, 1024;
	// begin inline asm
	ld.global.nc.u32 %r515, [%rd117];
	// end inline asm
	max.u32 	%r519, %r518, %r515;
	add.s64 	%rd118, %rd116, 2048;
	// begin inline asm
	ld.global.nc.u32 %r516, [%rd118];
	// end inline asm
	max.u32 	%r520, %r519, %r516;
	add.s64 	%rd119, %rd116, 3072;
	// begin inline asm
	ld.global.nc.u32 %r517, [%rd119];
	// end inline asm
	max.u32 	%r644, %r520, %r517;
	add.s32 	%r639, %r639, 1024;
	setp.lt.s32 	%p71, %r639, %r124;
	@%p71 bra 	$L__BB7_12;
$L__BB7_13:
	setp.lt.s32 	%p72, %r124, 256;
	@%p72 bra 	$L__BB7_18;
	// begin inline asm
	mov.u32 %r584, %laneid;
	// end inline asm
	mov.b32 	%r587, 1;
	mov.b32 	%r608, 31;
	mov.b32 	%r609, -1;
	// begin inline asm
	shfl.sync.down.b32 %r585, %r644, %r587, %r608, %r609;
	// end inline asm
	setp.gt.s32 	%p88, %r584, 30;
	max.u32 	%r610, %r644, %r585;
	selp.b32 	%r591, %r644, %r610, %p88;
	mov.b32 	%r592, 2;
	// begin inline asm
	shfl.sync.down.b32 %r590, %r591, %r592, %r608, %r609;
	// end inline asm
	setp.gt.s32 	%p89, %r584, 29;
	max.u32 	%r611, %r591, %r590;
	selp.b32 	%r596, %r591, %r611, %p89;
	mov.b32 	%r597, 4;
	// begin inline asm
	shfl.sync.down.b32 %r595, %r596, %r597, %r608, %r609;
	// end inline asm
	setp.gt.s32 	%p90, %r584, 27;
	max.u32 	%r612, %r596, %r595;
	selp.b32 	%r601, %r596, %r612, %p90;
	mov.b32 	%r602, 8;
	// begin inline asm
	shfl.sync.down.b32 %r600, %r601, %r602, %r608, %r609;
	// end inline asm
	setp.gt.s32 	%p91, %r584, 23;
	max.u32 	%r613, %r601, %r600;
	selp.b32 	%r606, %r601, %r613, %p91;
	mov.b32 	%r607, 16;
	// begin inline asm
	shfl.sync.down.b32 %r605, %r606, %r607, %r608, %r609;
	// end inline asm
	setp.gt.s32 	%p92, %r584, 15;
	max.u32 	%r22, %r606, %r605;
	selp.b32 	%r686, %r606, %r22, %p92;
	setp.ne.s32 	%p93, %r584, 0;
	@%p93 bra 	$L__BB7_16;
	shr.u32 	%r614, %r1, 3;
	and.b32  	%r615, %r614, 124;
	mov.u32 	%r616, _ZZN3cub18CUB_300001_SM_10006detail6reduce28DeviceReduceSingleTileKernelINS2_10policy_hubIjyN4cuda3__47maximumIjEEE10Policy1000EPjPiiS8_ijNS5_3std3__410__identityEEEvT0_T1_T2_T3_T4_T6_E12temp_storage;
	add.s32 	%r617, %r616, %r615;
	st.shared.u32 	[%r617+8], %r22;
$L__BB7_16:
	bar.sync 	0;
	setp.ne.s32 	%p94, %r1, 0;
	@%p94 bra 	$L__BB7_72;
	ld.shared.u32 	%r618, [_ZZN3cub18CUB_300001_SM_10006detail6reduce28DeviceReduceSingleTileKernelINS2_10policy_hubIjyN4cuda3__47maximumIjEEE10Policy1000EPjPiiS8_ijNS5_3std3__410__identityEEEvT0_T1_T2_T3_T4_T6_E12temp_storage+12];
	max.u32 	%r619, %r686, %r618;
	ld.shared.u32 	%r620, [_ZZN3cub18CUB_300001_SM_10006detail6reduce28DeviceReduceSingleTileKernelINS2_10policy_hubIjyN4cuda3__47maximumIjEEE10Policy1000EPjPiiS8_ijNS5_3std3__410__identityEEEvT0_T1_T2_T3_T4_T6_E12temp_storage+16];
	max.u32 	%r621, %r619, %r620;
	ld.shared.u32 	%r622, [_ZZN3cub18CUB_300001_SM_10006detail6reduce28DeviceReduceSingleTileKernelINS2_10policy_hubIjyN4cuda3__47maximumIjEEE10Policy1000EPjPiiS8_ijNS5_3std3__410__identityEEEvT0_T1_T2_T3_T4_T6_E12temp_storage+20];
	max.u32 	%r623, %r621, %r622;
	ld.shared.u32 	%r624, [_ZZN3cub18CUB_300001_SM_10006detail6reduce28DeviceReduceSingleTileKernelINS2_10policy_hubIjyN4cuda3__47maximumIjEEE10Policy1000EPjPiiS8_ijNS5_3std3__410__identityEEEvT0_T1_T2_T3_T4_T6_E12temp_storage+24];
	max.u32 	%r625, %r623, %r624;
	ld.shared.u32 	%r626, [_ZZN3cub18CUB_300001_SM_10006detail6reduce28DeviceReduceSingleTileKernelINS2_10policy_hubIjyN4cuda3__47maximumIjEEE10Policy1000EPjPiiS8_ijNS5_3std3__410__identityEEEvT0_T1_T2_T3_T4_T6_E12temp_storage+28];
	max.u32 	%r627, %r625, %r626;
	ld.shared.u32 	%r628, [_ZZN3cub18CUB_300001_SM_10006detail6reduce28DeviceReduceSingleTileKernelINS2_10policy_hubIjyN4cuda3__47maximumIjEEE10Policy1000EPjPiiS8_ijNS5_3std3__410__identityEEEvT0_T1_T2_T3_T4_T6_E12temp_storage+32];
	max.u32 	%r629, %r627, %r628;
	ld.shared.u32 	%r630, [_ZZN3cub18CUB_300001_SM_10006detail6reduce28DeviceReduceSingleTileKernelINS2_10policy_hubIjyN4cuda3__47maximumIjEEE10Policy1000EPjPiiS8_ijNS5_3std3__410__identityEEEvT0_T1_T2_T3_T4_T6_E12temp_storage+36];
	max.u32 	%r686, %r629, %r630;
	bra.uni 	$L__BB7_72;
$L__BB7_18:
	// begin inline asm
	mov.u32 %r521, %laneid;
	// end inline asm
	and.b32  	%r547, %r1, 992;
	add.s32 	%r548, %r547, 32;
	setp.gt.s32 	%p73, %r548, %r124;
	not.b32 	%r549, %r547;
	add.s32 	%r550, %r124, %r549;
	selp.b32 	%r545, %r550, 31, %p73;
	mov.b32 	%r524, 1;
	mov.b32 	%r546, -1;
	// begin inline asm
	shfl.sync.down.b32 %r522, %r644, %r524, %r545, %r546;
	// end inline asm
	setp.lt.s32 	%p74, %r521, %r545;
	max.u32 	%r551, %r644, %r522;
	selp.b32 	%r528, %r551, %r644, %p74;
	mov.b32 	%r529, 2;
	// begin inline asm
	shfl.sync.down.b32 %r527, %r528, %r529, %r545, %r546;
	// end inline asm
	add.s32 	%r552, %r521, 2;
	setp.gt.s32 	%p75, %r552, %r545;
	max.u32 	%r553, %r528, %r527;
	selp.b32 	%r533, %r528, %r553, %p75;
	mov.b32 	%r534, 4;
	// begin inline asm
	shfl.sync.down.b32 %r532, %r533, %r534, %r545, %r546;
	// end inline asm
	add.s32 	%r554, %r521, 4;
	setp.gt.s32 	%p76, %r554, %r545;
	max.u32 	%r555, %r533, %r532;
	selp.b32 	%r538, %r533, %r555, %p76;
	mov.b32 	%r539, 8;
	// begin inline asm
	shfl.sync.down.b32 %r537, %r538, %r539, %r545, %r546;
	// end inline asm
	add.s32 	%r556, %r521, 8;
	setp.gt.s32 	%p77, %r556, %r545;
	max.u32 	%r557, %r538, %r537;
	selp.b32 	%r543, %r538, %r557, %p77;
	mov.b32 	%r544, 16;
	// begin inline asm
	shfl.sync.down.b32 %r542, %r543, %r544, %r545, %r546;
	// end inline asm
	add.s32 	%r558, %r521, 16;
	setp.gt.s32 	%p78, %r558, %r545;
	max.u32 	%r559, %r543, %r542;
	selp.b32 	%r686, %r543, %r559, %p78;
	setp.ne.s32 	%p79, %r521, 0;
	@%p79 bra 	$L__BB7_20;
	shr.u32 	%r560, %r1, 3;
	and.b32  	%r561, %r560, 124;
	mov.u32 	%r562, _ZZN3cub18CUB_300001_SM_10006detail6reduce28DeviceReduceSingleTileKernelINS2_10policy_hubIjyN4cuda3__47maximumIjEEE10Policy1000EPjPiiS8_ijNS5_3std3__410__identityEEEvT0_T1_T2_T3_T4_T6_E12temp_storage;
	add.s32 	%r563, %r562, %r561;
	st.shared.u32 	[%r563+8], %r686;
$L__BB7_20:
	bar.sync 	0;
	setp.ne.s32 	%p80, %r1, 0;
	@%p80 bra 	$L__BB7_72;
	setp.gt.s32 	%p81, %r124, 32;
	ld.shared.u32 	%r564, [_ZZN3cub18CUB_300001_SM_10006detail6reduce28DeviceReduceSingleTileKernelINS2_10policy_hubIjyN4cuda3__47maximumIjEEE10Policy1000EPjPiiS8_ijNS5_3std3__410__identityEEEvT0_T1_T2_T3_T4_T6_E12temp_storage+12];
	max.u32 	%r565, %r686, %r564;
	selp.b32 	%r566, %r565, %r686, %p81;
	setp.gt.s32 	%p82, %r124, 64;
	ld.shared.u32 	%r567, [_ZZN3cub18CUB_300001_SM_10006detail6reduce28DeviceReduceSingleTileKernelINS2_10policy_hubIjyN4cuda3__47maximumIjEEE10Policy1000EPjPiiS8_ijNS5_3std3__410__identityEEEvT0_T1_T2_T3_T4_T6_E12temp_storage+16];
	max.u32 	%r568, %r566, %r567;
	selp.b32 	%r569, %r568, %r566, %p82;
	setp.gt.s32 	%p83, %r124, 96;
	ld.shared.u32 	%r570, [_ZZN3cub18CUB_300001_SM_10006detail6reduce28DeviceReduceSingleTileKernelINS2_10policy_hubIjyN4cuda3__47maximumIjEEE10Policy1000EPjPiiS8_ijNS5_3std3__410__identityEEEvT0_T1_T2_T3_T4_T6_E12temp_storage+20];
	max.u32 	%r571, %r569, %r570;
	selp.b32 	%r572, %r571, %r569, %p83;
	setp.gt.s32 	%p84, %r124, 128;
	ld.shared.u32 	%r573, [_ZZN3cub18CUB_300001_SM_10006detail6reduce28DeviceReduceSingleTileKernelINS2_10policy_hubIjyN4cuda3__47maximumIjEEE10Policy1000EPjPiiS8_ijNS5_3std3__410__identityEEEvT0_T1_T2_T3_T4_T6_E12temp_storage+24];
	max.u32 	%r574, %r572, %r573;
	selp.b32 	%r575, %r574, %r572, %p84;
	setp.gt.s32 	%p85, %r124, 160;
	ld.shared.u32 	%r576, [_ZZN3cub18CUB_300001_SM_10006detail6reduce28DeviceReduceSingleTileKernelINS2_10policy_hubIjyN4cuda3__47maximumIjEEE10Policy1000EPjPiiS8_ijNS5_3std3__410__identityEEEvT0_T1_T2_T3_T4_T6_E12temp_storage+28];
	max.u32 	%r577, %r575, %r576;
	selp.b32 	%r578, %r577, %r575, %p85;
	setp.gt.s32 	%p86, %r124, 192;
	ld.shared.u32 	%r579, [_ZZN3cub18CUB_300001_SM_10006detail6reduce28DeviceReduceSingleTileKernelINS2_10policy_hubIjyN4cuda3__47maximumIjEEE10Policy1000EPjPiiS8_ijNS5_3std3__410__identityEEEvT0_T1_T2_T3_T4_T6_E12temp_storage+32];
	max.u32 	%r580, %r578, %r579;
	selp.b32 	%r581, %r580, %r578, %p86;
	setp.gt.s32 	%p87, %r124, 224;
	ld.shared.u32 	%r582, [_ZZN3cub18CUB_300001_SM_10006detail6reduce28DeviceReduceSingleTileKernelINS2_10policy_hubIjyN4cuda3__47maximumIjEEE10Policy1000EPjPiiS8_ijNS5_3std3__410__identityEEEvT0_T1_T2_T3_T4_T6_E12temp_storage+36];
	max.u32 	%r583, %r581, %r582;
	selp.b32 	%r686, %r583, %r581, %p87;
	bra.uni 	$L__BB7_72;
$L__BB7_22:
	mov.u32 	%r27, %tid.x;
	shl.b32 	%r379, %r27, 2;
	mul.wide.u32 	%rd86, %r379, 4;
	add.s64 	%rd76, %rd16, %rd86;
	// begin inline asm
	ld.global.nc.v2.u64 {%rd74, %rd75}, [%rd76];
	// end inline asm
	mov.b64 	{%r380, %r381}, %rd75;
	mov.b64 	{%r382, %r383}, %rd74;
	add.s64 	%rd79, %rd76, 4096;
	// begin inline asm
	ld.global.nc.v2.u64 {%rd77, %rd78}, [%rd79];
	// end inline asm
	mov.b64 	{%r384, %r385}, %rd78;
	mov.b64 	{%r386, %r387}, %rd77;
	add.s64 	%rd82, %rd76, 8192;
	// begin inline asm
	ld.global.nc.v2.u64 {%rd80, %rd81}, [%rd82];
	// end inline asm
	mov.b64 	{%r388, %r389}, %rd81;
	mov.b64 	{%r390, %r391}, %rd80;
	add.s64 	%rd85, %rd76, 12288;
	// begin inline asm
	ld.global.nc.v2.u64 {%rd83, %rd84}, [%rd85];
	// end inline asm
	mov.b64 	{%r392, %r393}, %rd84;
	mov.b64 	{%r394, %r395}, %rd83;
	max.u32 	%r396, %r382, %r383;
	max.u32 	%r397, %r396, %r380;
	max.u32 	%r398, %r381, %r386;
	max.u32 	%r399, %r398, %r387;
	max.u32 	%r400, %r384, %r385;
	max.u32 	%r401, %r400, %r390;
	max.u32 	%r402, %r391, %r388;
	max.u32 	%r403, %r402, %r389;
	max.u32 	%r404, %r394, %r395;
	max.u32 	%r405, %r404, %r392;
	max.u32 	%r406, %r397, %r399;
	max.u32 	%r407, %r406, %r401;
	max.u32 	%r408, %r403, %r405;
	max.u32 	%r409, %r408, %r393;
	max.u32 	%r659, %r407, %r409;
	setp.lt.u32 	%p50, %r124, 8192;
	mov.b32 	%r648, 4096;
	@%p50 bra 	$L__BB7_26;
	add.s32 	%r29, %r124, -4096;
	mov.b32 	%r648, 4096;
$L__BB7_24:
	mul.wide.s32 	%rd99, %r648, 4;
	add.s64 	%rd89, %rd76, %rd99;
	// begin inline asm
	ld.global.nc.v2.u64 {%rd87, %rd88}, [%rd89];
	// end inline asm
	mov.b64 	{%r411, %r412}, %rd88;
	mov.b64 	{%r413, %r414}, %rd87;
	add.s64 	%rd92, %rd89, 4096;
	// begin inline asm
	ld.global.nc.v2.u64 {%rd90, %rd91}, [%rd92];
	// end inline asm
	mov.b64 	{%r415, %r416}, %rd91;
	mov.b64 	{%r417, %r418}, %rd90;
	add.s64 	%rd95, %rd89, 8192;
	// begin inline asm
	ld.global.nc.v2.u64 {%rd93, %rd94}, [%rd95];
	// end inline asm
	mov.b64 	{%r419, %r420}, %rd94;
	mov.b64 	{%r421, %r422}, %rd93;
	add.s64 	%rd98, %rd89, 12288;
	// begin inline asm
	ld.global.nc.v2.u64 {%rd96, %rd97}, [%rd98];
	// end inline asm
	mov.b64 	{%r423, %r424}, %rd97;
	mov.b64 	{%r425, %r426}, %rd96;
	max.u32 	%r427, %r659, %r413;
	max.u32 	%r428, %r427, %r414;
	max.u32 	%r429, %r411, %r412;
	max.u32 	%r430, %r429, %r417;
	max.u32 	%r431, %r418, %r415;
	max.u32 	%r432, %r431, %r416;
	max.u32 	%r433, %r421, %r422;
	max.u32 	%r434, %r433, %r419;
	max.u32 	%r435, %r420, %r425;
	max.u32 	%r436, %r435, %r426;
	max.u32 	%r437, %r423, %r424;
	max.u32 	%r438, %r428, %r430;
	max.u32 	%r439, %r438, %r432;
	max.u32 	%r440, %r434, %r436;
	max.u32 	%r441, %r440, %r437;
	max.u32 	%r659, %r439, %r441;
	sub.s32 	%r442, %r124, %r648;
	setp.lt.s32 	%p51, %r442, 4096;
	@%p51 bra 	$L__BB7_34;
	add.s32 	%r648, %r648, 4096;
	setp.le.s32 	%p52, %r648, %r29;
	@%p52 bra 	$L__BB7_24;
$L__BB7_26:
	setp.le.s32 	%p53, %r124, %r648;
	@%p53 bra 	$L__BB7_34;
	sub.s32 	%r36, %r124, %r648;
	setp.ge.s32 	%p54, %r27, %r36;
	@%p54 bra 	$L__BB7_34;
	not.b32 	%r444, %r27;
	add.s32 	%r445, %r124, %r444;
	sub.s32 	%r37, %r445, %r648;
	and.b32  	%r446, %r37, 768;
	setp.eq.s32 	%p55, %r446, 768;
	mov.u32 	%r653, %r27;
	@%p55 bra 	$L__BB7_31;
	add.s32 	%r650, %r27, %r648;
	shr.u32 	%r447, %r37, 8;
	add.s32 	%r448, %r447, 1;
	and.b32  	%r449, %r448, 3;
	neg.s32 	%r649, %r449;
	mov.u32 	%r653, %r27;
$L__BB7_30:
	.pragma "nounroll";
	mul.wide.u32 	%rd101, %r650, 4;
	add.s64 	%rd100, %rd16, %rd101;
	// begin inline asm
	ld.global.nc.u32 %r450, [%rd100];
	// end inline asm
	max.u32 	%r659, %r659, %r450;
	add.s32 	%r653, %r653, 256;
	add.s32 	%r650, %r650, 256;
	add.s32 	%r649, %r649, 1;
	setp.ne.s32 	%p56, %r649, 0;
	@%p56 bra 	$L__BB7_30;
$L__BB7_31:
	setp.lt.u32 	%p57, %r37, 768;
	@%p57 bra 	$L__BB7_34;
	cvt.u64.u32 	%rd102, %r653;
	cvt.u64.u32 	%rd103, %r648;
	add.s64 	%rd104, %rd102, %rd103;
	shl.b64 	%rd105, %rd104, 2;
	add.s64 	%rd106, %rd105, %rd16;
	add.s64 	%rd122, %rd106, 2048;
	add.s32 	%r656, %r653, %r648;
$L__BB7_33:
	mul.wide.u32 	%rd111, %r656, 4;
	add.s64 	%rd107, %rd16, %rd111;
	// begin inline asm
	ld.global.nc.u32 %r451, [%rd107];
	// end inline asm
	max.u32 	%r455, %r659, %r451;
	add.s64 	%rd108, %rd122, -1024;
	// begin inline asm
	ld.global.nc.u32 %r452, [%rd108];
	// end inline asm
	max.u32 	%r456, %r455, %r452;
	// begin inline asm
	ld.global.nc.u32 %r453, [%rd122];
	// end inline asm
	max.u32 	%r457, %r456, %r453;
	add.s64 	%rd110, %rd122, 1024;
	// begin inline asm
	ld.global.nc.u32 %r454, [%rd110];
	// end inline asm
	max.u32 	%r659, %r457, %r454;
	add.s32 	%r653, %r653, 1024;
	add.s64 	%rd122, %rd122, 4096;
	add.s32 	%r656, %r656, 1024;
	setp.lt.s32 	%p58, %r653, %r36;
	@%p58 bra 	$L__BB7_33;
$L__BB7_34:
	// begin inline asm
	mov.u32 %r458, %laneid;
	// end inline asm
	mov.b32 	%r461, 1;
	mov.b32 	%r482, 31;
	mov.b32 	%r483, -1;
	// begin inline asm
	shfl.sync.down.b32 %r459, %r659, %r461, %r482, %r483;
	// end inline asm
	setp.gt.s32 	%p59, %r458, 30;
	max.u32 	%r484, %r659, %r459;
	selp.b32 	%r465, %r659, %r484, %p59;
	mov.b32 	%r466, 2;
	// begin inline asm
	shfl.sync.down.b32 %r464, %r465, %r466, %r482, %r483;
	// end inline asm
	setp.gt.s32 	%p60, %r458, 29;
	max.u32 	%r485, %r465, %r464;
	selp.b32 	%r470, %r465, %r485, %p60;
	mov.b32 	%r471, 4;
	// begin inline asm
	shfl.sync.down.b32 %r469, %r470, %r471, %r482, %r483;
	// end inline asm
	setp.gt.s32 	%p61, %r458, 27;
	max.u32 	%r486, %r470, %r469;
	selp.b32 	%r475, %r470, %r486, %p61;
	mov.b32 	%r476, 8;
	// begin inline asm
	shfl.sync.down.b32 %r474, %r475, %r476, %r482, %r483;
	// end inline asm
	setp.gt.s32 	%p62, %r458, 23;
	max.u32 	%r487, %r475, %r474;
	selp.b32 	%r480, %r475, %r487, %p62;
	mov.b32 	%r481, 16;
	// begin inline asm
	shfl.sync.down.b32 %r479, %r480, %r481, %r482, %r483;
	// end inline asm
	setp.gt.s32 	%p63, %r458, 15;
	max.u32 	%r59, %r480, %r479;
	selp.b32 	%r686, %r480, %r59, %p63;
	setp.ne.s32 	%p64, %r458, 0;
	@%p64 bra 	$L__BB7_36;
	shr.u32 	%r488, %r27, 3;
	and.b32  	%r489, %r488, 124;
	mov.u32 	%r490, _ZZN3cub18CUB_300001_SM_10006detail6reduce28DeviceReduceSingleTileKernelINS2_10policy_hubIjyN4cuda3__47maximumIjEEE10Policy1000EPjPiiS8_ijNS5_3std3__410__identityEEEvT0_T1_T2_T3_T4_T6_E12temp_storage;
	add.s32 	%r491, %r490, %r489;
	st.shared.u32 	[%r491+8], %r59;
$L__BB7_36:
	bar.sync 	0;
	setp.ne.s32 	%p65, %r27, 0;
	@%p65 bra 	$L__BB7_72;
	ld.shared.u32 	%r492, [_ZZN3cub18CUB_300001_SM_10006detail6reduce28DeviceReduceSingleTileKernelINS2_10policy_hubIjyN4cuda3__47maximumIjEEE10Policy1000EPjPiiS8_ijNS5_3std3__410__identityEEEvT0_T1_T2_T3_T4_T6_E12temp_storage+12];
	max.u32 	%r493, %r686, %r492;
	ld.shared.u32 	%r494, [_ZZN3cub18CUB_300001_SM_10006detail6reduce28DeviceReduceSingleTileKernelINS2_10policy_hubIjyN4cuda3__47maximumIjEEE10Policy1000EPjPiiS8_ijNS5_3std3__410__identityEEEvT0_T1_T2_T3_T4_T6_E12temp_storage+16];
	max.u32 	%r495, %r493, %r494;
	ld.shared.u32 	%r496, [_ZZN3cub18CUB_300001_SM_10006detail6reduce28DeviceReduceSingleTileKernelINS2_10policy_hubIjyN4cuda3__47maximumIjEEE10Policy1000EPjPiiS8_ijNS5_3std3__410__identityEEEvT0_T1_T2_T3_T4_T6_E12temp_storage+20];
	max.u32 	%r497, %r495, %r496;
	ld.shared.u32 	%r498, [_ZZN3cub18CUB_300001_SM_10006detail6reduce28DeviceReduceSingleTileKernelINS2_10policy_hubIjyN4cuda3__47maximumIjEEE10Policy1000EPjPiiS8_ijNS5_3std3__410__identityEEEvT0_T1_T2_T3_T4_T6_E12temp_storage+24];
	max.u32 	%r499, %r497, %r498;
	ld.shared.u32 	%r500, [_ZZN3cub18CUB_300001_SM_10006detail6reduce28DeviceReduceSingleTileKernelINS2_10policy_hubIjyN4cuda3__47maximumIjEEE10Policy1000EPjPiiS8_ijNS5_3std3__410__identityEEEvT0_T1_T2_T3_T4_T6_E12temp_storage+28];
	max.u32 	%r501, %r499, %r500;
	ld.shared.u32 	%r502, [_ZZN3cub18CUB_300001_SM_10006detail6reduce28DeviceReduceSingleTileKernelINS2_10policy_hubIjyN4cuda3__47maximumIjEEE10Policy1000EPjPiiS8_ijNS5_3std3__410__identityEEEvT0_T1_T2_T3_T4_T6_E12temp_storage+32];
	max.u32 	%r503, %r501, %r502;
	ld.shared.u32 	%r504, [_ZZN3cub18CUB_300001_SM_10006detail6reduce28DeviceReduceSingleTileKernelINS2_10policy_hubIjyN4cuda3__47maximumIjEEE10Policy1000EPjPiiS8_ijNS5_3std3__410__identityEEEvT0_T1_T2_T3_T4_T6_E12temp_storage+36];
	max.u32 	%r686, %r503, %r504;
	bra.uni 	$L__BB7_72;
$L__BB7_38:
	setp.gt.s32 	%p3, %r124, 4095;
	@%p3 bra 	$L__BB7_56;
	mov.u32 	%r62, %tid.x;
	setp.ge.s32 	%p20, %r62, %r124;
	mov.b32 	%r670, 0;
	mov.u32 	%r665, %r62;
	@%p20 bra 	$L__BB7_41;
	mul.wide.u32 	%rd66, %r62, 4;
	add.s64 	%rd65, %rd16, %rd66;
	// begin inline asm
	ld.global.nc.u32 %r670, [%rd65];
	// end inline asm
	add.s32 	%r665, %r62, 256;
$L__BB7_41:
	setp.ge.s32 	%p21, %r665, %r124;
	@%p21 bra 	$L__BB7_47;
	not.b32 	%r255, %r665;
	add.s32 	%r67, %r124, %r255;
	and.b32  	%r256, %r67, 768;
	setp.eq.s32 	%p22, %r256, 768;
	@%p22 bra 	$L__BB7_45;
	mul.wide.u32 	%rd67, %r665, 4;
	add.s64 	%rd123, %rd16, %rd67;
	shr.u32 	%r257, %r67, 8;
	add.s32 	%r258, %r257, 1;
	and.b32  	%r259, %r258, 3;
	neg.s32 	%r662, %r259;
$L__BB7_44:
	.pragma "nounroll";
	// begin inline asm
	ld.global.nc.u32 %r260, [%rd123];
	// end inline asm
	max.u32 	%r670, %r670, %r260;
	add.s32 	%r665, %r665, 256;
	add.s64 	%rd123, %rd123, 1024;
	add.s32 	%r662, %r662, 1;
	setp.ne.s32 	%p23, %r662, 0;
	@%p23 bra 	$L__BB7_44;
$L__BB7_45:
	setp.lt.u32 	%p24, %r67, 768;
	@%p24 bra 	$L__BB7_47;
$L__BB7_46:
	mul.wide.s32 	%rd73, %r665, 4;
	add.s64 	%rd69, %rd16, %rd73;
	// begin inline asm
	ld.global.nc.u32 %r261, [%rd69];
	// end inline asm
	max.u32 	%r265, %r670, %r261;
	add.s64 	%rd70, %rd69, 1024;
	// begin inline asm
	ld.global.nc.u32 %r262, [%rd70];
	// end inline asm
	max.u32 	%r266, %r265, %r262;
	add.s64 	%rd71, %rd69, 2048;
	// begin inline asm
	ld.global.nc.u32 %r263, [%rd71];
	// end inline asm
	max.u32 	%r267, %r266, %r263;
	add.s64 	%rd72, %rd69, 3072;
	// begin inline asm
	ld.global.nc.u32 %r264, [%rd72];
	// end inline asm
	max.u32 	%r670, %r267, %r264;
	add.s32 	%r665, %r665, 1024;
	setp.lt.s32 	%p25, %r665, %r124;
	@%p25 bra 	$L__BB7_46;
$L__BB7_47:
	setp.lt.s32 	%p26, %r124, 256;
	@%p26 bra 	$L__BB7_52;
	// begin inline asm
	mov.u32 %r331, %laneid;
	// end inline asm
	mov.b32 	%r334, 1;
	mov.b32 	%r355, 31;
	mov.b32 	%r356, -1;
	// begin inline asm
	shfl.sync.down.b32 %r332, %r670, %r334, %r355, %r356;
	// end inline asm
	setp.gt.s32 	%p42, %r331, 30;
	max.u32 	%r357, %r670, %r332;
	selp.b32 	%r338, %r670, %r357, %p42;
	mov.b32 	%r339, 2;
	// begin inline asm
	shfl.sync.down.b32 %r337, %r338, %r339, %r355, %r356;
	// end inline asm
	setp.gt.s32 	%p43, %r331, 29;
	max.u32 	%r358, %r338, %r337;
	selp.b32 	%r343, %r338, %r358, %p43;
	mov.b32 	%r344, 4;
	// begin inline asm
	shfl.sync.down.b32 %r342, %r343, %r344, %r355, %r356;
	// end inline asm
	setp.gt.s32 	%p44, %r331, 27;
	max.u32 	%r359, %r343, %r342;
	selp.b32 	%r348, %r343, %r359, %p44;
	mov.b32 	%r349, 8;
	// begin inline asm
	shfl.sync.down.b32 %r347, %r348, %r349, %r355, %r356;
	// end inline asm
	setp.gt.s32 	%p45, %r331, 23;
	max.u32 	%r360, %r348, %r347;
	selp.b32 	%r353, %r348, %r360, %p45;
	mov.b32 	%r354, 16;
	// begin inline asm
	shfl.sync.down.b32 %r352, %r353, %r354, %r355, %r356;
	// end inline asm
	setp.gt.s32 	%p46, %r331, 15;
	max.u32 	%r83, %r353, %r352;
	selp.b32 	%r686, %r353, %r83, %p46;
	setp.ne.s32 	%p47, %r331, 0;
	@%p47 bra 	$L__BB7_50;
	shr.u32 	%r361, %r62, 3;
	and.b32  	%r362, %r361, 124;
	mov.u32 	%r363, _ZZN3cub18CUB_300001_SM_10006detail6reduce28DeviceReduceSingleTileKernelINS2_10policy_hubIjyN4cuda3__47maximumIjEEE10Policy1000EPjPiiS8_ijNS5_3std3__410__identityEEEvT0_T1_T2_T3_T4_T6_E12temp_storage;
	add.s32 	%r364, %r363, %r362;
	st.shared.u32 	[%r364+8], %r83;
$L__BB7_50:
	bar.sync 	0;
	setp.ne.s32 	%p48, %r62, 0;
	@%p48 bra 	$L__BB7_72;
	ld.shared.u32 	%r365, [_ZZN3cub18CUB_300001_SM_10006detail6reduce28DeviceReduceSingleTileKernelINS2_10policy_hubIjyN4cuda3__47maximumIjEEE10Policy1000EPjPiiS8_ijNS5_3std3__410__identityEEEvT0_T1_T2_T3_T4_T6_E12temp_storage+12];
	max.u32 	%r366, %r686, %r365;
	ld.shared.u32 	%r367, [_ZZN3cub18CUB_300001_SM_10006detail6reduce28DeviceReduceSingleTileKernelINS2_10policy_hubIjyN4cuda3__47maximumIjEEE10Policy1000EPjPiiS8_ijNS5_3std3__410__identityEEEvT0_T1_T2_T3_T4_T6_E12temp_storage+16];
	max.u32 	%r368, %r366, %r367;
	ld.shared.u32 	%r369, [_ZZN3cub18CUB_300001_SM_10006detail6reduce28DeviceReduceSingleTileKernelINS2_10policy_hubIjyN4cuda3__47maximumIjEEE10Policy1000EPjPiiS8_ijNS5_3std3__410__identityEEEvT0_T1_T2_T3_T4_T6_E12temp_storage+20];
	max.u32 	%r370, %r368, %r369;
	ld.shared.u32 	%r371, [_ZZN3cub18CUB_300001_SM_10006detail6reduce28DeviceReduceSingleTileKernelINS2_10policy_hubIjyN4cuda3__47maximumIjEEE10Policy1000EPjPiiS8_ijNS5_3std3__410__identityEEEvT0_T1_T2_T3_T4_T6_E12temp_storage+24];
	max.u32 	%r372, %r370, %r371;
	ld.shared.u32 	%r373, [_ZZN3cub18CUB_300001_SM_10006detail6reduce28DeviceReduceSingleTileKernelINS2_10policy_hubIjyN4cuda3__47maximumIjEEE10Policy1000EPjPiiS8_ijNS5_3std3__410__identityEEEvT0_T1_T2_T3_T4_T6_E12temp_storage+28];
	max.u32 	%r374, %r372, %r373;
	ld.shared.u32 	%r375, [_ZZN3cub18CUB_300001_SM_10006detail6reduce28DeviceReduceSingleTileKernelINS2_10policy_hubIjyN4cuda3__47maximumIjEEE10Policy1000EPjPiiS8_ijNS5_3std3__410__identityEEEvT0_T1_T2_T3_T4_T6_E12temp_storage+32];
	max.u32 	%r376, %r374, %r375;
	ld.shared.u32 	%r377, [_ZZN3cub18CUB_300001_SM_10006detail6reduce28DeviceReduceSingleTileKernelINS2_10policy_hubIjyN4cuda3__47maximumIjEEE10Policy1000EPjPiiS8_ijNS5_3std3__410__identityEEEvT0_T1_T2_T3_T4_T6_E12temp_storage+36];
	max.u32 	%r686, %r376, %r377;
	bra.uni 	$L__BB7_72;
$L__BB7_52:
	// begin inline asm
	mov.u32 %r268, %laneid;
	// end inline asm
	and.b32  	%r294, %r62, 992;
	add.s32 	%r295, %r294, 32;
	setp.gt.s32 	%p27, %r295, %r124;
	not.b32 	%r296, %r294;
	add.s32 	%r297, %r124, %r296;
	selp.b32 	%r292, %r297, 31, %p27;
	mov.b32 	%r271, 1;
	mov.b32 	%r293, -1;
	// begin inline asm
	shfl.sync.down.b32 %r269, %r670, %r271, %r292, %r293;
	// end inline asm
	setp.lt.s32 	%p28, %r268, %r292;
	max.u32 	%r298, %r670, %r269;
	selp.b32 	%r275, %r298, %r670, %p28;
	mov.b32 	%r276, 2;
	// begin inline asm
	shfl.sync.down.b32 %r274, %r275, %r276, %r292, %r293;
	// end inline asm
	add.s32 	%r299, %r268, 2;
	setp.gt.s32 	%p29, %r299, %r292;
	max.u32 	%r300, %r275, %r274;
	selp.b32 	%r280, %r275, %r300, %p29;
	mov.b32 	%r281, 4;
	// begin inline asm
	shfl.sync.down.b32 %r279, %r280, %r281, %r292, %r293;
	// end inline asm
	add.s32 	%r301, %r268, 4;
	setp.gt.s32 	%p30, %r301, %r292;
	max.u32 	%r302, %r280, %r279;
	selp.b32 	%r285, %r280, %r302, %p30;
	mov.b32 	%r286, 8;
	// begin inline asm
	shfl.sync.down.b32 %r284, %r285, %r286, %r292, %r293;
	// end inline asm
	add.s32 	%r303, %r268, 8;
	setp.gt.s32 	%p31, %r303, %r292;
	max.u32 	%r304, %r285, %r284;
	selp.b32 	%r290, %r285, %r304, %p31;
	mov.b32 	%r291, 16;
	// begin inline asm
	shfl.sync.down.b32 %r289, %r290, %r291, %r292, %r293;
	// end inline asm
	add.s32 	%r305, %r268, 16;
	setp.gt.s32 	%p32, %r305, %r292;
	max.u32 	%r306, %r290, %r289;
	selp.b32 	%r686, %r290, %r306, %p32;
	setp.ne.s32 	%p33, %r268, 0;
	@%p33 bra 	$L__BB7_54;
	shr.u32 	%r307, %r62, 3;
	and.b32  	%r308, %r307, 124;
	mov.u32 	%r309, _ZZN3cub18CUB_300001_SM_10006detail6reduce28DeviceReduceSingleTileKernelINS2_10policy_hubIjyN4cuda3__47maximumIjEEE10Policy1000EPjPiiS8_ijNS5_3std3__410__identityEEEvT0_T1_T2_T3_T4_T6_E12temp_storage;
	add.s32 	%r310, %r309, %r308;
	st.shared.u32 	[%r310+8], %r686;
$L__BB7_54:
	bar.sync 	0;
	setp.ne.s32 	%p34, %r62, 0;
	@%p34 bra 	$L__BB7_72;
	setp.gt.s32 	%p35, %r124, 32;
	ld.shared.u32 	%r311, [_ZZN3cub18CUB_300001_SM_10006detail6reduce28DeviceReduceSingleTileKernelINS2_10policy_hubIjyN4cuda3__47maximumIjEEE10Policy1000EPjPiiS8_ijNS5_3std3__410__identityEEEvT0_T1_T2_T3_T4_T6_E12temp_storage+12];
	max.u32 	%r312, %r686, %r311;
	selp.b32 	%r313, %r312, %r686, %p35;
	setp.gt.s32 	%p36, %r124, 64;
	ld.shared.u32 	%r314, [_ZZN3cub18CUB_300001_SM_10006detail6reduce28DeviceReduceSingleTileKernelINS2_10policy_hubIjyN4cuda3__47maximumIjEEE10Policy1000EPjPiiS8_ijNS5_3std3__410__identityEEEvT0_T1_T2_T3_T4_T6_E12temp_storage+16];
	max.u32 	%r315, %r313, %r314;
	selp.b32 	%r316, %r315, %r313, %p36;
	setp.gt.s32 	%p37, %r124, 96;
	ld.shared.u32 	%r317, [_ZZN3cub18CUB_300001_SM_10006detail6reduce28DeviceReduceSingleTileKernelINS2_10policy_hubIjyN4cuda3__47maximumIjEEE10Policy1000EPjPiiS8_ijNS5_3std3__410__identityEEEvT0_T1_T2_T3_T4_T6_E12temp_storage+20];
	max.u32 	%r318, %r316, %r317;
	selp.b32 	%r319, %r318, %r316, %p37;
	setp.gt.s32 	%p38, %r124, 128;
	ld.shared.u32 	%r320, [_ZZN3cub18CUB_300001_SM_10006detail6reduce28DeviceReduceSingleTileKernelINS2_10policy_hubIjyN4cuda3__47maximumIjEEE10Policy1000EPjPiiS8_ijNS5_3std3__410__identityEEEvT0_T1_T2_T3_T4_T6_E12temp_storage+24];
	max.u32 	%r321, %r319, %r320;
	selp.b32 	%r322, %r321, %r319, %p38;
	setp.gt.s32 	%p39, %r124, 160;
	ld.shared.u32 	%r323, [_ZZN3cub18CUB_300001_SM_10006detail6reduce28DeviceReduceSingleTileKernelINS2_10policy_hubIjyN4cuda3__47maximumIjEEE10Policy1000EPjPiiS8_ijNS5_3std3__410__identityEEEvT0_T1_T2_T3_T4_T6_E12temp_storage+28];
	max.u32 	%r324, %r322, %r323;
	selp.b32 	%r325, %r324, %r322, %p39;
	setp.gt.s32 	%p40, %r124, 192;
	ld.shared.u32 	%r326, [_ZZN3cub18CUB_300001_SM_10006detail6reduce28DeviceReduceSingleTileKernelINS2_10policy_hubIjyN4cuda3__47maximumIjEEE10Policy1000EPjPiiS8_ijNS5_3std3__410__identityEEEvT0_T1_T2_T3_T4_T6_E12temp_storage+32];
	max.u32 	%r327, %r325, %r326;
	selp.b32 	%r328, %r327, %r325, %p40;
	setp.gt.s32 	%p41, %r124, 224;
	ld.shared.u32 	%r329, [_ZZN3cub18CUB_300001_SM_10006detail6reduce28DeviceReduceSingleTileKernelINS2_10policy_hubIjyN4cuda3__47maximumIjEEE10Policy1000EPjPiiS8_ijNS5_3std3__410__identityEEEvT0_T1_T2_T3_T4_T6_E12temp_storage+36];
	max.u32 	%r330, %r328, %r329;
	selp.b32 	%r686, %r330, %r328, %p41;
	bra.uni 	$L__BB7_72;
$L__BB7_56:
	mov.u32 	%r88, %tid.x;
	mul.wide.u32 	%rd35, %r88, 4;
	add.s64 	%rd19, %rd16, %rd35;
	// begin inline asm
	ld.global.nc.u32 %r126, [%rd19];
	// end inline asm
	add.s64 	%rd20, %rd19, 1024;
	// begin inline asm
	ld.global.nc.u32 %r127, [%rd20];
	// end inline asm
	add.s64 	%rd21, %rd19, 2048;
	// begin inline asm
	ld.global.nc.u32 %r128, [%rd21];
	// end inline asm
	add.s64 	%rd22, %rd19, 3072;
	// begin inline asm
	ld.global.nc.u32 %r129, [%rd22];
	// end inline asm
	add.s64 	%rd23, %rd19, 4096;
	// begin inline asm
	ld.global.nc.u32 %r130, [%rd23];
	// end inline asm
	add.s64 	%rd24, %rd19, 5120;
	// begin inline asm
	ld.global.nc.u32 %r131, [%rd24];
	// end inline asm
	add.s64 	%rd25, %rd19, 6144;
	// begin inline asm
	ld.global.nc.u32 %r132, [%rd25];
	// end inline asm
	add.s64 	%rd26, %rd19, 7168;
	// begin inline asm
	ld.global.nc.u32 %r133, [%rd26];
	// end inline asm
	add.s64 	%rd27, %rd19, 8192;
	// begin inline asm
	ld.global.nc.u32 %r134, [%rd27];
	// end inline asm
	add.s64 	%rd28, %rd19, 9216;
	// begin inline asm
	ld.global.nc.u32 %r135, [%rd28];
	// end inline asm
	add.s64 	%rd29, %rd19, 10240;
	// begin inline asm
	ld.global.nc.u32 %r136, [%rd29];
	// end inline asm
	add.s64 	%rd30, %rd19, 11264;
	// begin inline asm
	ld.global.nc.u32 %r137, [%rd30];
	// end inline asm
	add.s64 	%rd31, %rd19, 12288;
	// begin inline asm
	ld.global.nc.u32 %r138, [%rd31];
	// end inline asm
	add.s64 	%rd32, %rd19, 13312;
	// begin inline asm
	ld.global.nc.u32 %r139, [%rd32];
	// end inline asm
	add.s64 	%rd33, %rd19, 14336;
	// begin inline asm
	ld.global.nc.u32 %r140, [%rd33];
	// end inline asm
	add.s64 	%rd34, %rd19, 15360;
	// begin inline asm
	ld.global.nc.u32 %r141, [%rd34];
	// end inline asm
	max.u32 	%r143, %r126, %r127;
	max.u32 	%r144, %r143, %r128;
	max.u32 	%r145, %r129, %r130;
	max.u32 	%r146, %r145, %r131;
	max.u32 	%r147, %r132, %r133;
	max.u32 	%r148, %r147, %r134;
	max.u32 	%r149, %r135, %r136;
	max.u32 	%r150, %r149, %r137;
	max.u32 	%r151, %r138, %r139;
	max.u32 	%r152, %r151, %r140;
	max.u32 	%r153, %r144, %r146;
	max.u32 	%r154, %r153, %r148;
	max.u32 	%r155, %r150, %r152;
	max.u32 	%r156, %r155, %r141;
	max.u32 	%r685, %r154, %r156;
	setp.lt.u32 	%p4, %r124, 8192;
	mov.b32 	%r674, 4096;
	@%p4 bra 	$L__BB7_60;
	add.s32 	%r90, %r124, -4096;
	mov.b32 	%r674, 4096;
$L__BB7_58:
	mul.wide.s32 	%rd52, %r674, 4;
	add.s64 	%rd36, %rd19, %rd52;
	// begin inline asm
	ld.global.nc.u32 %r158, [%rd36];
	// end inline asm
	add.s64 	%rd37, %rd36, 1024;
	// begin inline asm
	ld.global.nc.u32 %r159, [%rd37];
	// end inline asm
	add.s64 	%rd38, %rd36, 2048;
	// begin inline asm
	ld.global.nc.u32 %r160, [%rd38];
	// end inline asm
	add.s64 	%rd39, %rd36, 3072;
	// begin inline asm
	ld.global.nc.u32 %r161, [%rd39];
	// end inline asm
	add.s64 	%rd40, %rd36, 4096;
	// begin inline asm
	ld.global.nc.u32 %r162, [%rd40];
	// end inline asm
	add.s64 	%rd41, %rd36, 5120;
	// begin inline asm
	ld.global.nc.u32 %r163, [%rd41];
	// end inline asm
	add.s64 	%rd42, %rd36, 6144;
	// begin inline asm
	ld.global.nc.u32 %r164, [%rd42];
	// end inline asm
	add.s64 	%rd43, %rd36, 7168;
	// begin inline asm
	ld.global.nc.u32 %r165, [%rd43];
	// end inline asm
	add.s64 	%rd44, %rd36, 8192;
	// begin inline asm
	ld.global.nc.u32 %r166, [%rd44];
	// end inline asm
	add.s64 	%rd45, %rd36, 9216;
	// begin inline asm
	ld.global.nc.u32 %r167, [%rd45];
	// end inline asm
	add.s64 	%rd46, %rd36, 10240;
	// begin inline asm
	ld.global.nc.u32 %r168, [%rd46];
	// end inline asm
	add.s64 	%rd47, %rd36, 11264;
	// begin inline asm
	ld.global.nc.u32 %r169, [%rd47];
	// end inline asm
	add.s64 	%rd48, %rd36, 12288;
	// begin inline asm
	ld.global.nc.u32 %r170, [%rd48];
	// end inline asm
	add.s64 	%rd49, %rd36, 13312;
	// begin inline asm
	ld.global.nc.u32 %r171, [%rd49];
	// end inline asm
	add.s64 	%rd50, %rd36, 14336;
	// begin inline asm
	ld.global.nc.u32 %r172, [%rd50];
	// end inline asm
	add.s64 	%rd51, %rd36, 15360;
	// begin inline asm
	ld.global.nc.u32 %r173, [%rd51];
	// end inline asm
	max.u32 	%r174, %r685, %r158;
	max.u32 	%r175, %r174, %r159;
	max.u32 	%r176, %r160, %r161;
	max.u32 	%r177, %r176, %r162;
	max.u32 	%r178, %r163, %r164;
	max.u32 	%r179, %r178, %r165;
	max.u32 	%r180, %r166, %r167;
	max.u32 	%r181, %r180, %r168;
	max.u32 	%r182, %r169, %r170;
	max.u32 	%r183, %r182, %r171;
	max.u32 	%r184, %r172, %r173;
	max.u32 	%r185, %r175, %r177;
	max.u32 	%r186, %r185, %r179;
	max.u32 	%r187, %r181, %r183;
	max.u32 	%r188, %r187, %r184;
	max.u32 	%r685, %r186, %r188;
	sub.s32 	%r189, %r124, %r674;
	setp.lt.s32 	%p5, %r189, 4096;
	@%p5 bra 	$L__BB7_68;
	add.s32 	%r674, %r674, 4096;
	setp.le.s32 	%p6, %r674, %r90;
	@%p6 bra 	$L__BB7_58;
$L__BB7_60:
	setp.le.s32 	%p7, %r124, %r674;
	@%p7 bra 	$L__BB7_68;
	sub.s32 	%r97, %r124, %r674;
	setp.ge.s32 	%p8, %r88, %r97;
	@%p8 bra 	$L__BB7_68;
	not.b32 	%r191, %r88;
	add.s32 	%r192, %r124, %r191;
	sub.s32 	%r98, %r192, %r674;
	and.b32  	%r193, %r98, 768;
	setp.eq.s32 	%p9, %r193, 768;
	mov.u32 	%r679, %r88;
	@%p9 bra 	$L__BB7_65;
	add.s32 	%r676, %r88, %r674;
	shr.u32 	%r194, %r98, 8;
	add.s32 	%r195, %r194, 1;
	and.b32  	%r196, %r195, 3;
	neg.s32 	%r675, %r196;
	mov.u32 	%r679, %r88;
$L__BB7_64:
	.pragma "nounroll";
	mul.wide.u32 	%rd54, %r676, 4;
	add.s64 	%rd53, %rd16, %rd54;
	// begin inline asm
	ld.global.nc.u32 %r197, [%rd53];
	// end inline asm
	max.u32 	%r685, %r685, %r197;
	add.s32 	%r679, %r679, 256;
	add.s32 	%r676, %r676, 256;
	add.s32 	%r675, %r675, 1;
	setp.ne.s32 	%p10, %r675, 0;
	@%p10 bra 	$L__BB7_64;
$L__BB7_65:
	setp.lt.u32 	%p11, %r98, 768;
	@%p11 bra 	$L__BB7_68;
	cvt.u64.u32 	%rd55, %r679;
	cvt.u64.u32 	%rd56, %r674;
	add.s64 	%rd57, %rd55, %rd56;
	shl.b64 	%rd58, %rd57, 2;
	add.s64 	%rd59, %rd58, %rd16;
	add.s64 	%rd124, %rd59, 2048;
	add.s32 	%r682, %r679, %r674;
$L__BB7_67:
	mul.wide.u32 	%rd64, %r682, 4;
	add.s64 	%rd60, %rd16, %rd64;
	// begin inline asm
	ld.global.nc.u32 %r198, [%rd60];
	// end inline asm
	max.u32 	%r202, %r685, %r198;
	add.s64 	%rd61, %rd124, -1024;
	// begin inline asm
	ld.global.nc.u32 %r199, [%rd61];
	// end inline asm
	max.u32 	%r203, %r202, %r199;
	// begin inline asm
	ld.global.nc.u32 %r200, [%rd124];
	// end inline asm
	max.u32 	%r204, %r203, %r200;
	add.s64 	%rd63, %rd124, 1024;
	// begin inline asm
	ld.global.nc.u32 %r201, [%rd63];
	// end inline asm
	max.u32 	%r685, %r204, %r201;
	add.s32 	%r679, %r679, 1024;
	add.s64 	%rd124, %rd124, 4096;
	add.s32 	%r682, %r682, 1024;
	setp.lt.s32 	%p12, %r679, %r97;
	@%p12 bra 	$L__BB7_67;
$L__BB7_68:
	// begin inline asm
	mov.u32 %r205, %laneid;
	// end inline asm
	mov.b32 	%r208, 1;
	mov.b32 	%r229, 31;
	mov.b32 	%r230, -1;
	// begin inline asm
	shfl.sync.down.b32 %r206, %r685, %r208, %r229, %r230;
	// end inline asm
	setp.gt.s32 	%p13, %r205, 30;
	max.u32 	%r231, %r685, %r206;
	selp.b32 	%r212, %r685, %r231, %p13;
	mov.b32 	%r213, 2;
	// begin inline asm
	shfl.sync.down.b32 %r211, %r212, %r213, %r229, %r230;
	// end inline asm
	setp.gt.s32 	%p14, %r205, 29;
	max.u32 	%r232, %r212, %r211;
	selp.b32 	%r217, %r212, %r232, %p14;
	mov.b32 	%r218, 4;
	// begin inline asm
	shfl.sync.down.b32 %r216, %r217, %r218, %r229, %r230;
	// end inline asm
	setp.gt.s32 	%p15, %r205, 27;
	max.u32 	%r233, %r217, %r216;
	selp.b32 	%r222, %r217, %r233, %p15;
	mov.b32 	%r223, 8;
	// begin inline asm
	shfl.sync.down.b32 %r221, %r222, %r223, %r229, %r230;
	// end inline asm
	setp.gt.s32 	%p16, %r205, 23;
	max.u32 	%r234, %r222, %r221;
	selp.b32 	%r227, %r222, %r234, %p16;
	mov.b32 	%r228, 16;
	// begin inline asm
	shfl.sync.down.b32 %r226, %r227, %r228, %r229, %r230;
	// end inline asm
	setp.gt.s32 	%p17, %r205, 15;
	max.u32 	%r120, %r227, %r226;
	selp.b32 	%r686, %r227, %r120, %p17;
	setp.ne.s32 	%p18, %r205, 0;
	@%p18 bra 	$L__BB7_70;
	shr.u32 	%r235, %r88, 3;
	and.b32  	%r236, %r235, 124;
	mov.u32 	%r237, _ZZN3cub18CUB_300001_SM_10006detail6reduce28DeviceReduceSingleTileKernelINS2_10policy_hubIjyN4cuda3__47maximumIjEEE10Policy1000EPjPiiS8_ijNS5_3std3__410__identityEEEvT0_T1_T2_T3_T4_T6_E12temp_storage;
	add.s32 	%r238, %r237, %r236;
	st.shared.u32 	[%r238+8], %r120;
$L__BB7_70:
	bar.sync 	0;
	setp.ne.s32 	%p19, %r88, 0;
	@%p19 bra 	$L__BB7_72;
	ld.shared.u32 	%r239, [_ZZN3cub18CUB_300001_SM_10006detail6reduce28DeviceReduceSingleTileKernelINS2_10policy_hubIjyN4cuda3__47maximumIjEEE10Policy1000EPjPiiS8_ijNS5_3std3__410__identityEEEvT0_T1_T2_T3_T4_T6_E12temp_storage+12];
	max.u32 	%r240, %r686, %r239;
	ld.shared.u32 	%r241, [_ZZN3cub18CUB_300001_SM_10006detail6reduce28DeviceReduceSingleTileKernelINS2_10policy_hubIjyN4cuda3__47maximumIjEEE10Policy1000EPjPiiS8_ijNS5_3std3__410__identityEEEvT0_T1_T2_T3_T4_T6_E12temp_storage+16];
	max.u32 	%r242, %r240, %r241;
	ld.shared.u32 	%r243, [_ZZN3cub18CUB_300001_SM_10006detail6reduce28DeviceReduceSingleTileKernelINS2_10policy_hubIjyN4cuda3__47maximumIjEEE10Policy1000EPjPiiS8_ijNS5_3std3__410__identityEEEvT0_T1_T2_T3_T4_T6_E12temp_storage+20];
	max.u32 	%r244, %r242, %r243;
	ld.shared.u32 	%r245, [_ZZN3cub18CUB_300001_SM_10006detail6reduce28DeviceReduceSingleTileKernelINS2_10policy_hubIjyN4cuda3__47maximumIjEEE10Policy1000EPjPiiS8_ijNS5_3std3__410__identityEEEvT0_T1_T2_T3_T4_T6_E12temp_storage+24];
	max.u32 	%r246, %r244, %r245;
	ld.shared.u32 	%r247, [_ZZN3cub18CUB_300001_SM_10006detail6reduce28DeviceReduceSingleTileKernelINS2_10policy_hubIjyN4cuda3__47maximumIjEEE10Policy1000EPjPiiS8_ijNS5_3std3__410__identityEEEvT0_T1_T2_T3_T4_T6_E12temp_storage+28];
	max.u32 	%r248, %r246, %r247;
	ld.shared.u32 	%r249, [_ZZN3cub18CUB_300001_SM_10006detail6reduce28DeviceReduceSingleTileKernelINS2_10policy_hubIjyN4cuda3__47maximumIjEEE10Policy1000EPjPiiS8_ijNS5_3std3__410__identityEEEvT0_T1_T2_T3_T4_T6_E12temp_storage+32];
	max.u32 	%r250, %r248, %r249;
	ld.shared.u32 	%r251, [_ZZN3cub18CUB_300001_SM_10006detail6reduce28DeviceReduceSingleTileKernelINS2_10policy_hubIjyN4cuda3__47maximumIjEEE10Policy1000EPjPiiS8_ijNS5_3std3__410__identityEEEvT0_T1_T2_T3_T4_T6_E12temp_storage+36];
	max.u32 	%r686, %r250, %r251;
$L__BB7_72:
	mov.u32 	%r631, %tid.x;
	setp.ne.s32 	%p95, %r631, 0;
	@%p95 bra 	$L__BB7_74;
	max.u32 	%r632, %r125, %r686;
	st.global.u32 	[%rd1], %r632;
$L__BB7_74:
	ret;

}


// ===== COMPILED SASS (sm_100) =====

	.target	sm_100

	.elftype	@"ET_EXEC"


//--------------------- .note.nv.tkinfo           --------------------------
	.section	.note.nv.tkinfo,"",@"SHT_NOTE"
	.sectionflags	@"SHF_NOTE_NV_TKINFO"
	.tkinfo
        /*0018*/ 	.word	0x00000002
        /*0030*/ 	.string	""
        /*0030*/ 	.string	"ptxas"
        /*0030*/ 	.string	"Cuda compilation tools, release 13.0, V13.0.88"
        /*0030*/ 	.string	"Build cuda_13.0.r13.0/compiler.36424714_0"
        /*0030*/ 	.string	"-arch sm_100 -m 64 "



//--------------------- .note.nv.cuinfo           --------------------------
	.section	.note.nv.cuinfo,"",@"SHT_NOTE"
	.sectionflags	@"SHF_NOTE_NV_CUINFO"
        /*0018*/ 	.short	0x0002
        /*001a*/ 	.short	0x0064
        /*001c*/ 	.short	0x0082
	.zero		2


//--------------------- .nv.info                  --------------------------
	.section	.nv.info,"",@"SHT_CUDA_INFO"
	.align	4


	//----- nvinfo : EIATTR_REGCOUNT
	.align		4
        /*0000*/ 	.byte	0x04, 0x2f
        /*0002*/ 	.short	(.L_44 - .L_43)
	.align		4
.L_43:
        /*0004*/ 	.word	index@(_Z6getMaxPjS_)
        /*0008*/ 	.word	0x0000000e


	//----- nvinfo : EIATTR_FRAME_SIZE
	.align		4
.L_44:
        /*000c*/ 	.byte	0x04, 0x11
        /*000e*/ 	.short	(.L_46 - .L_45)
	.align		4
.L_45:
        /*0010*/ 	.word	index@(_Z6getMaxPjS_)
        /*0014*/ 	.word	0x00000000


	//----- nvinfo : EIATTR_REGCOUNT
	.align		4
.L_46:
        /*0018*/ 	.byte	0x04, 0x2f
        /*001a*/ 	.short	(.L_48 - .L_47)
	.align		4
.L_47:
        /*001c*/ 	.word	index@(_ZN3cub18CUB_300001_SM_10006detail11EmptyKernelIvEEvv)
        /*0020*/ 	.word	0x00000004


	//----- nvinfo : EIATTR_FRAME_SIZE
	.align		4
.L_48:
        /*0024*/ 	.byte	0x04, 0x11
        /*0026*/ 	.short	(.L_50 - .L_49)
	.align		4
.L_49:
        /*0028*/ 	.word	index@(_ZN3cub18CUB_300001_SM_10006detail11EmptyKernelIvEEvv)
        /*002c*/ 	.word	0x00000000


	//----- nvinfo : EIATTR_REGCOUNT
	.align		4
.L_50:
        /*0030*/ 	.byte	0x04, 0x2f
        /*0032*/ 	.short	(.L_52 - .L_51)
	.align		4
.L_51:
        /*0034*/ 	.word	index@(_ZN3cub18CUB_300001_SM_10006detail6reduce28DeviceReduceSingleTileKernelINS2_10policy_hubIjjN4cuda3__47maximumIjEEE10Policy1000EPjPijS8_ijNS5_3std3__410__identityEEEvT0_T1_T2_T3_T4_T6_)
        /*0038*/ 	.word	0x0000001e


	//----- nvinfo : EIATTR_FRAME_SIZE
	.align		4
.L_52:
        /*003c*/ 	.byte	0x04, 0x11
        /*003e*/ 	.short	(.L_54 - .L_53)
	.align		4
.L_53:
        /*0040*/ 	.word	index@(_ZN3cub18CUB_300001_SM_10006detail6reduce28DeviceReduceSingleTileKernelINS2_10policy_hubIjjN4cuda3__47maximumIjEEE10Policy1000EPjPijS8_ijNS5_3std3__410__identityEEEvT0_T1_T2_T3_T4_T6_)
        /*0044*/ 	.word	0x00000000


	//----- nvinfo : EIATTR_REGCOUNT
	.align		4
.L_54:
        /*0048*/ 	.byte	0x04, 0x2f
        /*004a*/ 	.short	(.L_56 - .L_55)
	.align		4
.L_55:
        /*004c*/ 	.word	index@(_ZN3cub18CUB_300001_SM_10006detail6reduce18DeviceReduceKernelINS2_10policy_hubIjjN4cuda3__47maximumIjEEE10Policy1000EPjjS8_jNS5_3std3__410__identityEEEvT0_PT3_T1_NS0_13GridEvenShareISI_EET2_T4_)
        /*0050*/ 	.word	0x00000020


	//----- nvinfo : EIATTR_FRAME_SIZE
	.align		4
.L_56:
        /*0054*/ 	.byte	0x04, 0x11
        /*0056*/ 	.short	(.L_58 - .L_57)
	.align		4
.L_57:
        /*0058*/ 	.word	index@(_ZN3cub18CUB_300001_SM_10006detail6reduce18DeviceReduceKernelINS2_10policy_hubIjjN4cuda3__47maximumIjEEE10Policy1000EPjjS8_jNS5_3std3__410__identityEEEvT0_PT3_T1_NS0_13GridEvenShareISI_EET2_T4_)
        /*005c*/ 	.word	0x00000000


	//----- nvinfo : EIATTR_REGCOUNT
	.align		4
.L_58:
        /*0060*/ 	.byte	0x04, 0x2f
        /*0062*/ 	.short	(.L_60 - .L_59)
	.align		4
.L_59:
        /*0064*/ 	.word	index@(_ZN3cub18CUB_300001_SM_10006detail6reduce28DeviceReduceSingleTileKernelINS2_10policy_hubIjjN4cuda3__47maximumIjEEE10Policy1000EPjPiiS8_ijNS5_3std3__410__identityEEEvT0_T1_T2_T3_T4_T6_)
        /*0068*/ 	.word	0x0000001e


	//----- nvinfo : EIATTR_FRAME_SIZE
	.align		4
.L_60:
        /*006c*/ 	.byte	0x04, 0x11
        /*006e*/ 	.short	(.L_62 - .L_61)
	.align		4
.L_61:
        /*0070*/ 	.word	index@(_ZN3cub18CUB_300001_SM_10006detail6reduce28DeviceReduceSingleTileKernelINS2_10policy_hubIjjN4cuda3__47maximumIjEEE10Policy1000EPjPiiS8_ijNS5_3std3__410__identityEEEvT0_T1_T2_T3_T4_T6_)
        /*0074*/ 	.word	0x00000000


	//----- nvinfo : EIATTR_REGCOUNT
	.align		4
.L_62:
        /*0078*/ 	.byte	0x04, 0x2f
        /*007a*/ 	.short	(.L_64 - .L_63)
	.align		4
.L_63:
        /*007c*/ 	.word	index@(_ZN3cub18CUB_300001_SM_10006detail6reduce28DeviceReduceSingleTileKernelINS2_10policy_hubIjyN4cuda3__47maximumIjEEE10Policy1000EPjPiyS8_ijNS5_3std3__410__identityEEEvT0_T1_T2_T3_T4_T6_)
        /*0080*/ 	.word	0x00000020


	//----- nvinfo : EIATTR_FRAME_SIZE
	.align		4
.L_64:
        /*0084*/ 	.byte	0x04, 0x11
        /*0086*/ 	.short	(.L_66 - .L_65)
	.align		4
.L_65:
        /*0088*/ 	.word	index@(_ZN3cub18CUB_300001_SM_10006detail6reduce28DeviceReduceSingleTileKernelINS2_10policy_hubIjyN4cuda3__47maximumIjEEE10Policy1000EPjPiyS8_ijNS5_3std3__410__identityEEEvT0_T1_T2_T3_T4_T6_)
        /*008c*/ 	.word	0x00000000


	//----- nvinfo : EIATTR_REGCOUNT
	.align		4
.L_66:
        /*0090*/ 	.byte	0x04, 0x2f
        /*0092*/ 	.short	(.L_68 - .L_67)
	.align		4
.L_67:
        /*0094*/ 	.word	index@(_ZN3cub18CUB_300001_SM_10006detail6reduce18DeviceReduceKernelINS2_10policy_hubIjyN4cuda3__47maximumIjEEE10Policy1000EPjyS8_jNS5_3std3__410__identityEEEvT0_PT3_T1_NS0_13GridEvenShareISI_EET2_T4_)
        /*0098*/ 	.word	0x0000001e


	//----- nvinfo : EIATTR_FRAME_SIZE
	.align		4
.L_68:
        /*009c*/ 	.byte	0x04, 0x11
        /*009e*/ 	.short	(.L_70 - .L_69)
	.align		4
.L_69:
        /*00a0*/ 	.word	index@(_ZN3cub18CUB_300001_SM_10006detail6reduce18DeviceReduceKernelINS2_10policy_hubIjyN4cuda3__47maximumIjEEE10Policy1000EPjyS8_jNS5_3std3__410__identityEEEvT0_PT3_T1_NS0_13GridEvenShareISI_EET2_T4_)
        /*00a4*/ 	.word	0x00000000


	//----- nvinfo : EIATTR_REGCOUNT
	.align		4
.L_70:
        /*00a8*/ 	.byte	0x04, 0x2f
        /*00aa*/ 	.short	(.L_72 - .L_71)
	.align		4
.L_71:
        /*00ac*/ 	.word	index@(_ZN3cub18CUB_300001_SM_10006detail6reduce28DeviceReduceSingleTileKernelINS2_10policy_hubIjyN4cuda3__47maximumIjEEE10Policy1000EPjPiiS8_ijNS5_3std3__410__identityEEEvT0_T1_T2_T3_T4_T6_)
        /*00b0*/ 	.word	0x0000001e


	//----- nvinfo : EIATTR_FRAME_SIZE
	.align		4
.L_72:
        /*00b4*/ 	.byte	0x04, 0x11
        /*00b6*/ 	.short	(.L_74 - .L_73)
	.align		4
.L_73:
        /*00b8*/ 	.word	index@(_ZN3cub18CUB_300001_SM_10006detail6reduce28DeviceReduceSingleTileKernelINS2_10policy_hubIjyN4cuda3__47maximumIjEEE10Policy1000EPjPiiS8_ijNS5_3std3__410__identityEEEvT0_T1_T2_T3_T4_T6_)
        /*00bc*/ 	.word	0x00000000


	//----- nvinfo : EIATTR_MIN_STACK_SIZE
	.align		4
.L_74:
        /*00c0*/ 	.byte	0x04, 0x12
        /*00c2*/ 	.short	(.L_76 - .L_75)
	.align		4
.L_75:
        /*00c4*/ 	.word	index@(_ZN3cub18CUB_300001_SM_10006detail6reduce28DeviceReduceSingleTileKernelINS2_10policy_hubIjyN4cuda3__47maximumIjEEE10Policy1000EPjPiiS8_ijNS5_3std3__410__identityEEEvT0_T1_T2_T3_T4_T6_)
        /*00c8*/ 	.word	0x00000000


	//----- nvinfo : EIATTR_MIN_STACK_SIZE
	.align		4
.L_76:
        /*00cc*/ 	.byte	0x04, 0x12
        /*00ce*/ 	.short	(.L_78 - .L_77)
	.align		4
.L_77:
        /*00d0*/ 	.word	index@(_ZN3cub18CUB_300001_SM_10006detail6reduce18DeviceReduceKernelINS2_10policy_hubIjyN4cuda3__47maximumIjEEE10Policy1000EPjyS8_jNS5_3std3__410__identityEEEvT0_PT3_T1_NS0_13GridEvenShareISI_EET2_T4_)
        /*00d4*/ 	.word	0x00000000


	//----- nvinfo : EIATTR_MIN_STACK_SIZE
	.align		4
.L_78:
        /*00d8*/ 	.byte	0x04, 0x12
        /*00da*/ 	.short	(.L_80 - .L_79)
	.align		4
.L_79:
        /*00dc*/ 	.word	index@(_ZN3cub18CUB_300001_SM_10006detail6reduce28DeviceReduceSingleTileKernelINS2_10policy_hubIjyN4cuda3__47maximumIjEEE10Policy1000EPjPiyS8_ijNS5_3std3__410__identityEEEvT0_T1_T2_T3_T4_T6_)
        /*00e0*/ 	.word	0x00000000


	//----- nvinfo : EIATTR_MIN_STACK_SIZE
	.align		4
.L_80:
        /*00e4*/ 	.byte	0x04, 0x12
        /*00e6*/ 	.short	(.L_82 - .L_81)
	.align		4
.L_81:
        /*00e8*/ 	.word	index@(_ZN3cub18CUB_300001_SM_10006detail6reduce28DeviceReduceSingleTileKernelINS2_10policy_hubIjjN4cuda3__47maximumIjEEE10Policy1000EPjPiiS8_ijNS5_3std3__410__identityEEEvT0_T1_T2_T3_T4_T6_)
        /*00ec*/ 	.word	0x00000000


	//----- nvinfo : EIATTR_MIN_STACK_SIZE
	.align		4
.L_82:
        /*00f0*/ 	.byte	0x04, 0x12
        /*00f2*/ 	.short	(.L_84 - .L_83)
	.align		4
.L_83:
        /*00f4*/ 	.word	index@(_ZN3cub18CUB_300001_SM_10006detail6reduce18DeviceReduceKernelINS2_10policy_hubIjjN4cuda3__47maximumIjEEE10Policy1000EPjjS8_jNS5_3std3__410__identityEEEvT0_PT3_T1_NS0_13GridEvenShareISI_EET2_T4_)
        /*00f8*/ 	.word	0x00000000


	//----- nvinfo : EIATTR_MIN_STACK_SIZE
	.align		4
.L_84:
        /*00fc*/ 	.byte	0x04, 0x12
        /*00fe*/ 	.short	(.L_86 - .L_85)
	.align		4
.L_85:
        /*0100*/ 	.word	index@(_ZN3cub18CUB_300001_SM_10006detail6reduce28DeviceReduceSingleTileKernelINS2_10policy_hubIjjN4cuda3__47maximumIjEEE10Policy1000EPjPijS8_ijNS5_3std3__410__identityEEEvT0_T1_T2_T3_T4_T6_)
        /*0104*/ 	.word	0x00000000


	//----- nvinfo : EIATTR_MIN_STACK_SIZE
	.align		4
.L_86:
        /*0108*/ 	.byte	0x04, 0x12
        /*010a*/ 	.short	(.L_88 - .L_87)
	.align		4
.L_87:
        /*010c*/ 	.word	index@(_ZN3cub18CUB_300001_SM_10006detail11EmptyKernelIvEEvv)
        /*0110*/ 	.word	0x00000000


	//----- nvinfo : EIATTR_MIN_STACK_SIZE
	.align		4
.L_88:
        /*0114*/ 	.byte	0x04, 0x12
        /*0116*/ 	.short	(.L_90 - .L_89)
	.align		4
.L_89:
        /*0118*/ 	.word	index@(_Z6getMaxPjS_)
        /*011c*/ 	.word	0x00000000
.L_90:


//--------------------- .nv.compat                --------------------------
	.section	.nv.compat,"",@"SHT_CUDA_COMPAT_INFO"
	.align	4
        /*0000*/ 	.byte	0x02, 0x09, 0x00, 0x00, 0x02, 0x02, 0x01, 0x00, 0x02, 0x05, 0x05, 0x00, 0x03, 0x07, 0x01, 0x01
        /*0010*/ 	.byte	0x02, 0x03, 0x00, 0x00, 0x02, 0x06, 0x01, 0x00, 0x04, 0x0b, 0x08, 0x00, 0x09, 0x00, 0x00, 0x00
        /*0020*/ 	.byte	0x00, 0x00, 0x00, 0x00


//--------------------- .nv.info._ZN3cub18CUB_300001_SM_10006detail6reduce28DeviceReduceSingleTileKernelINS2_10policy_hubIjyN4cuda3__47maximumIjEEE10Policy1000EPjPiiS8_ijNS5_3std3__410__identityEEEvT0_T1_T2_T3_T4_T6_ --------------------------
	.section	.nv.info._ZN3cub18CUB_300001_SM_10006detail6reduce28DeviceReduceSingleTileKernelINS2_10policy_hubIjyN4cuda3__47maximumIjEEE10Policy1000EPjPiiS8_ijNS5_3std3__410__identityEEEvT0_T1_T2_T3_T4_T6_,"",@"SHT_CUDA_INFO"
	.sectionflags	@""
	.align	4


	//----- nvinfo : EIATTR_CUDA_API_VERSION
	.align		4
        /*0000*/ 	.byte	0x04, 0x37
        /*0002*/ 	.short	(.L_92 - .L_91)
.L_91:
        /*0004*/ 	.word	0x00000082


	//----- nvinfo : EIATTR_KPARAM_INFO
	.align		4
.L_92:
        /*0008*/ 	.byte	0x04, 0x17
        /*000a*/ 	.short	(.L_94 - .L_93)
.L_93:
        /*000c*/ 	.word	0x00000000
        /*0010*/ 	.short	0x0005
        /*0012*/ 	.short	0x001c
        /*0014*/ 	.byte	0x00, 0xf0, 0x05, 0x00


	//----- nvinfo : EIATTR_KPARAM_INFO
	.align		4
.L_94:
        /*0018*/ 	.byte	0x04, 0x17
        /*001a*/ 	.short	(.L_96 - .L_95)
.L_95:
        /*001c*/ 	.word	0x00000000
        /*0020*/ 	.short	0x0004
        /*0022*/ 	.short	0x0018
        /*0024*/ 	.byte	0x00, 0xf0, 0x11, 0x00


	//----- nvinfo : EIATTR_KPARAM_INFO
	.align		4
.L_96:
        /*0028*/ 	.byte	0x04, 0x17
        /*002a*/ 	.short	(.L_98 - .L_97)
.L_97:
        /*002c*/ 	.word	0x00000000
        /*0030*/ 	.short	0x0003
        /*0032*/ 	.short	0x0014
        /*0034*/ 	.byte	0x00, 0xf0, 0x05, 0x00


	//----- nvinfo : EIATTR_KPARAM_INFO
	.align		4
.L_98:
        /*0038*/ 	.byte	0x04, 0x17
        /*003a*/ 	.short	(.L_100 - .L_99)
.L_99:
        /*003c*/ 	.word	0x00000000
        /*0040*/ 	.short	0x0002
        /*0042*/ 	.short	0x0010
        /*0044*/ 	.byte	0x00, 0xf0, 0x11, 0x00


	//----- nvinfo : EIATTR_KPARAM_INFO
	.align		4
.L_100:
        /*0048*/ 	.byte	0x04, 0x17
        /*004a*/ 	.short	(.L_102 - .L_101)
.L_101:
        /*004c*/ 	.word	0x00000000
        /*0050*/ 	.short	0x0001
        /*0052*/ 	.short	0x0008
        /*0054*/ 	.byte	0x00, 0xf5, 0x21, 0x00


	//----- nvinfo : EIATTR_KPARAM_INFO
	.align		4
.L_102:
        /*0058*/ 	.byte	0x04, 0x17
        /*005a*/ 	.short	(.L_104 - .L_103)
.L_103:
        /*005c*/ 	.word	0x00000000
        /*0060*/ 	.short	0x0000
        /*0062*/ 	.short	0x0000
        /*0064*/ 	.byte	0x00, 0xf5, 0x21, 0x00


	//----- nvinfo : EIATTR_SPARSE_MMA_MASK
	.align		4
.L_104:
        /*0068*/ 	.byte	0x03, 0x50
        /*006a*/ 	.short	0x0000


	//----- nvinfo : EIATTR_MAXREG_COUNT
	.align		4
        /*006c*/ 	.byte	0x03, 0x1b
        /*006e*/ 	.short	0x00ff


	//----- nvinfo : EIATTR_NUM_BARRIERS
	.align		4
        /*0070*/ 	.byte	0x02, 0x4c
        /*0072*/ 	.byte	0x01
	.zero		1


	//----- nvinfo : EIATTR_MERCURY_ISA_VERSION
	.align		4
        /*0074*/ 	.byte	0x03, 0x5f
        /*0076*/ 	.short	0x0101


	//----- nvinfo : EIATTR_COOP_GROUP_MASK_REGIDS
	.align		4
        /*0078*/ 	.byte	0x04, 0x29
        /*007a*/ 	.short	(.L_106 - .L_105)


	//   ....[0]....
.L_105:
        /*007c*/ 	.word	0xffffffff


	//   ....[1]....
        /*0080*/ 	.word	0xffffffff


	//   ....[2]....
        /*0084*/ 	.word	0xffffffff


	//   ....[3]....
        /*0088*/ 	.word	0xffffffff


	//   ....[4]....
        /*008c*/ 	.word	0xffffffff


	//   ....[5]....
        /*0090*/ 	.word	0xffffffff


	//   ....[6]....
        /*0094*/ 	.word	0xffffffff


	//   ....[7]....
        /*0098*/ 	.word	0xffffffff


	//   ....[8]....
        /*009c*/ 	.word	0xffffffff


	//   ....[9]....
        /*00a0*/ 	.word	0xffffffff


	//   ....[10]....
        /*00a4*/ 	.word	0xffffffff


	//   ....[11]....
        /*00a8*/ 	.word	0xffffffff


	//   ....[12]....
        /*00ac*/ 	.word	0xffffffff


	//   ....[13]....
        /*00b0*/ 	.word	0xffffffff


	//   ....[14]....
        /*00b4*/ 	.word	0xffffffff


	//   ....[15]....
        /*00b8*/ 	.word	0xffffffff


	//   ....[16]....
        /*00bc*/ 	.word	0xffffffff


	//   ....[17]....
        /*00c0*/ 	.word	0xffffffff


	//   ....[18]....
        /*00c4*/ 	.word	0xffffffff


	//   ....[19]....
        /*00c8*/ 	.word	0xffffffff


	//   ....[20]....
        /*00cc*/ 	.word	0xffffffff


	//   ....[21]....
        /*00d0*/ 	.word	0xffffffff


	//   ....[22]....
        /*00d4*/ 	.word	0xffffffff


	//   ....[23]....
        /*00d8*/ 	.word	0xffffffff


	//   ....[24]....
        /*00dc*/ 	.word	0xffffffff


	//   ....[25]....
        /*00e0*/ 	.word	0xffffffff


	//   ....[26]....
        /*00e4*/ 	.word	0xffffffff


	//   ....[27]....
        /*00e8*/ 	.word	0xffffffff


	//   ....[28]....
        /*00ec*/ 	.word	0xffffffff


	//   ....[29]....
        /*00f0*/ 	.word	0xffffffff


	//----- nvinfo : EIATTR_COOP_GROUP_INSTR_OFFSETS
	.align		4
.L_106:
        /*00f4*/ 	.byte	0x04, 0x28
        /*00f6*/ 	.short	(.L_108 - .L_107)


	//   ....[0]....
.L_107:
        /*00f8*/ 	.word	0x000008a0


	//   ....[1]....
        /*00fc*/ 	.word	0x00000900


	//   ....[2]....
        /*0100*/ 	.word	0x00000970


	//   ....[3]....
        /*0104*/ 	.word	0x000009c0


	//   ....[4]....
        /*0108*/ 	.word	0x000009f0


	//   ....[5]....
        /*010c*/ 	.word	0x00000b80


	//   ....[6]....
        /*0110*/ 	.word	0x00000c10


	//   ....[7]....
        /*0114*/ 	.word	0x00000c60


	//   ....[8]....
        /*0118*/ 	.word	0x00000ca0


	//   ....[9]....
        /*011c*/ 	.word	0x00000ce0


	//   ....[10]....
        /*0120*/ 	.word	0x00001940


	//   ....[11]....
        /*0124*/ 	.word	0x000019c0


	//   ....[12]....
        /*0128*/ 	.word	0x00001a10


	//   ....[13]....
        /*012c*/ 	.word	0x00001a50


	//   ....[14]....
        /*0130*/ 	.word	0x00001a80


	//   ....[15]....
        /*0134*/ 	.word	0x00002330


	//   ....[16]....
        /*0138*/ 	.word	0x00002390


	//   ....[17]....
        /*013c*/ 	.word	0x00002400


	//   ....[18]....
        /*0140*/ 	.word	0x00002450


	//   ....[19]....
        /*0144*/ 	.word	0x00002480


	//   ....[20]....
        /*0148*/ 	.word	0x00002610


	//   ....[21]....
        /*014c*/ 	.word	0x00002690


	//   ....[22]....
        /*0150*/ 	.word	0x000026d0


	//   ....[23]....
        /*0154*/ 	.word	0x00002720


	//   ....[24]....
        /*0158*/ 	.word	0x00002770


	//   ....[25]....
        /*015c*/ 	.word	0x00003550


	//   ....[26]....
        /*0160*/ 	.word	0x000035d0


	//   ....[27]....
        /*0164*/ 	.word	0x00003620


	//   ....[28]....
        /*0168*/ 	.word	0x00003660


	//   ....[29]....
        /*016c*/ 	.word	0x00003690


	//----- nvinfo : EIATTR_VRC_CTA_INIT_COUNT
	.align		4
.L_108:
        /*0170*/ 	.byte	0x02, 0x4a
	.zero		1
	.zero		1


	//----- nvinfo : EIATTR_EXIT_INSTR_OFFSETS
	.align		4
        /*0174*/ 	.byte	0x04, 0x1c
        /*0176*/ 	.short	(.L_110 - .L_109)


	//   ....[0]....
.L_109:
        /*0178*/ 	.word	0x00000080


	//   ....[1]....
        /*017c*/ 	.word	0x000000c0


	//   ....[2]....
        /*0180*/ 	.word	0x000037b0


	//   ....[3]....
        /*0184*/ 	.word	0x00003800


	//----- nvinfo : EIATTR_MAX_THREADS
	.align		4
.L_110:
        /*0188*/ 	.byte	0x04, 0x05
        /*018a*/ 	.short	(.L_112 - .L_111)
.L_111:
        /*018c*/ 	.word	0x00000100
        /*0190*/ 	.word	0x00000001
        /*0194*/ 	.word	0x00000001


	//----- nvinfo : EIATTR_CRS_STACK_SIZE
	.align		4
.L_112:
        /*0198*/ 	.byte	0x04, 0x1e
        /*019a*/ 	.short	(.L_114 - .L_113)
.L_113:
        /*019c*/ 	.word	0x00000000


	//----- nvinfo : EIATTR_CBANK_PARAM_SIZE
	.align		4
.L_114:
        /*01a0*/ 	.byte	0x03, 0x19
        /*01a2*/ 	.short	0x001d


	//----- nvinfo : EIATTR_PARAM_CBANK
	.align		4
        /*01a4*/ 	.byte	0x04, 0x0a
        /*01a6*/ 	.short	(.L_116 - .L_115)
	.align		4
.L_115:
        /*01a8*/ 	.word	index@(.nv.constant0._ZN3cub18CUB_300001_SM_10006detail6reduce28DeviceReduceSingleTileKernelINS2_10policy_hubIjyN4cuda3__47maximumIjEEE10Policy1000EPjPiiS8_ijNS5_3std3__410__identityEEEvT0_T1_T2_T3_T4_T6_)
        /*01ac*/ 	.short	0x0380
        /*01ae*/ 	.short	0x001d


	//----- nvinfo : EIATTR_SW_WAR
	.align		4
.L_116:
        /*01b0*/ 	.byte	0x04, 0x36
        /*01b2*/ 	.short	(.L_118 - .L_117)
.L_117:
        /*01b4*/ 	.word	0x00000008
.L_118:


//--------------------- .nv.info._ZN3cub18CUB_300001_SM_10006detail6reduce18DeviceReduceKernelINS2_10policy_hubIjyN4cuda3__47maximumIjEEE10Policy1000EPjyS8_jNS5_3std3__410__identityEEEvT0_PT3_T1_NS0_13GridEvenShareISI_EET2_T4_ --------------------------
	.section	.nv.info._ZN3cub18CUB_300001_SM_10006detail6reduce18DeviceReduceKernelINS2_10policy_hubIjyN4cuda3__47maximumIjEEE10Policy1000EPjyS8_jNS5_3std3__410__identityEEEvT0_PT3_T1_NS0_13GridEvenShareISI_EET2_T4_,"",@"SHT_CUDA_INFO"
	.sectionflags	@""
	.align	4


	//----- nvinfo : EIATTR_CUDA_API_VERSION
	.align		4
        /*0000*/ 	.byte	0x04, 0x37
        /*0002*/ 	.short	(.L_120 - .L_119)
.L_119:
        /*0004*/ 	.word	0x00000082


	//----- nvinfo : EIATTR_KPARAM_INFO
	.align		4
.L_120:
        /*0008*/ 	.byte	0x04, 0x17
        /*000a*/ 	.short	(.L_122 - .L_121)
.L_121:
        /*000c*/ 	.word	0x00000000
        /*0010*/ 	.short	0x0005
        /*0012*/ 	.short	0x0061
        /*0014*/ 	.byte	0x00, 0xf0, 0x05, 0x00


	//----- nvinfo : EIATTR_KPARAM_INFO
	.align		4
.L_122:
        /*0018*/ 	.byte	0x04, 0x17
        /*001a*/ 	.short	(.L_124 - .L_123)
.L_123:
        /*001c*/ 	.word	0x00000000
        /*0020*/ 	.short	0x0004
        /*0022*/ 	.short	0x0060
        /*0024*/ 	.byte	0x00, 0xf0, 0x05, 0x00


	//----- nvinfo : EIATTR_KPARAM_INFO
	.align		4
.L_124:
        /*0028*/ 	.byte	0x04, 0x17
        /*002a*/ 	.short	(.L_126 - .L_125)
.L_125:
        /*002c*/ 	.word	0x00000000
        /*0030*/ 	.short	0x0003
        /*0032*/ 	.short	0x0018
        /*0034*/ 	.byte	0x00, 0xf0, 0x21, 0x01


	//----- nvinfo : EIATTR_KPARAM_INFO
	.align		4
.L_126:
        /*0038*/ 	.byte	0x04, 0x17
        /*003a*/ 	.short	(.L_128 - .L_127)
.L_127:
        /*003c*/ 	.word	0x00000000
        /*0040*/ 	.short	0x0002
        /*0042*/ 	.short	0x0010
        /*0044*/ 	.byte	0x00, 0xf0, 0x21, 0x00


	//----- nvinfo : EIATTR_KPARAM_INFO
	.align		4
.L_128:
        /*0048*/ 	.byte	0x04, 0x17
        /*004a*/ 	.short	(.L_130 - .L_129)
.L_129:
        /*004c*/ 	.word	0x00000000
        /*0050*/ 	.short	0x0001
        /*0052*/ 	.short	0x0008
        /*0054*/ 	.byte	0x00, 0xf5, 0x21, 0x00


	//----- nvinfo : EIATTR_KPARAM_INFO
	.align		4
.L_130:
        /*0058*/ 	.byte	0x04, 0x17
        /*005a*/ 	.short	(.L_132 - .L_131)
.L_131:
        /*005c*/ 	.word	0x00000000
        /*0060*/ 	.short	0x0000
        /*0062*/ 	.short	0x0000
        /*0064*/ 	.byte	0x00, 0xf5, 0x21, 0x00


	//----- nvinfo : EIATTR_SPARSE_MMA_MASK
	.align		4
.L_132:
        /*0068*/ 	.byte	0x03, 0x50
        /*006a*/ 	.short	0x0000


	//----- nvinfo : EIATTR_MAXREG_COUNT
	.align		4
        /*006c*/ 	.byte	0x03, 0x1b
        /*006e*/ 	.short	0x00ff


	//----- nvinfo : EIATTR_NUM_BARRIERS
	.align		4
        /*0070*/ 	.byte	0x02, 0x4c
        /*0072*/ 	.byte	0x01
	.zero		1


	//----- nvinfo : EIATTR_MERCURY_ISA_VERSION
	.align		4
        /*0074*/ 	.byte	0x03, 0x5f
        /*0076*/ 	.short	0x0101


	//----- nvinfo : EIATTR_COOP_GROUP_MASK_REGIDS
	.align		4
        /*0078*/ 	.byte	0x04, 0x29
        /*007a*/ 	.short	(.L_134 - .L_133)


	//   ....[0]....
.L_133:
        /*007c*/ 	.word	0xffffffff


	//   ....[1]....
        /*0080*/ 	.word	0xffffffff


	//   ....[2]....
        /*0084*/ 	.word	0xffffffff


	//   ....[3]....
        /*0088*/ 	.word	0xffffffff


	//   ....[4]....
        /*008c*/ 	.word	0xffffffff


	//   ....[5]....
        /*0090*/ 	.word	0xffffffff


	//   ....[6]....
        /*0094*/ 	.word	0xffffffff


	//   ....[7]....
        /*0098*/ 	.word	0xffffffff


	//   ....[8]....
        /*009c*/ 	.word	0xffffffff


	//   ....[9]....
        /*00a0*/ 	.word	0xffffffff


	//   ....[10]....
        /*00a4*/ 	.word	0xffffffff


	//   ....[11]....
        /*00a8*/ 	.word	0xffffffff


	//   ....[12]....
        /*00ac*/ 	.word	0xffffffff


	//   ....[13]....
        /*00b0*/ 	.word	0xffffffff


	//   ....[14]....
        /*00b4*/ 	.word	0xffffffff


	//   ....[15]....
        /*00b8*/ 	.word	0xffffffff


	//   ....[16]....
        /*00bc*/ 	.word	0xffffffff


	//   ....[17]....
        /*00c0*/ 	.word	0xffffffff


	//   ....[18]....
        /*00c4*/ 	.word	0xffffffff


	//   ....[19]....
        /*00c8*/ 	.word	0xffffffff


	//   ....[20]....
        /*00cc*/ 	.word	0xffffffff


	//   ....[21]....
        /*00d0*/ 	.word	0xffffffff


	//   ....[22]....
        /*00d4*/ 	.word	0xffffffff


	//   ....[23]....
        /*00d8*/ 	.word	0xffffffff


	//   ....[24]....
        /*00dc*/ 	.word	0xffffffff


	//   ....[25]....
        /*00e0*/ 	.word	0xffffffff


	//   ....[26]....
        /*00e4*/ 	.word	0xffffffff


	//   ....[27]....
        /*00e8*/ 	.word	0xffffffff


	//   ....[28]....
        /*00ec*/ 	.word	0xffffffff


	//   ....[29]....
        /*00f0*/ 	.word	0xffffffff


	//----- nvinfo : EIATTR_COOP_GROUP_INSTR_OFFSETS
	.align		4
.L_134:
        /*00f4*/ 	.byte	0x04, 0x28
        /*00f6*/ 	.short	(.L_136 - .L_135)


	//   ....[0]....
.L_135:
        /*00f8*/ 	.word	0x00000a30


	//   ....[1]....
        /*00fc*/ 	.word	0x00000a90


	//   ....[2]....
        /*0100*/ 	.word	0x00000b00


	//   ....[3]....
        /*0104*/ 	.word	0x00000b50


	//   ....[4]....
        /*0108*/ 	.word	0x00000b80


	//   ....[5]....
        /*010c*/ 	.word	0x00000d10


	//   ....[6]....
        /*0110*/ 	.word	0x00000da0


	//   ....[7]....
        /*0114*/ 	.word	0x00000df0


	//   ....[8]....
        /*0118*/ 	.word	0x00000e30


	//   ....[9]....
        /*011c*/ 	.word	0x00000e70


	//   ....[10]....
        /*0120*/ 	.word	0x00001c90


	//   ....[11]....
        /*0124*/ 	.word	0x00001d10


	//   ....[12]....
        /*0128*/ 	.word	0x00001d60


	//   ....[13]....
        /*012c*/ 	.word	0x00001da0


	//   ....[14]....
        /*0130*/ 	.word	0x00001dd0


	//   ....[15]....
        /*0134*/ 	.word	0x00002890


	//   ....[16]....
        /*0138*/ 	.word	0x000028f0


	//   ....[17]....
        /*013c*/ 	.word	0x00002960


	//   ....[18]....
        /*0140*/ 	.word	0x000029b0


	//   ....[19]....
        /*0144*/ 	.word	0x000029e0


	//   ....[20]....
        /*0148*/ 	.word	0x00002b70


	//   ....[21]....
        /*014c*/ 	.word	0x00002bf0


	//   ....[22]....
        /*0150*/ 	.word	0x00002c30


	//   ....[23]....
        /*0154*/ 	.word	0x00002c80


	//   ....[24]....
        /*0158*/ 	.word	0x00002cc0


	//   ....[25]....
        /*015c*/ 	.word	0x00003c90


	//   ....[26]....
        /*0160*/ 	.word	0x00003d10


	//   ....[27]....
        /*0164*/ 	.word	0x00003d60


	//   ....[28]....
        /*0168*/ 	.word	0x00003da0


	//   ....[29]....
        /*016c*/ 	.word	0x00003dd0


	//----- nvinfo : EIATTR_VRC_CTA_INIT_COUNT
	.align		4
.L_136:
        /*0170*/ 	.byte	0x02, 0x4a
	.zero		1
	.zero		1


	//----- nvinfo : EIATTR_EXIT_INSTR_OFFSETS
	.align		4
        /*0174*/ 	.byte	0x04, 0x1c
        /*0176*/ 	.short	(.L_138 - .L_137)


	//   ....[0]....
.L_137:
        /*0178*/ 	.word	0x00003ef0


	//   ....[1]....
        /*017c*/ 	.word	0x00003f50


	//----- nvinfo : EIATTR_MAX_THREADS
	.align		4
.L_138:
        /*0180*/ 	.byte	0x04, 0x05
        /*0182*/ 	.short	(.L_140 - .L_139)
.L_139:
        /*0184*/ 	.word	0x00000100
        /*0188*/ 	.word	0x00000001
        /*018c*/ 	.word	0x00000001


	//----- nvinfo : EIATTR_CRS_STACK_SIZE
	.align		4
.L_140:
        /*0190*/ 	.byte	0x04, 0x1e
        /*0192*/ 	.short	(.L_142 - .L_141)
.L_141:
        /*0194*/ 	.word	0x00000000


	//----- nvinfo : EIATTR_CBANK_PARAM_SIZE
	.align		4
.L_142:
        /*0198*/ 	.byte	0x03, 0x19
        /*019a*/ 	.short	0x0062


	//----- nvinfo : EIATTR_PARAM_CBANK
	.align		4
        /*019c*/ 	.byte	0x04, 0x0a
        /*019e*/ 	.short	(.L_144 - .L_143)
	.align		4
.L_143:
        /*01a0*/ 	.word	index@(.nv.constant0._ZN3cub18CUB_300001_SM_10006detail6reduce18DeviceReduceKernelINS2_10policy_hubIjyN4cuda3__47maximumIjEEE10Policy1000EPjyS8_jNS5_3std3__410__identityEEEvT0_PT3_T1_NS0_13GridEvenShareISI_EET2_T4_)
        /*01a4*/ 	.short	0x0380
        /*01a6*/ 	.short	0x0062


	//----- nvinfo : EIATTR_SW_WAR
	.align		4
.L_144:
        /*01a8*/ 	.byte	0x04, 0x36
        /*01aa*/ 	.short	(.L_146 - .L_145)
.L_145:
        /*01ac*/ 	.word	0x00000008
.L_146:


//--------------------- .nv.info._ZN3cub18CUB_300001_SM_10006detail6reduce28DeviceReduceSingleTileKernelINS2_10policy_hubIjyN4cuda3__47maximumIjEEE10Policy1000EPjPiyS8_ijNS5_3std3__410__identityEEEvT0_T1_T2_T3_T4_T6_ --------------------------
	.section	.nv.info._ZN3cub18CUB_300001_SM_10006detail6reduce28DeviceReduceSingleTileKernelINS2_10policy_hubIjyN4cuda3__47maximumIjEEE10Policy1000EPjPiyS8_ijNS5_3std3__410__identityEEEvT0_T1_T2_T3_T4_T6_,"",@"SHT_CUDA_INFO"
	.sectionflags	@""
	.align	4


	//----- nvinfo : EIATTR_CUDA_API_VERSION
	.align		4
        /*0000*/ 	.byte	0x04, 0x37
        /*0002*/ 	.short	(.L_148 - .L_147)
.L_147:
        /*0004*/ 	.word	0x00000082


	//----- nvinfo : EIATTR_KPARAM_INFO
	.align		4
.L_148:
        /*0008*/ 	.byte	0x04, 0x17
        /*000a*/ 	.short	(.L_150 - .L_149)
.L_149:
        /*000c*/ 	.word	0x00000000
        /*0010*/ 	.short	0x0005
        /*0012*/ 	.short	0x0020
        /*0014*/ 	.byte	0x00, 0xf0, 0x05, 0x00


	//----- nvinfo : EIATTR_KPARAM_INFO
	.align		4
.L_150:
        /*0018*/ 	.byte	0x04, 0x17
        /*001a*/ 	.short	(.L_152 - .L_151)
.L_151:
        /*001c*/ 	.word	0x00000000
        /*0020*/ 	.short	0x0004
        /*0022*/ 	.short	0x001c
        /*0024*/ 	.byte	0x00, 0xf0, 0x11, 0x00


	//----- nvinfo : EIATTR_KPARAM_INFO
	.align		4
.L_152:
        /*0028*/ 	.byte	0x04, 0x17
        /*002a*/ 	.short	(.L_154 - .L_153)
.L_153:
        /*002c*/ 	.word	0x00000000
        /*0030*/ 	.short	0x0003
        /*0032*/ 	.short	0x0018
        /*0034*/ 	.byte	0x00, 0xf0, 0x05, 0x00


	//----- nvinfo : EIATTR_KPARAM_INFO
	.align		4
.L_154:
        /*0038*/ 	.byte	0x04, 0x17
        /*003a*/ 	.short	(.L_156 - .L_155)
.L_155:
        /*003c*/ 	.word	0x00000000
        /*0040*/ 	.short	0x0002
        /*0042*/ 	.short	0x0010
        /*0044*/ 	.byte	0x00, 0xf0, 0x21, 0x00


	//----- nvinfo : EIATTR_KPARAM_INFO
	.align		4
.L_156:
        /*0048*/ 	.byte	0x04, 0x17
        /*004a*/ 	.short	(.L_158 - .L_157)
.L_157:
        /*004c*/ 	.word	0x00000000
        /*0050*/ 	.short	0x0001
        /*0052*/ 	.short	0x0008
        /*0054*/ 	.byte	0x00, 0xf5, 0x21, 0x00


	//----- nvinfo : EIATTR_KPARAM_INFO
	.align		4
.L_158:
        /*0058*/ 	.byte	0x04, 0x17
        /*005a*/ 	.short	(.L_160 - .L_159)
.L_159:
        /*005c*/ 	.word	0x00000000
        /*0060*/ 	.short	0x0000
        /*0062*/ 	.short	0x0000
        /*0064*/ 	.byte	0x00, 0xf5, 0x21, 0x00


	//----- nvinfo : EIATTR_SPARSE_MMA_MASK
	.align		4
.L_160:
        /*0068*/ 	.byte	0x03, 0x50
        /*006a*/ 	.short	0x0000


	//----- nvinfo : EIATTR_MAXREG_COUNT
	.align		4
        /*006c*/ 	.byte	0x03, 0x1b
        /*006e*/ 	.short	0x00ff


	//----- nvinfo : EIATTR_NUM_BARRIERS
	.align		4
        /*0070*/ 	.byte	0x02, 0x4c
        /*0072*/ 	.byte	0x01
	.zero		1


	//----- nvinfo : EIATTR_MERCURY_ISA_VERSION
	.align		4
        /*0074*/ 	.byte	0x03, 0x5f
        /*0076*/ 	.short	0x0101


	//----- nvinfo : EIATTR_COOP_GROUP_MASK_REGIDS
	.align		4
        /*0078*/ 	.byte	0x04, 0x29
        /*007a*/ 	.short	(.L_162 - .L_161)


	//   ....[0]....
.L_161:
        /*007c*/ 	.word	0xffffffff


	//   ....[1]....
        /*0080*/ 	.word	0xffffffff


	//   ....[2]....
        /*0084*/ 	.word	0xffffffff


	//   ....[3]....
        /*0088*/ 	.word	0xffffffff


	//   ....[4]....
        /*008c*/ 	.word	0xffffffff


	//   ....[5]....
        /*0090*/ 	.word	0xffffffff


	//   ....[6]....
        /*0094*/ 	.word	0xffffffff


	//   ....[7]....
        /*0098*/ 	.word	0xffffffff


	//   ....[8]....
        /*009c*/ 	.word	0xffffffff


	//   ....[9]....
        /*00a0*/ 	.word	0xffffffff


	//   ....[10]....
        /*00a4*/ 	.word	0xffffffff


	//   ....[11]....
        /*00a8*/ 	.word	0xffffffff


	//   ....[12]....
        /*00ac*/ 	.word	0xffffffff


	//   ....[13]....
        /*00b0*/ 	.word	0xffffffff


	//   ....[14]....
        /*00b4*/ 	.word	0xffffffff


	//   ....[15]....
        /*00b8*/ 	.word	0xffffffff


	//   ....[16]....
        /*00bc*/ 	.word	0xffffffff


	//   ....[17]....
        /*00c0*/ 	.word	0xffffffff


	//   ....[18]....
        /*00c4*/ 	.word	0xffffffff


	//   ....[19]....
        /*00c8*/ 	.word	0xffffffff


	//   ....[20]....
        /*00cc*/ 	.word	0xffffffff


	//   ....[21]....
        /*00d0*/ 	.word	0xffffffff


	//   ....[22]....
        /*00d4*/ 	.word	0xffffffff


	//   ....[23]....
        /*00d8*/ 	.word	0xffffffff


	//   ....[24]....
        /*00dc*/ 	.word	0xffffffff


	//   ....[25]....
        /*00e0*/ 	.word	0xffffffff


	//   ....[26]....
        /*00e4*/ 	.word	0xffffffff


	//   ....[27]....
        /*00e8*/ 	.word	0xffffffff


	//   ....[28]....
        /*00ec*/ 	.word	0xffffffff


	//   ....[29]....
        /*00f0*/ 	.word	0xffffffff


	//----- nvinfo : EIATTR_COOP_GROUP_INSTR_OFFSETS
	.align		4
.L_162:
        /*00f4*/ 	.byte	0x04, 0x28
        /*00f6*/ 	.short	(.L_164 - .L_163)


	//   ....[0]....
.L_163:
        /*00f8*/ 	.word	0x000008f0


	//   ....[1]....
        /*00fc*/ 	.word	0x00000950


	//   ....[2]....
        /*0100*/ 	.word	0x000009c0


	//   ....[3]....
        /*0104*/ 	.word	0x00000a10


	//   ....[4]....
        /*0108*/ 	.word	0x00000a40


	//   ....[5]....
        /*010c*/ 	.word	0x00000bd0


	//   ....[6]....
        /*0110*/ 	.word	0x00000c60


	//   ....[7]....
        /*0114*/ 	.word	0x00000cb0


	//   ....[8]....
        /*0118*/ 	.word	0x00000cf0


	//   ....[9]....
        /*011c*/ 	.word	0x00000d30


	//   ....[10]....
        /*0120*/ 	.word	0x000019d0


	//   ....[11]....
        /*0124*/ 	.word	0x00001a50


	//   ....[12]....
        /*0128*/ 	.word	0x00001aa0


	//   ....[13]....
        /*012c*/ 	.word	0x00001ae0


	//   ....[14]....
        /*0130*/ 	.word	0x00001b10


	//   ....[15]....
        /*0134*/ 	.word	0x000023e0


	//   ....[16]....
        /*0138*/ 	.word	0x00002440


	//   ....[17]....
        /*013c*/ 	.word	0x000024b0


	//   ....[18]....
        /*0140*/ 	.word	0x00002500


	//   ....[19]....
        /*0144*/ 	.word	0x00002530


	//   ....[20]....
        /*0148*/ 	.word	0x000026c0


	//   ....[21]....
        /*014c*/ 	.word	0x00002740


	//   ....[22]....
        /*0150*/ 	.word	0x00002780


	//   ....[23]....
        /*0154*/ 	.word	0x000027d0


	//   ....[24]....
        /*0158*/ 	.word	0x00002820


	//   ....[25]....
        /*015c*/ 	.word	0x00003620


	//   ....[26]....
        /*0160*/ 	.word	0x000036a0


	//   ....[27]....
        /*0164*/ 	.word	0x000036f0


	//   ....[28]....
        /*0168*/ 	.word	0x00003730


	//   ....[29]....
        /*016c*/ 	.word	0x00003760


	//----- nvinfo : EIATTR_VRC_CTA_INIT_COUNT
	.align		4
.L_164:
        /*0170*/ 	.byte	0x02, 0x4a
	.zero		1
	.zero		1


	//----- nvinfo : EIATTR_EXIT_INSTR_OFFSETS
	.align		4
        /*0174*/ 	.byte	0x04, 0x1c
        /*0176*/ 	.short	(.L_166 - .L_165)


	//   ....[0]....
.L_165:
        /*0178*/ 	.word	0x000000a0


	//   ....[1]....
        /*017c*/ 	.word	0x000000e0


	//   ....[2]....
        /*0180*/ 	.word	0x00003870


	//   ....[3]....
        /*0184*/ 	.word	0x000038c0


	//----- nvinfo : EIATTR_MAX_THREADS
	.align		4
.L_166:
        /*0188*/ 	.byte	0x04, 0x05
        /*018a*/ 	.short	(.L_168 - .L_167)
.L_167:
        /*018c*/ 	.word	0x00000100
        /*0190*/ 	.word	0x00000001
        /*0194*/ 	.word	0x00000001


	//----- nvinfo : EIATTR_CRS_STACK_SIZE
	.align		4
.L_168:
        /*0198*/ 	.byte	0x04, 0x1e
        /*019a*/ 	.short	(.L_170 - .L_169)
.L_169:
        /*019c*/ 	.word	0x00000000


	//----- nvinfo : EIATTR_CBANK_PARAM_SIZE
	.align		4
.L_170:
        /*01a0*/ 	.byte	0x03, 0x19
        /*01a2*/ 	.short	0x0021


	//----- nvinfo : EIATTR_PARAM_CBANK
	.align		4
        /*01a4*/ 	.byte	0x04, 0x0a
        /*01a6*/ 	.short	(.L_172 - .L_171)
	.align		4
.L_171:
        /*01a8*/ 	.word	index@(.nv.constant0._ZN3cub18CUB_300001_SM_10006detail6reduce28DeviceReduceSingleTileKernelINS2_10policy_hubIjyN4cuda3__47maximumIjEEE10Policy1000EPjPiyS8_ijNS5_3std3__410__identityEEEvT0_T1_T2_T3_T4_T6_)
        /*01ac*/ 	.short	0x0380
        /*01ae*/ 	.short	0x0021


	//----- nvinfo : EIATTR_SW_WAR
	.align		4
.L_172:
        /*01b0*/ 	.byte	0x04, 0x36
        /*01b2*/ 	.short	(.L_174 - .L_173)
.L_173:
        /*01b4*/ 	.word	0x00000008
.L_174:


//--------------------- .nv.info._ZN3cub18CUB_300001_SM_10006detail6reduce28DeviceReduceSingleTileKernelINS2_10policy_hubIjjN4cuda3__47maximumIjEEE10Policy1000EPjPiiS8_ijNS5_3std3__410__identityEEEvT0_T1_T2_T3_T4_T6_ --------------------------
	.section	.nv.info._ZN3cub18CUB_300001_SM_10006detail6reduce28DeviceReduceSingleTileKernelINS2_10policy_hubIjjN4cuda3__47maximumIjEEE10Policy1000EPjPiiS8_ijNS5_3std3__410__identityEEEvT0_T1_T2_T3_T4_T6_,"",@"SHT_CUDA_INFO"
	.sectionflags	@""
	.align	4


	//----- nvinfo : EIATTR_CUDA_API_VERSION
	.align		4
        /*0000*/ 	.byte	0x04, 0x37
        /*0002*/ 	.short	(.L_176 - .L_175)
.L_175:
        /*0004*/ 	.word	0x00000082


	//----- nvinfo : EIATTR_KPARAM_INFO
	.align		4
.L_176:
        /*0008*/ 	.byte	0x04, 0x17
        /*000a*/ 	.short	(.L_178 - .L_177)
.L_177:
        /*000c*/ 	.word	0x00000000
        /*0010*/ 	.short	0x0005
        /*0012*/ 	.short	0x001c
        /*0014*/ 	.byte	0x00, 0xf0, 0x05, 0x00


	//----- nvinfo : EIATTR_KPARAM_INFO
	.align		4
.L_178:
        /*0018*/ 	.byte	0x04, 0x17
        /*001a*/ 	.short	(.L_180 - .L_179)
.L_179:
        /*001c*/ 	.word	0x00000000
        /*0020*/ 	.short	0x0004
        /*0022*/ 	.short	0x0018
        /*0024*/ 	.byte	0x00, 0xf0, 0x11, 0x00


	//----- nvinfo : EIATTR_KPARAM_INFO
	.align		4
.L_180:
        /*0028*/ 	.byte	0x04, 0x17
        /*002a*/ 	.short	(.L_182 - .L_181)
.L_181:
        /*002c*/ 	.word	0x00000000
        /*0030*/ 	.short	0x0003
        /*0032*/ 	.short	0x0014
        /*0034*/ 	.byte	0x00, 0xf0, 0x05, 0x00


	//----- nvinfo : EIATTR_KPARAM_INFO
	.align		4
.L_182:
        /*0038*/ 	.byte	0x04, 0x17
        /*003a*/ 	.short	(.L_184 - .L_183)
.L_183:
        /*003c*/ 	.word	0x00000000
        /*0040*/ 	.short	0x0002
        /*0042*/ 	.short	0x0010
        /*0044*/ 	.byte	0x00, 0xf0, 0x11, 0x00


	//----- nvinfo : EIATTR_KPARAM_INFO
	.align		4
.L_184:
        /*0048*/ 	.byte	0x04, 0x17
        /*004a*/ 	.short	(.L_186 - .L_185)
.L_185:
        /*004c*/ 	.word	0x00000000
        /*0050*/ 	.short	0x0001
        /*0052*/ 	.short	0x0008
        /*0054*/ 	.byte	0x00, 0xf5, 0x21, 0x00


	//----- nvinfo : EIATTR_KPARAM_INFO
	.align		4
.L_186:
        /*0058*/ 	.byte	0x04, 0x17
        /*005a*/ 	.short	(.L_188 - .L_187)
.L_187:
        /*005c*/ 	.word	0x00000000
        /*0060*/ 	.short	0x0000
        /*0062*/ 	.short	0x0000
        /*0064*/ 	.byte	0x00, 0xf5, 0x21, 0x00


	//----- nvinfo : EIATTR_SPARSE_MMA_MASK
	.align		4
.L_188:
        /*0068*/ 	.byte	0x03, 0x50
        /*006a*/ 	.short	0x0000


	//----- nvinfo : EIATTR_MAXREG_COUNT
	.align		4
        /*006c*/ 	.byte	0x03, 0x1b
        /*006e*/ 	.short	0x00ff


	//----- nvinfo : EIATTR_NUM_BARRIERS
	.align		4
        /*0070*/ 	.byte	0x02, 0x4c
        /*0072*/ 	.byte	0x01
	.zero		1


	//----- nvinfo : EIATTR_MERCURY_ISA_VERSION
	.align		4
        /*0074*/ 	.byte	0x03, 0x5f
        /*0076*/ 	.short	0x0101


	//----- nvinfo : EIATTR_COOP_GROUP_MASK_REGIDS
	.align		4
        /*0078*/ 	.byte	0x04, 0x29
        /*007a*/ 	.short	(.L_190 - .L_189)


	//   ....[0]....
.L_189:
        /*007c*/ 	.word	0xffffffff


	//   ....[1]....
        /*0080*/ 	.word	0xffffffff


	//   ....[2]....
        /*0084*/ 	.word	0xffffffff


	//   ....[3]....
        /*0088*/ 	.word	0xffffffff


	//   ....[4]....
        /*008c*/ 	.word	0xffffffff


	//   ....[5]....
        /*0090*/ 	.word	0xffffffff


	//   ....[6]....
        /*0094*/ 	.word	0xffffffff


	//   ....[7]....
        /*0098*/ 	.word	0xffffffff


	//   ....[8]....
        /*009c*/ 	.word	0xffffffff


	//   ....[9]....
        /*00a0*/ 	.word	0xffffffff


	//   ....[10]....
        /*00a4*/ 	.word	0xffffffff


	//   ....[11]....
        /*00a8*/ 	.word	0xffffffff


	//   ....[12]....
        /*00ac*/ 	.word	0xffffffff


	//   ....[13]....
        /*00b0*/ 	.word	0xffffffff


	//   ....[14]....
        /*00b4*/ 	.word	0xffffffff


	//   ....[15]....
        /*00b8*/ 	.word	0xffffffff


	//   ....[16]....
        /*00bc*/ 	.word	0xffffffff


	//   ....[17]....
        /*00c0*/ 	.word	0xffffffff


	//   ....[18]....
        /*00c4*/ 	.word	0xffffffff


	//   ....[19]....
        /*00c8*/ 	.word	0xffffffff


	//   ....[20]....
        /*00cc*/ 	.word	0xffffffff


	//   ....[21]....
        /*00d0*/ 	.word	0xffffffff


	//   ....[22]....
        /*00d4*/ 	.word	0xffffffff


	//   ....[23]....
        /*00d8*/ 	.word	0xffffffff


	//   ....[24]....
        /*00dc*/ 	.word	0xffffffff


	//   ....[25]....
        /*00e0*/ 	.word	0xffffffff


	//   ....[26]....
        /*00e4*/ 	.word	0xffffffff


	//   ....[27]....
        /*00e8*/ 	.word	0xffffffff


	//   ....[28]....
        /*00ec*/ 	.word	0xffffffff


	//   ....[29]....
        /*00f0*/ 	.word	0xffffffff


	//----- nvinfo : EIATTR_COOP_GROUP_INSTR_OFFSETS
	.align		4
.L_190:
        /*00f4*/ 	.byte	0x04, 0x28
        /*00f6*/ 	.short	(.L_192 - .L_191)


	//   ....[0]....
.L_191:
        /*00f8*/ 	.word	0x000008a0


	//   ....[1]....
        /*00fc*/ 	.word	0x00000900


	//   ....[2]....
        /*0100*/ 	.word	0x00000970


	//   ....[3]....
        /*0104*/ 	.word	0x000009c0


	//   ....[4]....
        /*0108*/ 	.word	0x000009f0


	//   ....[5]....
        /*010c*/ 	.word	0x00000b80


	//   ....[6]....
        /*0110*/ 	.word	0x00000c10


	//   ....[7]....
        /*0114*/ 	.word	0x00000c60


	//   ....[8]....
        /*0118*/ 	.word	0x00000ca0


	//   ....[9]....
        /*011c*/ 	.word	0x00000ce0


	//   ....[10]....
        /*0120*/ 	.word	0x00001940


	//   ....[11]....
        /*0124*/ 	.word	0x000019c0


	//   ....[12]....
        /*0128*/ 	.word	0x00001a10


	//   ....[13]....
        /*012c*/ 	.word	0x00001a50


	//   ....[14]....
        /*0130*/ 	.word	0x00001a80


	//   ....[15]....
        /*0134*/ 	.word	0x00002330


	//   ....[16]....
        /*0138*/ 	.word	0x00002390


	//   ....[17]....
        /*013c*/ 	.word	0x00002400


	//   ....[18]....
        /*0140*/ 	.word	0x00002450


	//   ....[19]....
        /*0144*/ 	.word	0x00002480


	//   ....[20]....
        /*0148*/ 	.word	0x00002610


	//   ....[21]....
        /*014c*/ 	.word	0x00002690


	//   ....[22]....
        /*0150*/ 	.word	0x000026d0


	//   ....[23]....
        /*0154*/ 	.word	0x00002720


	//   ....[24]....
        /*0158*/ 	.word	0x00002770


	//   ....[25]....
        /*015c*/ 	.word	0x00003550


	//   ....[26]....
        /*0160*/ 	.word	0x000035d0


	//   ....[27]....
        /*0164*/ 	.word	0x00003620


	//   ....[28]....
        /*0168*/ 	.word	0x00003660


	//   ....[29]....
        /*016c*/ 	.word	0x00003690


	//----- nvinfo : EIATTR_VRC_CTA_INIT_COUNT
	.align		4
.L_192:
        /*0170*/ 	.byte	0x02, 0x4a
	.zero		1
	.zero		1


	//----- nvinfo : EIATTR_EXIT_INSTR_OFFSETS
	.align		4
        /*0174*/ 	.byte	0x04, 0x1c
        /*0176*/ 	.short	(.L_194 - .L_193)


	//   ....[0]....
.L_193:
        /*0178*/ 	.word	0x00000080


	//   ....[1]....
        /*017c*/ 	.word	0x000000c0


	//   ....[2]....
        /*0180*/ 	.word	0x000037b0


	//   ....[3]....
        /*0184*/ 	.word	0x00003800


	//----- nvinfo : EIATTR_MAX_THREADS
	.align		4
.L_194:
        /*0188*/ 	.byte	0x04, 0x05
        /*018a*/ 	.short	(.L_196 - .L_195)
.L_195:
        /*018c*/ 	.word	0x00000100
        /*0190*/ 	.word	0x00000001
        /*0194*/ 	.word	0x00000001


	//----- nvinfo : EIATTR_CRS_STACK_SIZE
	.align		4
.L_196:
        /*0198*/ 	.byte	0x04, 0x1e
        /*019a*/ 	.short	(.L_198 - .L_197)
.L_197:
        /*019c*/ 	.word	0x00000000


	//----- nvinfo : EIATTR_CBANK_PARAM_SIZE
	.align		4
.L_198:
        /*01a0*/ 	.byte	0x03, 0x19
        /*01a2*/ 	.short	0x001d


	//----- nvinfo : EIATTR_PARAM_CBANK
	.align		4
        /*01a4*/ 	.byte	0x04, 0x0a
        /*01a6*/ 	.short	(.L_200 - .L_199)
	.align		4
.L_199:
        /*01a8*/ 	.word	index@(.nv.constant0._ZN3cub18CUB_300001_SM_10006detail6reduce28DeviceReduceSingleTileKernelINS2_10policy_hubIjjN4cuda3__47maximumIjEEE10Policy1000EPjPiiS8_ijNS5_3std3__410__identityEEEvT0_T1_T2_T3_T4_T6_)
        /*01ac*/ 	.short	0x0380
        /*01ae*/ 	.short	0x001d


	//----- nvinfo : EIATTR_SW_WAR
	.align		4
.L_200:
        /*01b0*/ 	.byte	0x04, 0x36
        /*01b2*/ 	.short	(.L_202 - .L_201)
.L_201:
        /*01b4*/ 	.word	0x00000008
.L_202:


//--------------------- .nv.info._ZN3cub18CUB_300001_SM_10006detail6reduce18DeviceReduceKernelINS2_10policy_hubIjjN4cuda3__47maximumIjEEE10Policy1000EPjjS8_jNS5_3std3__410__identityEEEvT0_PT3_T1_NS0_13GridEvenShareISI_EET2_T4_ --------------------------
	.section	.nv.info._ZN3cub18CUB_300001_SM_10006detail6reduce18DeviceReduceKernelINS2_10policy_hubIjjN4cuda3__47maximumIjEEE10Policy1000EPjjS8_jNS5_3std3__410__identityEEEvT0_PT3_T1_NS0_13GridEvenShareISI_EET2_T4_,"",@"SHT_CUDA_INFO"
	.sectionflags	@""
	.align	4


	//----- nvinfo : EIATTR_CUDA_API_VERSION
	.align		4
        /*0000*/ 	.byte	0x04, 0x37
        /*0002*/ 	.short	(.L_204 - .L_203)
.L_203:
        /*0004*/ 	.word	0x00000082


	//----- nvinfo : EIATTR_KPARAM_INFO
	.align		4
.L_204:
        /*0008*/ 	.byte	0x04, 0x17
        /*000a*/ 	.short	(.L_206 - .L_205)
.L_205:
        /*000c*/ 	.word	0x00000000
        /*0010*/ 	.short	0x0005
        /*0012*/ 	.short	0x003d
        /*0014*/ 	.byte	0x00, 0xf0, 0x05, 0x00


	//----- nvinfo : EIATTR_KPARAM_INFO
	.align		4
.L_206:
        /*0018*/ 	.byte	0x04, 0x17
        /*001a*/ 	.short	(.L_208 - .L_207)
.L_207:
        /*001c*/ 	.word	0x00000000
        /*0020*/ 	.short	0x0004
        /*0022*/ 	.short	0x003c
        /*0024*/ 	.byte	0x00, 0xf0, 0x05, 0x00


	//----- nvinfo : EIATTR_KPARAM_INFO
	.align		4
.L_208:
        /*0028*/ 	.byte	0x04, 0x17
        /*002a*/ 	.short	(.L_210 - .L_209)
.L_209:
        /*002c*/ 	.word	0x00000000
        /*0030*/ 	.short	0x0003
        /*0032*/ 	.short	0x0014
        /*0034*/ 	.byte	0x00, 0xf0, 0xa1, 0x00


	//----- nvinfo : EIATTR_KPARAM_INFO
	.align		4
.L_210:
        /*0038*/ 	.byte	0x04, 0x17
        /*003a*/ 	.short	(.L_212 - .L_211)
.L_211:
        /*003c*/ 	.word	0x00000000
        /*0040*/ 	.short	0x0002
        /*0042*/ 	.short	0x0010
        /*0044*/ 	.byte	0x00, 0xf0, 0x11, 0x00


	//----- nvinfo : EIATTR_KPARAM_INFO
	.align		4
.L_212:
        /*0048*/ 	.byte	0x04, 0x17
        /*004a*/ 	.short	(.L_214 - .L_213)
.L_213:
        /*004c*/ 	.word	0x00000000
        /*0050*/ 	.short	0x0001
        /*0052*/ 	.short	0x0008
        /*0054*/ 	.byte	0x00, 0xf5, 0x21, 0x00


	//----- nvinfo : EIATTR_KPARAM_INFO
	.align		4
.L_214:
        /*0058*/ 	.byte	0x04, 0x17
        /*005a*/ 	.short	(.L_216 - .L_215)
.L_215:
        /*005c*/ 	.word	0x00000000
        /*0060*/ 	.short	0x0000
        /*0062*/ 	.short	0x0000
        /*0064*/ 	.byte	0x00, 0xf5, 0x21, 0x00


	//----- nvinfo : EIATTR_SPARSE_MMA_MASK
	.align		4
.L_216:
        /*0068*/ 	.byte	0x03, 0x50
        /*006a*/ 	.short	0x0000


	//----- nvinfo : EIATTR_MAXREG_COUNT
	.align		4
        /*006c*/ 	.byte	0x03, 0x1b
        /*006e*/ 	.short	0x00ff


	//----- nvinfo : EIATTR_NUM_BARRIERS
	.align		4
        /*0070*/ 	.byte	0x02, 0x4c
        /*0072*/ 	.byte	0x01
	.zero		1


	//----- nvinfo : EIATTR_MERCURY_ISA_VERSION
	.align		4
        /*0074*/ 	.byte	0x03, 0x5f
        /*0076*/ 	.short	0x0101


	//----- nvinfo : EIATTR_COOP_GROUP_MASK_REGIDS
	.align		4
        /*0078*/ 	.byte	0x04, 0x29
        /*007a*/ 	.short	(.L_218 - .L_217)


	//   ....[0]....
.L_217:
        /*007c*/ 	.word	0xffffffff


	//   ....[1]....
        /*0080*/ 	.word	0xffffffff


	//   ....[2]....
        /*0084*/ 	.word	0xffffffff


	//   ....[3]....
        /*0088*/ 	.word	0xffffffff


	//   ....[4]....
        /*008c*/ 	.word	0xffffffff


	//   ....[5]....
        /*0090*/ 	.word	0xffffffff


	//   ....[6]....
        /*0094*/ 	.word	0xffffffff


	//   ....[7]....
        /*0098*/ 	.word	0xffffffff


	//   ....[8]....
        /*009c*/ 	.word	0xffffffff


	//   ....[9]....
        /*00a0*/ 	.word	0xffffffff


	//   ....[10]....
        /*00a4*/ 	.word	0xffffffff


	//   ....[11]....
        /*00a8*/ 	.word	0xffffffff


	//   ....[12]....
        /*00ac*/ 	.word	0xffffffff


	//   ....[13]....
        /*00b0*/ 	.word	0xffffffff


	//   ....[14]....
        /*00b4*/ 	.word	0xffffffff


	//   ....[15]....
        /*00b8*/ 	.word	0xffffffff


	//   ....[16]....
        /*00bc*/ 	.word	0xffffffff


	//   ....[17]....
        /*00c0*/ 	.word	0xffffffff


	//   ....[18]....
        /*00c4*/ 	.word	0xffffffff


	//   ....[19]....
        /*00c8*/ 	.word	0xffffffff


	//   ....[20]....
        /*00cc*/ 	.word	0xffffffff


	//   ....[21]....
        /*00d0*/ 	.word	0xffffffff


	//   ....[22]....
        /*00d4*/ 	.word	0xffffffff


	//   ....[23]....
        /*00d8*/ 	.word	0xffffffff


	//   ....[24]....
        /*00dc*/ 	.word	0xffffffff


	//   ....[25]....
        /*00e0*/ 	.word	0xffffffff


	//   ....[26]....
        /*00e4*/ 	.word	0xffffffff


	//   ....[27]....
        /*00e8*/ 	.word	0xffffffff


	//   ....[28]....
        /*00ec*/ 	.word	0xffffffff


	//   ....[29]....
        /*00f0*/ 	.word	0xffffffff


	//----- nvinfo : EIATTR_COOP_GROUP_INSTR_OFFSETS
	.align		4
.L_218:
        /*00f4*/ 	.byte	0x04, 0x28
        /*00f6*/ 	.short	(.L_220 - .L_219)


	//   ....[0]....
.L_219:
        /*00f8*/ 	.word	0x000004e0


	//   ....[1]....
        /*00fc*/ 	.word	0x00000540


	//   ....[2]....
        /*0100*/ 	.word	0x000005b0


	//   ....[3]....
        /*0104*/ 	.word	0x00000600


	//   ....[4]....
        /*0108*/ 	.word	0x00000630


	//   ....[5]....
        /*010c*/ 	.word	0x000007c0


	//   ....[6]....
        /*0110*/ 	.word	0x00000850


	//   ....[7]....
        /*0114*/ 	.word	0x000008a0


	//   ....[8]....
        /*0118*/ 	.word	0x000008e0


	//   ....[9]....
        /*011c*/ 	.word	0x00000920


	//   ....[10]....
        /*0120*/ 	.word	0x000011c0


	//   ....[11]....
        /*0124*/ 	.word	0x00001240


	//   ....[12]....
        /*0128*/ 	.word	0x00001290


	//   ....[13]....
        /*012c*/ 	.word	0x000012d0


	//   ....[14]....
        /*0130*/ 	.word	0x00001300


	//   ....[15]....
        /*0134*/ 	.word	0x00001860


	//   ....[16]....
        /*0138*/ 	.word	0x000018c0


	//   ....[17]....
        /*013c*/ 	.word	0x00001930


	//   ....[18]....
        /*0140*/ 	.word	0x00001980


	//   ....[19]....
        /*0144*/ 	.word	0x000019b0


	//   ....[20]....
        /*0148*/ 	.word	0x00001b40


	//   ....[21]....
        /*014c*/ 	.word	0x00001bc0


	//   ....[22]....
        /*0150*/ 	.word	0x00001c00


	//   ....[23]....
        /*0154*/ 	.word	0x00001c50


	//   ....[24]....
        /*0158*/ 	.word	0x00001c90


	//   ....[25]....
        /*015c*/ 	.word	0x00002710


	//   ....[26]....
        /*0160*/ 	.word	0x00002790


	//   ....[27]....
        /*0164*/ 	.word	0x000027e0


	//   ....[28]....
        /*0168*/ 	.word	0x00002820


	//   ....[29]....
        /*016c*/ 	.word	0x00002850


	//----- nvinfo : EIATTR_VRC_CTA_INIT_COUNT
	.align		4
.L_220:
        /*0170*/ 	.byte	0x02, 0x4a
	.zero		1
	.zero		1


	//----- nvinfo : EIATTR_EXIT_INSTR_OFFSETS
	.align		4
        /*0174*/ 	.byte	0x04, 0x1c
        /*0176*/ 	.short	(.L_222 - .L_221)


	//   ....[0]....
.L_221:
        /*0178*/ 	.word	0x00002970


	//   ....[1]....
        /*017c*/ 	.word	0x000029b0


	//----- nvinfo : EIATTR_MAX_THREADS
	.align		4
.L_222:
        /*0180*/ 	.byte	0x04, 0x05
        /*0182*/ 	.short	(.L_224 - .L_223)
.L_223:
        /*0184*/ 	.word	0x00000100
        /*0188*/ 	.word	0x00000001
        /*018c*/ 	.word	0x00000001


	//----- nvinfo : EIATTR_CRS_STACK_SIZE
	.align		4
.L_224:
        /*0190*/ 	.byte	0x04, 0x1e
        /*0192*/ 	.short	(.L_226 - .L_225)
.L_225:
        /*0194*/ 	.word	0x00000000


	//----- nvinfo : EIATTR_CBANK_PARAM_SIZE
	.align		4
.L_226:
        /*0198*/ 	.byte	0x03, 0x19
        /*019a*/ 	.short	0x003e


	//----- nvinfo : EIATTR_PARAM_CBANK
	.align		4
        /*019c*/ 	.byte	0x04, 0x0a
        /*019e*/ 	.short	(.L_228 - .L_227)
	.align		4
.L_227:
        /*01a0*/ 	.word	index@(.nv.constant0._ZN3cub18CUB_300001_SM_10006detail6reduce18DeviceReduceKernelINS2_10policy_hubIjjN4cuda3__47maximumIjEEE10Policy1000EPjjS8_jNS5_3std3__410__identityEEEvT0_PT3_T1_NS0_13GridEvenShareISI_EET2_T4_)
        /*01a4*/ 	.short	0x0380
        /*01a6*/ 	.short	0x003e


	//----- nvinfo : EIATTR_SW_WAR
	.align		4
.L_228:
        /*01a8*/ 	.byte	0x04, 0x36
        /*01aa*/ 	.short	(.L_230 - .L_229)
.L_229:
        /*01ac*/ 	.word	0x00000008
.L_230:


//--------------------- .nv.info._ZN3cub18CUB_300001_SM_10006detail6reduce28DeviceReduceSingleTileKernelINS2_10policy_hubIjjN4cuda3__47maximumIjEEE10Policy1000EPjPijS8_ijNS5_3std3__410__identityEEEvT0_T1_T2_T3_T4_T6_ --------------------------
	.section	.nv.info._ZN3cub18CUB_300001_SM_10006detail6reduce28DeviceReduceSingleTileKernelINS2_10policy_hubIjjN4cuda3__47maximumIjEEE10Policy1000EPjPijS8_ijNS5_3std3__410__identityEEEvT0_T1_T2_T3_T4_T6_,"",@"SHT_CUDA_INFO"
	.sectionflags	@""
	.align	4


	//----- nvinfo : EIATTR_CUDA_API_VERSION
	.align		4
        /*0000*/ 	.byte	0x04, 0x37
        /*0002*/ 	.short	(.L_232 - .L_231)
.L_231:
        /*0004*/ 	.word	0x00000082


	//----- nvinfo : EIATTR_KPARAM_INFO
	.align		4
.L_232:
        /*0008*/ 	.byte	0x04, 0x17
        /*000a*/ 	.short	(.L_234 - .L_233)
.L_233:
        /*000c*/ 	.word	0x00000000
        /*0010*/ 	.short	0x0005
        /*0012*/ 	.short	0x001c
        /*0014*/ 	.byte	0x00, 0xf0, 0x05, 0x00


	//----- nvinfo : EIATTR_KPARAM_INFO
	.align		4
.L_234:
        /*0018*/ 	.byte	0x04, 0x17
        /*001a*/ 	.short	(.L_236 - .L_235)
.L_235:
        /*001c*/ 	.word	0x00000000
        /*0020*/ 	.short	0x0004
        /*0022*/ 	.short	0x0018
        /*0024*/ 	.byte	0x00, 0xf0, 0x11, 0x00


	//----- nvinfo : EIATTR_KPARAM_INFO
	.align		4
.L_236:
        /*0028*/ 	.byte	0x04, 0x17
        /*002a*/ 	.short	(.L_238 - .L_237)
.L_237:
        /*002c*/ 	.word	0x00000000
        /*0030*/ 	.short	0x0003
        /*0032*/ 	.short	0x0014
        /*0034*/ 	.byte	0x00, 0xf0, 0x05, 0x00


	//----- nvinfo : EIATTR_KPARAM_INFO
	.align		4
.L_238:
        /*0038*/ 	.byte	0x04, 0x17
        /*003a*/ 	.short	(.L_240 - .L_239)
.L_239:
        /*003c*/ 	.word	0x00000000
        /*0040*/ 	.short	0x0002
        /*0042*/ 	.short	0x0010
        /*0044*/ 	.byte	0x00, 0xf0, 0x11, 0x00


	//----- nvinfo : EIATTR_KPARAM_INFO
	.align		4
.L_240:
        /*0048*/ 	.byte	0x04, 0x17
        /*004a*/ 	.short	(.L_242 - .L_241)
.L_241:
        /*004c*/ 	.word	0x00000000
        /*0050*/ 	.short	0x0001
        /*0052*/ 	.short	0x0008
        /*0054*/ 	.byte	0x00, 0xf5, 0x21, 0x00


	//----- nvinfo : EIATTR_KPARAM_INFO
	.align		4
.L_242:
        /*0058*/ 	.byte	0x04, 0x17
        /*005a*/ 	.short	(.L_244 - .L_243)
.L_243:
        /*005c*/ 	.word	0x00000000
        /*0060*/ 	.short	0x0000
        /*0062*/ 	.short	0x0000
        /*0064*/ 	.byte	0x00, 0xf5, 0x21, 0x00


	//----- nvinfo : EIATTR_SPARSE_MMA_MASK
	.align		4
.L_244:
        /*0068*/ 	.byte	0x03, 0x50
        /*006a*/ 	.short	0x0000


	//----- nvinfo : EIATTR_MAXREG_COUNT
	.align		4
        /*006c*/ 	.byte	0x03, 0x1b
        /*006e*/ 	.short	0x00ff


	//----- nvinfo : EIATTR_NUM_BARRIERS
	.align		4
        /*0070*/ 	.byte	0x02, 0x4c
        /*0072*/ 	.byte	0x01
	.zero		1


	//----- nvinfo : EIATTR_MERCURY_ISA_VERSION
	.align		4
        /*0074*/ 	.byte	0x03, 0x5f
        /*0076*/ 	.short	0x0101


	//----- nvinfo : EIATTR_COOP_GROUP_MASK_REGIDS
	.align		4
        /*0078*/ 	.byte	0x04, 0x29
        /*007a*/ 	.short	(.L_246 - .L_245)


	//   ....[0]....
.L_245:
        /*007c*/ 	.word	0xffffffff


	//   ....[1]....
        /*0080*/ 	.word	0xffffffff


	//   ....[2]....
        /*0084*/ 	.word	0xffffffff


	//   ....[3]....
        /*0088*/ 	.word	0xffffffff


	//   ....[4]....
        /*008c*/ 	.word	0xffffffff


	//   ....[5]....
        /*0090*/ 	.word	0xffffffff


	//   ....[6]....
        /*0094*/ 	.word	0xffffffff


	//   ....[7]....
        /*0098*/ 	.word	0xffffffff


	//   ....[8]....
        /*009c*/ 	.word	0xffffffff


	//   ....[9]....
        /*00a0*/ 	.word	0xffffffff


	//   ....[10]....
        /*00a4*/ 	.word	0xffffffff


	//   ....[11]....
        /*00a8*/ 	.word	0xffffffff


	//   ....[12]....
        /*00ac*/ 	.word	0xffffffff


	//   ....[13]....
        /*00b0*/ 	.word	0xffffffff


	//   ....[14]....
        /*00b4*/ 	.word	0xffffffff


	//   ....[15]....
        /*00b8*/ 	.word	0xffffffff


	//   ....[16]....
        /*00bc*/ 	.word	0xffffffff


	//   ....[17]....
        /*00c0*/ 	.word	0xffffffff


	//   ....[18]....
        /*00c4*/ 	.word	0xffffffff


	//   ....[19]....
        /*00c8*/ 	.word	0xffffffff


	//   ....[20]....
        /*00cc*/ 	.word	0xffffffff


	//   ....[21]....
        /*00d0*/ 	.word	0xffffffff


	//   ....[22]....
        /*00d4*/ 	.word	0xffffffff


	//   ....[23]....
        /*00d8*/ 	.word	0xffffffff


	//   ....[24]....
        /*00dc*/ 	.word	0xffffffff


	//   ....[25]....
        /*00e0*/ 	.word	0xffffffff


	//   ....[26]....
        /*00e4*/ 	.word	0xffffffff


	//   ....[27]....
        /*00e8*/ 	.word	0xffffffff


	//   ....[28]....
        /*00ec*/ 	.word	0xffffffff


	//   ....[29]....
        /*00f0*/ 	.word	0xffffffff


	//----- nvinfo : EIATTR_COOP_GROUP_INSTR_OFFSETS
	.align		4
.L_246:
        /*00f4*/ 	.byte	0x04, 0x28
        /*00f6*/ 	.short	(.L_248 - .L_247)


	//   ....[0]....
.L_247:
        /*00f8*/ 	.word	0x00000850


	//   ....[1]....
        /*00fc*/ 	.word	0x000008b0


	//   ....[2]....
        /*0100*/ 	.word	0x00000920


	//   ....[3]....
        /*0104*/ 	.word	0x00000970


	//   ....[4]....
        /*0108*/ 	.word	0x000009a0


	//   ....[5]....
        /*010c*/ 	.word	0x00000b30


	//   ....[6]....
        /*0110*/ 	.word	0x00000bc0


	//   ....[7]....
        /*0114*/ 	.word	0x00000c10


	//   ....[8]....
        /*0118*/ 	.word	0x00000c50


	//   ....[9]....
        /*011c*/ 	.word	0x00000c90


	//   ....[10]....
        /*0120*/ 	.word	0x00001480


	//   ....[11]....
        /*0124*/ 	.word	0x00001500


	//   ....[12]....
        /*0128*/ 	.word	0x00001550


	//   ....[13]....
        /*012c*/ 	.word	0x00001590


	//   ....[14]....
        /*0130*/ 	.word	0x000015c0


	//   ....[15]....
        /*0134*/ 	.word	0x00001e20


	//   ....[16]....
        /*0138*/ 	.word	0x00001e80


	//   ....[17]....
        /*013c*/ 	.word	0x00001ef0


	//   ....[18]....
        /*0140*/ 	.word	0x00001f40


	//   ....[19]....
        /*0144*/ 	.word	0x00001f70


	//   ....[20]....
        /*0148*/ 	.word	0x00002100


	//   ....[21]....
        /*014c*/ 	.word	0x00002180


	//   ....[22]....
        /*0150*/ 	.word	0x000021c0


	//   ....[23]....
        /*0154*/ 	.word	0x00002210


	//   ....[24]....
        /*0158*/ 	.word	0x00002260


	//   ....[25]....
        /*015c*/ 	.word	0x00002be0


	//   ....[26]....
        /*0160*/ 	.word	0x00002c60


	//   ....[27]....
        /*0164*/ 	.word	0x00002cb0


	//   ....[28]....
        /*0168*/ 	.word	0x00002cf0


	//   ....[29]....
        /*016c*/ 	.word	0x00002d20


	//----- nvinfo : EIATTR_VRC_CTA_INIT_COUNT
	.align		4
.L_248:
        /*0170*/ 	.byte	0x02, 0x4a
	.zero		1
	.zero		1


	//----- nvinfo : EIATTR_EXIT_INSTR_OFFSETS
	.align		4
        /*0174*/ 	.byte	0x04, 0x1c
        /*0176*/ 	.short	(.L_250 - .L_249)


	//   ....[0]....
.L_249:
        /*0178*/ 	.word	0x00000080


	//   ....[1]....
        /*017c*/ 	.word	0x000000c0


	//   ....[2]....
        /*0180*/ 	.word	0x00002e40


	//   ....[3]....
        /*0184*/ 	.word	0x00002e90


	//----- nvinfo : EIATTR_MAX_THREADS
	.align		4
.L_250:
        /*0188*/ 	.byte	0x04, 0x05
        /*018a*/ 	.short	(.L_252 - .L_251)
.L_251:
        /*018c*/ 	.word	0x00000100
        /*0190*/ 	.word	0x00000001
        /*0194*/ 	.word	0x00000001


	//----- nvinfo : EIATTR_CRS_STACK_SIZE
	.align		4
.L_252:
        /*0198*/ 	.byte	0x04, 0x1e
        /*019a*/ 	.short	(.L_254 - .L_253)
.L_253:
        /*019c*/ 	.word	0x00000000


	//----- nvinfo : EIATTR_CBANK_PARAM_SIZE
	.align		4
.L_254:
        /*01a0*/ 	.byte	0x03, 0x19
        /*01a2*/ 	.short	0x001d


	//----- nvinfo : EIATTR_PARAM_CBANK
	.align		4
        /*01a4*/ 	.byte	0x04, 0x0a
        /*01a6*/ 	.short	(.L_256 - .L_255)
	.align		4
.L_255:
        /*01a8*/ 	.word	index@(.nv.constant0._ZN3cub18CUB_300001_SM_10006detail6reduce28DeviceReduceSingleTileKernelINS2_10policy_hubIjjN4cuda3__47maximumIjEEE10Policy1000EPjPijS8_ijNS5_3std3__410__identityEEEvT0_T1_T2_T3_T4_T6_)
        /*01ac*/ 	.short	0x0380
        /*01ae*/ 	.short	0x001d


	//----- nvinfo : EIATTR_SW_WAR
	.align		4
.L_256:
        /*01b0*/ 	.byte	0x04, 0x36
        /*01b2*/ 	.short	(.L_258 - .L_257)
.L_257:
        /*01b4*/ 	.word	0x00000008
.L_258:


//--------------------- .nv.info._ZN3cub18CUB_300001_SM_10006detail11EmptyKernelIvEEvv --------------------------
	.section	.nv.info._ZN3cub18CUB_300001_SM_10006detail11EmptyKernelIvEEvv,"",@"SHT_CUDA_INFO"
	.sectionflags	@""
	.align	4


	//----- nvinfo : EIATTR_CUDA_API_VERSION
	.align		4
        /*0000*/ 	.byte	0x04, 0x37
        /*0002*/ 	.short	(.L_260 - .L_259)
.L_259:
        /*0004*/ 	.word	0x00000082


	//----- nvinfo : EIATTR_SPARSE_MMA_MASK
	.align		4
.L_260:
        /*0008*/ 	.byte	0x03, 0x50
        /*000a*/ 	.short	0x0000


	//----- nvinfo : EIATTR_MAXREG_COUNT
	.align		4
        /*000c*/ 	.byte	0x03, 0x1b
        /*000e*/ 	.short	0x00ff


	//----- nvinfo : EIATTR_MERCURY_ISA_VERSION
	.align		4
        /*0010*/ 	.byte	0x03, 0x5f
        /*0012*/ 	.short	0x0101


	//----- nvinfo : EIATTR_VRC_CTA_INIT_COUNT
	.align		4
        /*0014*/ 	.byte	0x02, 0x4a
	.zero		1
	.zero		1


	//----- nvinfo : EIATTR_EXIT_INSTR_OFFSETS
	.align		4
        /*0018*/ 	.byte	0x04, 0x1c
        /*001a*/ 	.short	(.L_262 - .L_261)


	//   ....[0]....
.L_261:
        /*001c*/ 	.word	0x00000010


	//----- nvinfo : EIATTR_SW_WAR
	.align		4
.L_262:
        /*0020*/ 	.byte	0x04, 0x36
        /*0022*/ 	.short	(.L_264 - .L_263)
.L_263:
        /*0024*/ 	.word	0x00000008
.L_264:


//--------------------- .nv.info._Z6getMaxPjS_    --------------------------
	.section	.nv.info._Z6getMaxPjS_,"",@"SHT_CUDA_INFO"
	.sectionflags	@""
	.align	4


	//----- nvinfo : EIATTR_CUDA_API_VERSION
	.align		4
        /*0000*/ 	.byte	0x04, 0x37
        /*0002*/ 	.short	(.L_266 - .L_265)
.L_265:
        /*0004*/ 	.word	0x00000082


	//----- nvinfo : EIATTR_KPARAM_INFO
	.align		4
.L_266:
        /*0008*/ 	.byte	0x04, 0x17
        /*000a*/ 	.short	(.L_268 - .L_267)
.L_267:
        /*000c*/ 	.word	0x00000000
        /*0010*/ 	.short	0x0001
        /*0012*/ 	.short	0x0008
        /*0014*/ 	.byte	0x00, 0xf5, 0x21, 0x00


	//----- nvinfo : EIATTR_KPARAM_INFO
	.align		4
.L_268:
        /*0018*/ 	.byte	0x04, 0x17
        /*001a*/ 	.short	(.L_270 - .L_269)
.L_269:
        /*001c*/ 	.word	0x00000000
        /*0020*/ 	.short	0x0000
        /*0022*/ 	.short	0x0000
        /*0024*/ 	.byte	0x00, 0xf5, 0x21, 0x00


	//----- nvinfo : EIATTR_SPARSE_MMA_MASK
	.align		4
.L_270:
        /*0028*/ 	.byte	0x03, 0x50
        /*002a*/ 	.short	0x0000


	//----- nvinfo : EIATTR_MAXREG_COUNT
	.align		4
        /*002c*/ 	.byte	0x03, 0x1b
        /*002e*/ 	.short	0x00ff


	//----- nvinfo : EIATTR_NUM_BARRIERS
	.align		4
        /*0030*/ 	.byte	0x02, 0x4c
        /*0032*/ 	.byte	0x01
	.zero		1


	//----- nvinfo : EIATTR_MERCURY_ISA_VERSION
	.align		4
        /*0034*/ 	.byte	0x03, 0x5f
        /*0036*/ 	.short	0x0101


	//----- nvinfo : EIATTR_VRC_CTA_INIT_COUNT
	.align		4
        /*0038*/ 	.byte	0x02, 0x4a
	.zero		1
	.zero		1


	//----- nvinfo : EIATTR_EXIT_INSTR_OFFSETS
	.align		4
        /*003c*/ 	.byte	0x04, 0x1c
        /*003e*/ 	.short	(.L_272 - .L_271)


	//   ....[0]....
.L_271:
        /*0040*/ 	.word	0x00000300


	//   ....[1]....
        /*0044*/ 	.word	0x00000380


	//----- nvinfo : EIATTR_CRS_STACK_SIZE
	.align		4
.L_272:
        /*0048*/ 	.byte	0x04, 0x1e
        /*004a*/ 	.short	(.L_274 - .L_273)
.L_273:
        /*004c*/ 	.word	0x00000000


	//----- nvinfo : EIATTR_CBANK_PARAM_SIZE
	.align		4
.L_274:
        /*0050*/ 	.byte	0x03, 0x19
        /*0052*/ 	.short	0x0010


	//----- nvinfo : EIATTR_PARAM_CBANK
	.align		4
        /*0054*/ 	.byte	0x04, 0x0a
        /*0056*/ 	.short	(.L_276 - .L_275)
	.align		4
.L_275:
        /*0058*/ 	.word	index@(.nv.constant0._Z6getMaxPjS_)
        /*005c*/ 	.short	0x0380
        /*005e*/ 	.short	0x0010


	//----- nvinfo : EIATTR_SW_WAR
	.align		4
.L_276:
        /*0060*/ 	.byte	0x04, 0x36
        /*0062*/ 	.short	(.L_278 - .L_277)
.L_277:
        /*0064*/ 	.word	0x00000008
.L_278:


//--------------------- .nv.callgraph             --------------------------
	.section	.nv.callgraph,"",@"SHT_CUDA_CALLGRAPH"
	.align	4
	.sectionentsize	8
	.align		4
        /*0000*/ 	.word	0x00000000
	.align		4
        /*0004*/ 	.word	0xffffffff
	.align		4
        /*0008*/ 	.word	0x00000000
	.align		4
        /*000c*/ 	.word	0xfffffffe
	.align		4
        /*0010*/ 	.word	0x00000000
	.align		4
        /*0014*/ 	.word	0xfffffffd
	.align		4
        /*0018*/ 	.word	0x00000000
	.align		4
        /*001c*/ 	.word	0xfffffffc


//--------------------- .nv.constant4             --------------------------
	.section	.nv.constant4,"a",@progbits
	.align	8
	.align		8
.nv.constant4:
        /*0000*/ 	.dword	_ZN34_INTERNAL_dd0c2c40_4_k_cu_c4a75af34cuda3std3__45__cpo5beginE
	.align		8
        /*0008*/ 	.dword	_ZN34_INTERNAL_dd0c2c40_4_k_cu_c4a75af34cuda3std3__45__cpo3endE
	.align		8
        /*0010*/ 	.dword	_ZN34_INTERNAL_dd0c2c40_4_k_cu_c4a75af34cuda3std3__45__cpo6cbeginE
	.align		8
        /*0018*/ 	.dword	_ZN34_INTERNAL_dd0c2c40_4_k_cu_c4a75af34cuda3std3__45__cpo4cendE
	.align		8
        /*0020*/ 	.dword	_ZN34_INTERNAL_dd0c2c40_4_k_cu_c4a75af34cuda3std3__45__cpo6rbeginE
	.align		8
        /*0028*/ 	.dword	_ZN34_INTERNAL_dd0c2c40_4_k_cu_c4a75af34cuda3std3__45__cpo4rendE
	.align		8
        /*0030*/ 	.dword	_ZN34_INTERNAL_dd0c2c40_4_k_cu_c4a75af34cuda3std3__45__cpo7crbeginE
	.align		8
        /*0038*/ 	.dword	_ZN34_INTERNAL_dd0c2c40_4_k_cu_c4a75af34cuda3std3__45__cpo5crendE
	.align		8
        /*0040*/ 	.dword	_ZN34_INTERNAL_dd0c2c40_4_k_cu_c4a75af34cuda3std3__436_GLOBAL__N__dd0c2c40_4_k_cu_c4a75af36ignoreE
	.align		8
        /*0048*/ 	.dword	_ZN34_INTERNAL_dd0c2c40_4_k_cu_c4a75af34cuda3std3__419piecewise_constructE
	.align		8
        /*0050*/ 	.dword	_ZN34_INTERNAL_dd0c2c40_4_k_cu_c4a75af34cuda3std3__48in_placeE
	.align		8
        /*0058*/ 	.dword	_ZN34_INTERNAL_dd0c2c40_4_k_cu_c4a75af34cuda3std3__420unreachable_sentinelE
	.align		8
        /*0060*/ 	.dword	_ZN34_INTERNAL_dd0c2c40_4_k_cu_c4a75af34cuda3std3__47nulloptE
	.align		8
        /*0068*/ 	.dword	_ZN34_INTERNAL_dd0c2c40_4_k_cu_c4a75af34cuda3std3__48unexpectE
	.align		8
        /*0070*/ 	.dword	_ZN34_INTERNAL_dd0c2c40_4_k_cu_c4a75af34cuda3std6ranges3__45__cpo4swapE
	.align		8
        /*0078*/ 	.dword	_ZN34_INTERNAL_dd0c2c40_4_k_cu_c4a75af34cuda3std6ranges3__45__cpo9iter_moveE
	.align		8
        /*0080*/ 	.dword	_ZN34_INTERNAL_dd0c2c40_4_k_cu_c4a75af34cuda3std6ranges3__45__cpo5beginE
	.align		8
        /*0088*/ 	.dword	_ZN34_INTERNAL_dd0c2c40_4_k_cu_c4a75af34cuda3std6ranges3__45__cpo3endE
	.align		8
        /*0090*/ 	.dword	_ZN34_INTERNAL_dd0c2c40_4_k_cu_c4a75af34cuda3std6ranges3__45__cpo6cbeginE
	.align		8
        /*0098*/ 	.dword	_ZN34_INTERNAL_dd0c2c40_4_k_cu_c4a75af34cuda3std6ranges3__45__cpo4cendE
	.align		8
        /*00a0*/ 	.dword	_ZN34_INTERNAL_dd0c2c40_4_k_cu_c4a75af34cuda3std6ranges3__45__cpo7advanceE
	.align		8
        /*00a8*/ 	.dword	_ZN34_INTERNAL_dd0c2c40_4_k_cu_c4a75af34cuda3std6ranges3__45__cpo9iter_swapE
	.align		8
        /*00b0*/ 	.dword	_ZN34_INTERNAL_dd0c2c40_4_k_cu_c4a75af34cuda3std6ranges3__45__cpo4nextE
	.align		8
        /*00b8*/ 	.dword	_ZN34_INTERNAL_dd0c2c40_4_k_cu_c4a75af34cuda3std6ranges3__45__cpo4prevE
	.align		8
        /*00c0*/ 	.dword	_ZN34_INTERNAL_dd0c2c40_4_k_cu_c4a75af34cuda3std6ranges3__45__cpo4dataE
	.align		8
        /*00c8*/ 	.dword	_ZN34_INTERNAL_dd0c2c40_4_k_cu_c4a75af34cuda3std6ranges3__45__cpo5cdataE
	.align		8
        /*00d0*/ 	.dword	_ZN34_INTERNAL_dd0c2c40_4_k_cu_c4a75af34cuda3std6ranges3__45__cpo4sizeE
	.align		8
        /*00d8*/ 	.dword	_ZN34_INTERNAL_dd0c2c40_4_k_cu_c4a75af34cuda3std6ranges3__45__cpo5ssizeE
	.align		8
        /*00e0*/ 	.dword	_ZN34_INTERNAL_dd0c2c40_4_k_cu_c4a75af34cuda3std6ranges3__45__cpo8distanceE
	.align		8
        /*00e8*/ 	.dword	_ZN34_INTERNAL_dd0c2c40_4_k_cu_c4a75af36thrust24THRUST_300001_SM_1000_NS8cuda_cub3parE
	.align		8
        /*00f0*/ 	.dword	_ZN34_INTERNAL_dd0c2c40_4_k_cu_c4a75af36thrust24THRUST_300001_SM_1000_NS8cuda_cub10par_nosyncE
	.align		8
        /*00f8*/ 	.dword	_ZN34_INTERNAL_dd0c2c40_4_k_cu_c4a75af36thrust24THRUST_300001_SM_1000_NS6system6detail10sequential3seqE
	.align		8
        /*0100*/ 	.dword	_ZN34_INTERNAL_dd0c2c40_4_k_cu_c4a75af36thrust24THRUST_300001_SM_1000_NS12placeholders2_1E
	.align		8
        /*0108*/ 	.dword	_ZN34_INTERNAL_dd0c2c40_4_k_cu_c4a75af36thrust24THRUST_300001_SM_1000_NS12placeholders2_2E
	.align		8
        /*0110*/ 	.dword	_ZN34_INTERNAL_dd0c2c40_4_k_cu_c4a75af36thrust24THRUST_300001_SM_1000_NS12placeholders2_3E
	.align		8
        /*0118*/ 	.dword	_ZN34_INTERNAL_dd0c2c40_4_k_cu_c4a75af36thrust24THRUST_300001_SM_1000_NS12placeholders2_4E
	.align		8
        /*0120*/ 	.dword	_ZN34_INTERNAL_dd0c2c40_4_k_cu_c4a75af36thrust24THRUST_300001_SM_1000_NS12placeholders2_5E
	.align		8
        /*0128*/ 	.dword	_ZN34_INTERNAL_dd0c2c40_4_k_cu_c4a75af36thrust24THRUST_300001_SM_1000_NS12placeholders2_6E
	.align		8
        /*0130*/ 	.dword	_ZN34_INTERNAL_dd0c2c40_4_k_cu_c4a75af36thrust24THRUST_300001_SM_1000_NS12placeholders2_7E
	.align		8
        /*0138*/ 	.dword	_ZN34_INTERNAL_dd0c2c40_4_k_cu_c4a75af36thrust24THRUST_300001_SM_1000_NS12placeholders2_8E
	.align		8
        /*0140*/ 	.dword	_ZN34_INTERNAL_dd0c2c40_4_k_cu_c4a75af36thrust24THRUST_300001_SM_1000_NS12placeholders2_9E
	.align		8
        /*0148*/ 	.dword	_ZN34_INTERNAL_dd0c2c40_4_k_cu_c4a75af36thrust24THRUST_300001_SM_1000_NS12placeholders3_10E
	.align		8
        /*0150*/ 	.dword	_ZN34_INTERNAL_dd0c2c40_4_k_cu_c4a75af36thrust24THRUST_300001_SM_1000_NS3seqE


//--------------------- .text._ZN3cub18CUB_300001_SM_10006detail6reduce28DeviceReduceSingleTileKernelINS2_10policy_hubIjyN4cuda3__47maximumIjEEE10Policy1000EPjPiiS8_ijNS5_3std3__410__identityEEEvT0_T1_T2_T3_T4_T6_ --------------------------
	.section	.text._ZN3cub18CUB_300001_SM_10006detail6reduce28DeviceReduceSingleTileKernelINS2_10policy_hubIjyN4cuda3__47maximumIjEEE10Policy1000EPjPiiS8_ijNS5_3std3__410__identityEEEvT0_T1_T2_T3_T4_T6_,"ax",@progbits
	.align	128
        .global         _ZN3cub18CUB_300001_SM_10006detail6reduce28DeviceReduceSingleTileKernelINS2_10policy_hubIjyN4cuda3__47maximumIjEEE10Policy1000EPjPiiS8_ijNS5_3std3__410__identityEEEvT0_T1_T2_T3_T4_T6_
        .type           _ZN3cub18CUB_300001_SM_10006detail6reduce28DeviceReduceSingleTileKernelINS2_10policy_hubIjyN4cuda3__47maximumIjEEE10Policy1000EPjPiiS8_ijNS5_3std3__410__identityEEEvT0_T1_T2_T3_T4_T6_,@function
        .size           _ZN3cub18CUB_300001_SM_10006detail6reduce28DeviceReduceSingleTileKernelINS2_10policy_hubIjyN4cuda3__47maximumIjEEE10Policy1000EPjPiiS8_ijNS5_3std3__410__identityEEEvT0_T1_T2_T3_T4_T6_,(.L_x_322 - _ZN3cub18CUB_300001_SM_10006detail6reduce28DeviceReduceSingleTileKernelINS2_10policy_hubIjyN4cuda3__47maximumIjEEE10Policy1000EPjPiiS8_ijNS5_3std3__410__identityEEEvT0_T1_T2_T3_T4_T6_)
        .other          _ZN3cub18CUB_300001_SM_10006detail6reduce28DeviceReduceSingleTileKernelINS2_10policy_hubIjyN4cuda3__47maximumIjEEE10Policy1000EPjPiiS8_ijNS5_3std3__410__identityEEEvT0_T1_T2_T3_T4_T6_,@"STO_CUDA_ENTRY STV_DEFAULT"
_ZN3cub18CUB_300001_SM_10006detail6reduce28DeviceReduceSingleTileKernelINS2_10policy_hubIjyN4cuda3__47maximumIjEEE10Policy1000EPjPiiS8_ijNS5_3std3__410__identityEEEvT0_T1_T2_T3_T4_T6_:
.text._ZN3cub18CUB_300001_SM_10006detail6reduce28DeviceReduceSingleTileKernelINS2_10policy_hubIjyN4cuda3__47maximumIjEEE10Policy1000EPjPiiS8_ijNS5_3std3__410__identityEEEvT0_T1_T2_T3_T4_T6_:
[----:B------:R-:W-:Y:S01]  /*0000*/  LDC R1, c[0x0][0x37c] ;  /* 0x0000df00ff017b82 */ /* 0x000fe20000000800 */
[----:B------:R-:W0:Y:S01]  /*0010*/  LDCU UR4, c[0x0][0x390] ;  /* 0x00007200ff0477ac */ /* 0x000e220008000800 */
[----:B------:R-:W1:Y:S01]  /*0020*/  LDCU.64 UR6, c[0x0][0x358] ;  /* 0x00006b00ff0677ac */ /* 0x000e620008000a00 */
[----:B0-----:R-:W-:-:S05]  /*0030*/  IMAD.U32 R2, RZ, RZ, UR4 ;  /* 0x00000004ff027e24 */ /* 0x001fca000f8e00ff */
[----:B------:R-:W-:-:S13]  /*0040*/  ISETP.NE.AND P0, PT, R2, RZ, PT ;  /* 0x000000ff0200720c */ /* 0x000fda0003f05270 */
[----:B-1----:R-:W-:Y:S05]  /*0050*/  @P0 BRA `(.L_x_0) ;  /* 0x00000000001c0947 */ /* 0x002fea0003800000 */
[----:B------:R-:W0:Y:S02]  /*0060*/  S2R R0, SR_TID.X ;  /* 0x0000000000007919 */ /* 0x000e240000002100 */
[----:B0-----:R-:W-:-:S13]  /*0070*/  ISETP.NE.AND P0, PT, R0, RZ, PT ;  /* 0x000000ff0000720c */ /* 0x001fda0003f05270 */
[----:B------:R-:W-:Y:S05]  /*0080*/  @P0 EXIT ;  /* 0x000000000000094d */ /* 0x000fea0003800000 */
[----:B------:R-:W0:Y:S08]  /*0090*/  LDC R5, c[0x0][0x398] ;  /* 0x0000e600ff057b82 */ /* 0x000e300000000800 */
[----:B------:R-:W0:Y:S02]  /*00a0*/  LDC.64 R2, c[0x0][0x388] ;  /* 0x0000e200ff027b82 */ /* 0x000e240000000a00 */
[----:B0-----:R-:W-:Y:S01]  /*00b0*/  STG.E desc[UR6][R2.64], R5 ;  /* 0x0000000502007986 */ /* 0x001fe2000c101906 */
[----:B------:R-:W-:Y:S05]  /*00c0*/  EXIT ;  /* 0x000000000000794d */ /* 0x000fea0003800000 */
.L_x_0:
[----:B------:R-:W0:Y:S01]  /*00d0*/  LDCU UR4, c[0x0][0x380] ;  /* 0x00007000ff0477ac */ /* 0x000e220008000800 */
[----:B------:R-:W-:Y:S01]  /*00e0*/  BSSY.RECONVERGENT B0, `(.L_x_1) ;  /* 0x000036c000007945 */ /* 0x000fe20003800200 */
[----:B0-----:R-:W-:-:S09]  /*00f0*/  ULOP3.LUT UP0, URZ, UR4, 0xf, URZ, 0xc0, !UPT ;  /* 0x0000000f04ff7892 */ /* 0x001fd2000f80c0ff */
[----:B------:R-:W-:Y:S05]  /*0100*/  BRA.U UP0, `(.L_x_2) ;  /* 0x0000001900a47547 */ /* 0x000fea000b800000 */
[----:B------:R-:W-:-:S13]  /*0110*/  ISETP.GT.AND P0, PT, R2, 0xfff, PT ;  /* 0x00000fff0200780c */ /* 0x000fda0003f04270 */
[----:B------:R-:W-:Y:S05]  /*0120*/  @P0 BRA `(.L_x_3) ;  /* 0x0000000c00640947 */ /* 0x000fea0003800000 */
[----:B------:R-:W0:Y:S01]  /*0130*/  S2R R3, SR_TID.X ;  /* 0x0000000000037919 */ /* 0x000e220000002100 */
[----:B------:R-:W-:Y:S01]  /*0140*/  BSSY.RECONVERGENT B1, `(.L_x_4) ;  /* 0x0000009000017945 */ /* 0x000fe20003800200 */
[----:B------:R-:W-:Y:S01]  /*0150*/  IMAD.MOV.U32 R0, RZ, RZ, RZ ;  /* 0x000000ffff007224 */ /* 0x000fe200078e00ff */
[----:B0-----:R-:W-:Y:S01]  /*0160*/  ISETP.GE.AND P0, PT, R3, R2, PT ;  /* 0x000000020300720c */ /* 0x001fe20003f06270 */
[----:B------:R-:W-:-:S12]  /*0170*/  IMAD.MOV.U32 R11, RZ, RZ, R3 ;  /* 0x000000ffff0b7224 */ /* 0x000fd800078e0003 */
[----:B------:R-:W-:Y:S05]  /*0180*/  @P0 BRA `(.L_x_5) ;  /* 0x0000000000100947 */ /* 0x000fea0003800000 */
[----:B------:R-:W0:Y:S02]  /*0190*/  LDC.64 R4, c[0x0][0x380] ;  /* 0x0000e000ff047b82 */ /* 0x000e240000000a00 */
[----:B0-----:R-:W-:-:S05]  /*01a0*/  IMAD.WIDE.U32 R4, R3, 0x4, R4 ;  /* 0x0000000403047825 */ /* 0x001fca00078e0004 */
[----:B------:R0:W5:Y:S01]  /*01b0*/  LDG.E.CONSTANT R0, desc[UR6][R4.64] ;  /* 0x0000000604007981 */ /* 0x000162000c1e9900 */
[----:B------:R-:W-:-:S07]  /*01c0*/  VIADD R11, R3, 0x100 ;  /* 0x00000100030b7836 */ /* 0x000fce0000000000 */
.L_x_5:
[----:B------:R-:W-:Y:S05]  /*01d0*/  BSYNC.RECONVERGENT B1 ;  /* 0x0000000000017941 */ /* 0x000fea0003800200 */
.L_x_4:
[----:B------:R-:W-:Y:S01]  /*01e0*/  ISETP.GE.AND P0, PT, R11, R2, PT ;  /* 0x000000020b00720c */ /* 0x000fe20003f06270 */
[----:B------:R-:W-:-:S12]  /*01f0*/  BSSY.RECONVERGENT B1, `(.L_x_6) ;  /* 0x0000066000017945 */ /* 0x000fd80003800200 */
[----:B------:R-:W-:Y:S05]  /*0200*/  @P0 BRA `(.L_x_7) ;  /* 0x0000000400900947 */ /* 0x000fea0003800000 */
[----:B0-----:R-:W-:Y:S01]  /*0210*/  LOP3.LUT R5, RZ, R11, RZ, 0x33, !PT ;  /* 0x0000000bff057212 */ /* 0x001fe200078e33ff */
[----:B------:R-:W-:Y:S04]  /*0220*/  BSSY.RECONVERGENT B2, `(.L_x_8) ;  /* 0x0000015000027945 */ /* 0x000fe80003800200 */
[----:B------:R-:W-:-:S05]  /*0230*/  IMAD.IADD R6, R5, 0x1, R2 ;  /* 0x0000000105067824 */ /* 0x000fca00078e0202 */
[C---:B------:R-:W-:Y:S02]  /*0240*/  LOP3.LUT R4, R6.reuse, 0x300, RZ, 0xc0, !PT ;  /* 0x0000030006047812 */ /* 0x040fe400078ec0ff */
[----:B------:R-:W-:Y:S02]  /*0250*/  ISETP.GE.U32.AND P1, PT, R6, 0x300, PT ;  /* 0x000003000600780c */ /* 0x000fe40003f26070 */
[----:B------:R-:W-:-:S13]  /*0260*/  ISETP.NE.AND P0, PT, R4, 0x300, PT ;  /* 0x000003000400780c */ /* 0x000fda0003f05270 */
[----:B------:R-:W-:Y:S05]  /*0270*/  @!P0 BRA `(.L_x_9) ;  /* 0x00000000003c8947 */ /* 0x000fea0003800000 */
[----:B------:R-:W0:Y:S01]  /*0280*/  LDC.64 R4, c[0x0][0x380] ;  /* 0x0000e000ff047b82 */ /* 0x000e220000000a00 */
[----:B------:R-:W-:-:S04]  /*0290*/  LEA.HI R6, R6, 0x1, RZ, 0x18 ;  /* 0x0000000106067811 */ /* 0x000fc800078fc0ff */
[----:B------:R-:W-:-:S05]  /*02a0*/  LOP3.LUT R6, R6, 0x3, RZ, 0xc0, !PT ;  /* 0x0000000306067812 */ /* 0x000fca00078ec0ff */
[----:B------:R-:W-:Y:S02]  /*02b0*/  IMAD.MOV R6, RZ, RZ, -R6 ;  /* 0x000000ffff067224 */ /* 0x000fe400078e0a06 */
[----:B0-----:R-:W-:-:S04]  /*02c0*/  IMAD.WIDE.U32 R4, R11, 0x4, R4 ;  /* 0x000000040b047825 */ /* 0x001fc800078e0004 */
[----:B------:R-:W-:-:S07]  /*02d0*/  IMAD.MOV.U32 R7, RZ, RZ, R5 ;  /* 0x000000ffff077224 */ /* 0x000fce00078e0005 */
.L_x_10:
[----:B------:R-:W-:-:S06]  /*02e0*/  IMAD.MOV.U32 R5, RZ, RZ, R7 ;  /* 0x000000ffff057224 */ /* 0x000fcc00078e0007 */
[----:B------:R0:W2:Y:S01]  /*02f0*/  LDG.E.CONSTANT R5, desc[UR6][R4.64] ;  /* 0x0000000604057981 */ /* 0x0000a2000c1e9900 */
[----:B------:R-:W-:Y:S02]  /*0300*/  VIADD R6, R6, 0x1 ;  /* 0x0000000106067836 */ /* 0x000fe40000000000 */
[----:B------:R-:W-:-:S03]  /*0310*/  VIADD R11, R11, 0x100 ;  /* 0x000001000b0b7836 */ /* 0x000fc60000000000 */
[----:B------:R-:W-:Y:S02]  /*0320*/  ISETP.NE.AND P0, PT, R6, RZ, PT ;  /* 0x000000ff0600720c */ /* 0x000fe40003f05270 */
[----:B0-----:R-:W-:-:S05]  /*0330*/  IADD3 R4, P2, PT, R4, 0x400, RZ ;  /* 0x0000040004047810 */ /* 0x001fca0007f5e0ff */
[----:B------:R-:W-:Y:S01]  /*0340*/  IMAD.X R7, RZ, RZ, R7, P2 ;  /* 0x000000ffff077224 */ /* 0x000fe200010e0607 */
[----:B--2--5:R-:W-:-:S05]  /*0350*/  VIMNMX.U32 R0, PT, PT, R5, R0, !PT ;  /* 0x0000000005007248 */ /* 0x024fca0007fe0000 */
[----:B------:R-:W-:Y:S05]  /*0360*/  @P0 BRA `(.L_x_10) ;  /* 0xfffffffc00dc0947 */ /* 0x000fea000383ffff */
.L_x_9:
[----:B------:R-:W-:Y:S05]  /*0370*/  BSYNC.RECONVERGENT B2 ;  /* 0x0000000000027941 */ /* 0x000fea0003800200 */
.L_x_8:
[----:B------:R-:W-:Y:S05]  /*0380*/  @!P1 BRA `(.L_x_7) ;  /* 0x0000000400309947 */ /* 0x000fea0003800000 */
[----:B------:R-:W-:Y:S01]  /*0390*/  IMAD.IADD R4, R2, 0x1, -R11 ;  /* 0x0000000102047824 */ /* 0x000fe200078e0a0b */
[----:B------:R-:W-:Y:S01]  /*03a0*/  BSSY.RECONVERGENT B2, `(.L_x_11) ;  /* 0x0000029000027945 */ /* 0x000fe20003800200 */
[----:B------:R-:W-:-:S03]  /*03b0*/  PLOP3.LUT P0, PT, PT, PT, PT, 0x80, 0x8 ;  /* 0x000000000008781c */ /* 0x000fc60003f0f070 */
[----:B------:R-:W-:-:S13]  /*03c0*/  ISETP.GT.AND P1, PT, R4, 0xc00, PT ;  /* 0x00000c000400780c */ /* 0x000fda0003f24270 */
[----:B------:R-:W-:Y:S05]  /*03d0*/  @!P1 BRA `(.L_x_12) ;  /* 0x0000000000949947 */ /* 0x000fea0003800000 */
[----:B------:R-:W-:Y:S01]  /*03e0*/  PLOP3.LUT P0, PT, PT, PT, PT, 0x8, 0x80 ;  /* 0x000000000080781c */ /* 0x000fe20003f0e170 */
[----:B------:R-:W-:-:S12]  /*03f0*/  VIADD R10, R2, 0xfffff400 ;  /* 0xfffff400020a7836 */ /* 0x000fd80000000000 */
.L_x_13:
[----:B------:R-:W0:Y:S01]  /*0400*/  LDC.64 R6, c[0x0][0x380] ;  /* 0x0000e000ff067b82 */ /* 0x000e220000000a00 */
[C---:B------:R-:W-:Y:S02]  /*0410*/  VIADD R9, R11.reuse, 0x400 ;  /* 0x000004000b097836 */ /* 0x040fe40000000000 */
[C---:B------:R-:W-:Y:S02]  /*0420*/  VIADD R5, R11.reuse, 0x800 ;  /* 0x000008000b057836 */ /* 0x040fe40000000000 */
[----:B0-----:R-:W-:-:S05]  /*0430*/  IMAD.WIDE R22, R11, 0x4, R6 ;  /* 0x000000040b167825 */ /* 0x001fca00078e0206 */
[----:B------:R-:W2:Y:S01]  /*0440*/  LDG.E.CONSTANT R12, desc[UR6][R22.64] ;  /* 0x00000006160c7981 */ /* 0x000ea2000c1e9900 */
[----:B------:R-:W-:-:S03]  /*0450*/  IMAD.WIDE R8, R9, 0x4, R6 ;  /* 0x0000000409087825 */ /* 0x000fc600078e0206 */
[----:B------:R-:W2:Y:S04]  /*0460*/  LDG.E.CONSTANT R13, desc[UR6][R22.64+0x400] ;  /* 0x00040006160d7981 */ /* 0x000ea8000c1e9900 */
[----:B------:R-:W3:Y:S04]  /*0470*/  LDG.E.CONSTANT R14, desc[UR6][R22.64+0x800] ;  /* 0x00080006160e7981 */ /* 0x000ee8000c1e9900 */
[----:B------:R-:W3:Y:S01]  /*0480*/  LDG.E.CONSTANT R21, desc[UR6][R22.64+0xc00] ;  /* 0x000c000616157981 */ /* 0x000ee2000c1e9900 */
[----:B------:R-:W-:-:S03]  /*0490*/  IMAD.WIDE R4, R5, 0x4, R6 ;  /* 0x0000000405047825 */ /* 0x000fc600078e0206 */
[----:B------:R-:W4:Y:S04]  /*04a0*/  LDG.E.CONSTANT R17, desc[UR6][R8.64] ;  /* 0x0000000608117981 */ /* 0x000f28000c1e9900 */
[----:B------:R-:W4:Y:S01]  /*04b0*/  LDG.E.CONSTANT R16, desc[UR6][R8.64+0x400] ;  /* 0x0004000608107981 */ /* 0x000f22000c1e9900 */
[----:B------:R-:W-:-:S03]  /*04c0*/  VIADD R25, R11, 0xc00 ;  /* 0x00000c000b197836 */ /* 0x000fc60000000000 */
[----:B------:R-:W4:Y:S04]  /*04d0*/  LDG.E.CONSTANT R15, desc[UR6][R8.64+0x800] ;  /* 0x00080006080f7981 */ /* 0x000f28000c1e9900 */
[----:B------:R-:W4:Y:S01]  /*04e0*/  LDG.E.CONSTANT R20, desc[UR6][R8.64+0xc00] ;  /* 0x000c000608147981 */ /* 0x000f22000c1e9900 */
[----:B------:R-:W-:-:S03]  /*04f0*/  IMAD.WIDE R6, R25, 0x4, R6 ;  /* 0x0000000419067825 */ /* 0x000fc600078e0206 */
[----:B------:R-:W4:Y:S04]  /*0500*/  LDG.E.CONSTANT R19, desc[UR6][R4.64] ;  /* 0x0000000604137981 */ /* 0x000f28000c1e9900 */
[----:B------:R-:W4:Y:S04]  /*0510*/  LDG.E.CONSTANT R18, desc[UR6][R4.64+0x400] ;  /* 0x0004000604127981 */ /* 0x000f28000c1e9900 */
[----:B------:R-:W4:Y:S04]  /*0520*/  LDG.E.CONSTANT R23, desc[UR6][R4.64+0x800] ;  /* 0x0008000604177981 */ /* 0x000f28000c1e9900 */
[----:B------:R-:W4:Y:S04]  /*0530*/  LDG.E.CONSTANT R24, desc[UR6][R4.64+0xc00] ;  /* 0x000c000604187981 */ /* 0x000f28000c1e9900 */
[----:B------:R-:W4:Y:S04]  /*0540*/  LDG.E.CONSTANT R25, desc[UR6][R6.64] ;  /* 0x0000000606197981 */ /* 0x000f28000c1e9900 */
[----:B------:R-:W4:Y:S04]  /*0550*/  LDG.E.CONSTANT R26, desc[UR6][R6.64+0x400] ;  /* 0x00040006061a7981 */ /* 0x000f28000c1e9900 */
[----:B------:R-:W4:Y:S04]  /*0560*/  LDG.E.CONSTANT R22, desc[UR6][R6.64+0x800] ;  /* 0x0008000606167981 */ /* 0x000f28000c1e9900 */
[----:B------:R-:W4:Y:S01]  /*0570*/  LDG.E.CONSTANT R27, desc[UR6][R6.64+0xc00] ;  /* 0x000c0006061b7981 */ /* 0x000f22000c1e9900 */
[----:B------:R-:W-:-:S05]  /*0580*/  VIADD R11, R11, 0x1000 ;  /* 0x000010000b0b7836 */ /* 0x000fca0000000000 */
[----:B------:R-:W-:Y:S02]  /*0590*/  ISETP.GE.AND P1, PT, R11, R10, PT ;  /* 0x0000000a0b00720c */ /* 0x000fe40003f26270 */
[----:B--2--5:R-:W-:-:S04]  /*05a0*/  VIMNMX3.U32 R12, R0, R12, R13, !PT ;  /* 0x0000000c000c720f */ /* 0x024fc8000780000d */
[----:B---3--:R-:W-:-:S04]  /*05b0*/  VIMNMX3.U32 R12, R12, R14, R21, !PT ;  /* 0x0000000e0c0c720f */ /* 0x008fc80007800015 */
[----:B----4-:R-:W-:-:S04]  /*05c0*/  VIMNMX3.U32 R12, R12, R17, R16, !PT ;  /* 0x000000110c0c720f */ /* 0x010fc80007800010 */
[----:B------:R-:W-:-:S04]  /*05d0*/  VIMNMX3.U32 R12, R12, R15, R20, !PT ;  /* 0x0000000f0c0c720f */ /* 0x000fc80007800014 */
[----:B------:R-:W-:-:S04]  /*05e0*/  VIMNMX3.U32 R12, R12, R19, R18, !PT ;  /* 0x000000130c0c720f */ /* 0x000fc80007800012 */
[----:B------:R-:W-:-:S04]  /*05f0*/  VIMNMX3.U32 R12, R12, R23, R24, !PT ;  /* 0x000000170c0c720f */ /* 0x000fc80007800018 */
[----:B------:R-:W-:-:S04]  /*0600*/  VIMNMX3.U32 R25, R12, R25, R26, !PT ;  /* 0x000000190c19720f */ /* 0x000fc8000780001a */
[----:B------:R-:W-:Y:S01]  /*0610*/  VIMNMX3.U32 R0, R25, R22, R27, !PT ;  /* 0x000000161900720f */ /* 0x000fe2000780001b */
[----:B------:R-:W-:Y:S06]  /*0620*/  @!P1 BRA `(.L_x_13) ;  /* 0xfffffffc00749947 */ /* 0x000fec000383ffff */
.L_x_12:
[----:B------:R-:W-:Y:S05]  /*0630*/  BSYNC.RECONVERGENT B2 ;  /* 0x0000000000027941 */ /* 0x000fea0003800200 */
.L_x_11:
[----:B------:R-:W-:Y:S01]  /*0640*/  IMAD.IADD R4, R2, 0x1, -R11 ;  /* 0x0000000102047824 */ /* 0x000fe200078e0a0b */
[----:B------:R-:W-:Y:S04]  /*0650*/  BSSY.RECONVERGENT B2, `(.L_x_14) ;  /* 0x0000015000027945 */ /* 0x000fe80003800200 */
[----:B------:R-:W-:-:S13]  /*0660*/  ISETP.GT.AND P1, PT, R4, 0x400, PT ;  /* 0x000004000400780c */ /* 0x000fda0003f24270 */
[----:B------:R-:W-:Y:S05]  /*0670*/  @!P1 BRA `(.L_x_15) ;  /* 0x0000000000489947 */ /* 0x000fea0003800000 */
[----:B------:R-:W0:Y:S01]  /*0680*/  LDC.64 R6, c[0x0][0x380] ;  /* 0x0000e000ff067b82 */ /* 0x000e220000000a00 */
[C---:B------:R-:W-:Y:S02]  /*0690*/  VIADD R13, R11.reuse, 0x400 ;  /* 0x000004000b0d7836 */ /* 0x040fe40000000000 */
[----:B0-----:R-:W-:-:S05]  /*06a0*/  IMAD.WIDE R4, R11, 0x4, R6 ;  /* 0x000000040b047825 */ /* 0x001fca00078e0206 */
[----:B------:R-:W2:Y:S01]  /*06b0*/  LDG.E.CONSTANT R9, desc[UR6][R4.64] ;  /* 0x0000000604097981 */ /* 0x000ea2000c1e9900 */
[----:B------:R-:W-:-:S03]  /*06c0*/  IMAD.WIDE R6, R13, 0x4, R6 ;  /* 0x000000040d067825 */ /* 0x000fc600078e0206 */
[----:B------:R-:W2:Y:S04]  /*06d0*/  LDG.E.CONSTANT R8, desc[UR6][R4.64+0x400] ;  /* 0x0004000604087981 */ /* 0x000ea8000c1e9900 */
[----:B------:R-:W3:Y:S04]  /*06e0*/  LDG.E.CONSTANT R13, desc[UR6][R4.64+0x800] ;  /* 0x00080006040d7981 */ /* 0x000ee8000c1e9900 */
[----:B------:R-:W3:Y:S04]  /*06f0*/  LDG.E.CONSTANT R10, desc[UR6][R4.64+0xc00] ;  /* 0x000c0006040a7981 */ /* 0x000ee8000c1e9900 */
[----:B------:R-:W4:Y:S04]  /*0700*/  LDG.E.CONSTANT R15, desc[UR6][R6.64] ;  /* 0x00000006060f7981 */ /* 0x000f28000c1e9900 */
[----:B------:R-:W4:Y:S04]  /*0710*/  LDG.E.CONSTANT R12, desc[UR6][R6.64+0x400] ;  /* 0x00040006060c7981 */ /* 0x000f28000c1e9900 */
[----:B------:R-:W4:Y:S04]  /*0720*/  LDG.E.CONSTANT R17, desc[UR6][R6.64+0x800] ;  /* 0x0008000606117981 */ /* 0x000f28000c1e9900 */
[----:B------:R-:W4:Y:S01]  /*0730*/  LDG.E.CONSTANT R14, desc[UR6][R6.64+0xc00] ;  /* 0x000c0006060e7981 */ /* 0x000f22000c1e9900 */
[----:B------:R-:W-:Y:S01]  /*0740*/  PLOP3.LUT P0, PT, PT, PT, PT, 0x8, 0x80 ;  /* 0x000000000080781c */ /* 0x000fe20003f0e170 */
[----:B------:R-:W-:Y:S01]  /*0750*/  VIADD R11, R11, 0x800 ;  /* 0x000008000b0b7836 */ /* 0x000fe20000000000 */
[----:B--2--5:R-:W-:-:S04]  /*0760*/  VIMNMX3.U32 R8, R0, R9, R8, !PT ;  /* 0x000000090008720f */ /* 0x024fc80007800008 */
[----:B---3--:R-:W-:-:S04]  /*0770*/  VIMNMX3.U32 R8, R8, R13, R10, !PT ;  /* 0x0000000d0808720f */ /* 0x008fc8000780000a */
[----:B----4-:R-:W-:-:S04]  /*0780*/  VIMNMX3.U32 R8, R8, R15, R12, !PT ;  /* 0x0000000f0808720f */ /* 0x010fc8000780000c */
[----:B------:R-:W-:-:S07]  /*0790*/  VIMNMX3.U32 R0, R8, R17, R14, !PT ;  /* 0x000000110800720f */ /* 0x000fce000780000e */
.L_x_15:
[----:B------:R-:W-:Y:S05]  /*07a0*/  BSYNC.RECONVERGENT B2 ;  /* 0x0000000000027941 */ /* 0x000fea0003800200 */
.L_x_14:
[----:B------:R-:W-:-:S13]  /*07b0*/  ISETP.LT.OR P0, PT, R11, R2, P0 ;  /* 0x000000020b00720c */ /* 0x000fda0000701670 */
[----:B------:R-:W-:Y:S05]  /*07c0*/  @!P0 BRA `(.L_x_7) ;  /* 0x0000000000208947 */ /* 0x000fea0003800000 */
[----:B------:R-:W0:Y:S02]  /*07d0*/  LDC.64 R4, c[0x0][0x380] ;  /* 0x0000e000ff047b82 */ /* 0x000e240000000a00 */
[----:B0-----:R-:W-:-:S05]  /*07e0*/  IMAD.WIDE R4, R11, 0x4, R4 ;  /* 0x000000040b047825 */ /* 0x001fca00078e0204 */
[----:B------:R-:W2:Y:S04]  /*07f0*/  LDG.E.CONSTANT R7, desc[UR6][R4.64] ;  /* 0x0000000604077981 */ /* 0x000ea8000c1e9900 */
[----:B------:R-:W2:Y:S04]  /*0800*/  LDG.E.CONSTANT R6, desc[UR6][R4.64+0x400] ;  /* 0x0004000604067981 */ /* 0x000ea8000c1e9900 */
[----:B------:R-:W3:Y:S04]  /*0810*/  LDG.E.CONSTANT R9, desc[UR6][R4.64+0x800] ;  /* 0x0008000604097981 */ /* 0x000ee8000c1e9900 */
[----:B------:R-:W3:Y:S01]  /*0820*/  LDG.E.CONSTANT R8, desc[UR6][R4.64+0xc00] ;  /* 0x000c000604087981 */ /* 0x000ee2000c1e9900 */
[----:B--2--5:R-:W-:-:S04]  /*0830*/  VIMNMX3.U32 R0, R0, R7, R6, !PT ;  /* 0x000000070000720f */ /* 0x024fc80007800006 */
[----:B---3--:R-:W-:-:S07]  /*0840*/  VIMNMX3.U32 R0, R0, R9, R8, !PT ;  /* 0x000000090000720f */ /* 0x008fce0007800008 */
.L_x_7:
[----:B------:R-:W-:Y:S05]  /*0850*/  BSYNC.RECONVERGENT B1 ;  /* 0x0000000000017941 */ /* 0x000fea0003800200 */
.L_x_6:
[----:B------:R-:W-:Y:S01]  /*0860*/  ISETP.GE.AND P0, PT, R2, 0x100, PT ;  /* 0x000001000200780c */ /* 0x000fe20003f06270 */
[----:B-----5:R-:W-:-:S12]  /*0870*/  IMAD.MOV.U32 R9, RZ, RZ, R0 ;  /* 0x000000ffff097224 */ /* 0x020fd800078e0000 */
[----:B------:R-:W-:Y:S05]  /*0880*/  @!P0 BRA `(.L_x_16) ;  /* 0x0000000000a08947 */ /* 0x000fea0003800000 */
[----:B------:R-:W1:Y:S01]  /*0890*/  S2R R6, SR_LANEID ;  /* 0x0000000000067919 */ /* 0x000e620000000000 */
[----:B------:R-:W2:Y:S02]  /*08a0*/  SHFL.DOWN PT, R0, R9, 0x1, 0x1f ;  /* 0x08201f0009007f89 */ /* 0x000ea400000e0000 */
[----:B--2---:R-:W-:Y:S02]  /*08b0*/  VIMNMX.U32 R0, PT, PT, R0, R9, !PT ;  /* 0x0000000900007248 */ /* 0x004fe40007fe0000 */
[C---:B-1----:R-:W-:Y:S02]  /*08c0*/  ISETP.GT.AND P0, PT, R6.reuse, 0x1e, PT ;  /* 0x0000001e0600780c */ /* 0x042fe40003f04270 */
[C---:B------:R-:W-:Y:S02]  /*08d0*/  ISETP.NE.AND P1, PT, R6.reuse, RZ, PT ;  /* 0x000000ff0600720c */ /* 0x040fe40003f25270 */
[----:B------:R-:W-:Y:S02]  /*08e0*/  SEL R0, R9, R0, P0 ;  /* 0x0000000009007207 */ /* 0x000fe40000000000 */
[----:B------:R-:W-:-:S03]  /*08f0*/  ISETP.GT.AND P0, PT, R6, 0x1d, PT ;  /* 0x0000001d0600780c */ /* 0x000fc60003f04270 */
[----:B0-----:R-:W0:Y:S06]  /*0900*/  SHFL.DOWN PT, R5, R0, 0x2, 0x1f ;  /* 0x08401f0000057f89 */ /* 0x001e2c00000e0000 */
[----:B------:R-:W1:Y:S01]  /*0910*/  @!P1 S2R R7, SR_CgaCtaId ;  /* 0x0000000000079919 */ /* 0x000e620000008800 */
[----:B------:R-:W-:Y:S02]  /*0920*/  @!P1 MOV R4, 0x400 ;  /* 0x0000040000049802 */ /* 0x000fe40000000f00 */
[----:B------:R-:W-:-:S04]  /*0930*/  @!P1 SHF.R.U32.HI R2, RZ, 0x3, R3 ;  /* 0x00000003ff029819 */ /* 0x000fc80000011603 */
[----:B------:R-:W-:Y:S02]  /*0940*/  @!P1 LOP3.LUT R2, R2, 0x7c, RZ, 0xc0, !PT ;  /* 0x0000007c02029812 */ /* 0x000fe400078ec0ff */
[----:B0-----:R-:W-:Y:S02]  /*0950*/  @!P0 VIMNMX.U32 R0, PT, PT, R0, R5, !PT ;  /* 0x0000000500008248 */ /* 0x001fe40007fe0000 */
[----:B------:R-:W-:-:S03]  /*0960*/  ISETP.GT.AND P0, PT, R6, 0x1b, PT ;  /* 0x0000001b0600780c */ /* 0x000fc60003f04270 */
[----:B------:R-:W0:Y:S01]  /*0970*/  SHFL.DOWN PT, R5, R0, 0x4, 0x1f ;  /* 0x08801f0000057f89 */ /* 0x000e2200000e0000 */
[----:B-1----:R-:W-:-:S05]  /*0980*/  @!P1 LEA R7, R7, R4, 0x18 ;  /* 0x0000000407079211 */ /* 0x002fca00078ec0ff */
[----:B------:R-:W-:-:S04]  /*0990*/  @!P1 IMAD.IADD R2, R2, 0x1, R7 ;  /* 0x0000000102029824 */ /* 0x000fc800078e0207 */
[----:B0-----:R-:W-:Y:S02]  /*09a0*/  @!P0 VIMNMX.U32 R0, PT, PT, R0, R5, !PT ;  /* 0x0000000500008248 */ /* 0x001fe40007fe0000 */
[----:B------:R-:W-:-:S03]  /*09b0*/  ISETP.GT.AND P0, PT, R6, 0x17, PT ;  /* 0x000000170600780c */ /* 0x000fc60003f04270 */
[----:B------:R-:W0:Y:S10]  /*09c0*/  SHFL.DOWN PT, R5, R0, 0x8, 0x1f ;  /* 0x09001f0000057f89 */ /* 0x000e3400000e0000 */
[----:B0-----:R-:W-:-:S02]  /*09d0*/  @!P0 VIMNMX.U32 R0, PT, PT, R0, R5, !PT ;  /* 0x0000000500008248 */ /* 0x001fc40007fe0000 */
[----:B------:R-:W-:-:S03]  /*09e0*/  ISETP.NE.AND P0, PT, R3, RZ, PT ;  /* 0x000000ff0300720c */ /* 0x000fc60003f05270 */
[----:B------:R-:W0:Y:S02]  /*09f0*/  SHFL.DOWN PT, R5, R0, 0x10, 0x1f ;  /* 0x0a001f0000057f89 */ /* 0x000e2400000e0000 */
[----:B0-----:R-:W-:-:S05]  /*0a00*/  VIMNMX.U32 R7, PT, PT, R0, R5, !PT ;  /* 0x0000000500077248 */ /* 0x001fca0007fe0000 */
[----:B------:R0:W-:Y:S01]  /*0a10*/  @!P1 STS [R2+0x8], R7 ;  /* 0x0000080702009388 */ /* 0x0001e20000000800 */
[----:B------:R-:W-:Y:S01]  /*0a20*/  BAR.SYNC.DEFER_BLOCKING 0x0 ;  /* 0x0000000000007b1d */ /* 0x000fe20000010000 */
[----:B------:R-:W-:-:S04]  /*0a30*/  ISETP.GT.AND P1, PT, R6, 0xf, PT ;  /* 0x0000000f0600780c */ /* 0x000fc80003f24270 */
[----:B------:R-:W-:Y:S01]  /*0a40*/  SEL R5, R0, R7, P1 ;  /* 0x0000000700057207 */ /* 0x000fe20000800000 */
[----:B------:R-:W-:Y:S08]  /*0a50*/  @P0 BRA `(.L_x_17) ;  /* 0x0000002c00500947 */ /* 0x000ff00003800000 */
[----:B------:R-:W1:Y:S01]  /*0a60*/  S2UR UR5, SR_CgaCtaId ;  /* 0x00000000000579c3 */ /* 0x000e620000008800 */
[----:B------:R-:W-:Y:S02]  /*0a70*/  UMOV UR4, 0x400 ;  /* 0x0000040000047882 */ /* 0x000fe40000000000 */
[----:B-1----:R-:W-:-:S09]  /*0a80*/  ULEA UR4, UR5, UR4, 0x18 ;  /* 0x0000000405047291 */ /* 0x002fd2000f8ec0ff */
[----:B------:R-:W-:Y:S04]  /*0a90*/  LDS R0, [UR4+0xc] ;  /* 0x00000c04ff007984 */ /* 0x000fe80008000800 */
[----:B------:R-:W1:Y:S04]  /*0aa0*/  LDS.128 R8, [UR4+0x10] ;  /* 0x00001004ff087984 */ /* 0x000e680008000c00 */
[----:B0-----:R-:W0:Y:S01]  /*0ab0*/  LDS.64 R2, [UR4+0x20] ;  /* 0x00002004ff027984 */ /* 0x001e220008000a00 */
[----:B-1----:R-:W-:-:S04]  /*0ac0*/  VIMNMX3.U32 R0, R5, R0, R8, !PT ;  /* 0x000000000500720f */ /* 0x002fc80007800008 */
[----:B------:R-:W-:-:S04]  /*0ad0*/  VIMNMX3.U32 R0, R0, R9, R10, !PT ;  /* 0x000000090000720f */ /* 0x000fc8000780000a */
[----:B0-----:R-:W-:-:S04]  /*0ae0*/  VIMNMX3.U32 R0, R0, R11, R2, !PT ;  /* 0x0000000b0000720f */ /* 0x001fc80007800002 */
[----:B------:R-:W-:Y:S01]  /*0af0*/  VIMNMX.U32 R5, PT, PT, R0, R3, !PT ;  /* 0x0000000300057248 */ /* 0x000fe20007fe0000 */
[----:B------:R-:W-:Y:S06]  /*0b00*/  BRA `(.L_x_17) ;  /* 0x0000002c00247947 */ /* 0x000fec0003800000 */
.L_x_16:
[----:B------:R-:W1:Y:S01]  /*0b10*/  S2R R6, SR_LANEID ;  /* 0x0000000000067919 */ /* 0x000e620000000000 */
[----:B------:R-:W-:-:S04]  /*0b20*/  LOP3.LUT R0, R3, 0x3e0, RZ, 0xc0, !PT ;  /* 0x000003e003007812 */ /* 0x000fc800078ec0ff */
[----:B------:R-:W-:Y:S01]  /*0b30*/  LOP3.LUT R7, RZ, R0, RZ, 0x33, !PT ;  /* 0x00000000ff077212 */ /* 0x000fe200078e33ff */
[----:B0-----:R-:W-:-:S04]  /*0b40*/  VIADD R5, R0, 0x20 ;  /* 0x0000002000057836 */ /* 0x001fc80000000000 */
[----:B------:R-:W-:Y:S01]  /*0b50*/  IMAD.IADD R7, R7, 0x1, R2 ;  /* 0x0000000107077824 */ /* 0x000fe200078e0202 */
[----:B------:R-:W-:-:S04]  /*0b60*/  ISETP.GT.AND P0, PT, R5, R2, PT ;  /* 0x000000020500720c */ /* 0x000fc80003f04270 */
[----:B------:R-:W-:-:S05]  /*0b70*/  SEL R7, R7, 0x1f, P0 ;  /* 0x0000001f07077807 */ /* 0x000fca0000000000 */
[----:B------:R-:W0:Y:S01]  /*0b80*/  SHFL.DOWN PT, R0, R9, 0x1, R7 ;  /* 0x0820000009007989 */ /* 0x000e2200000e0007 */
[C---:B-1----:R-:W-:Y:S01]  /*0b90*/  ISETP.GE.AND P0, PT, R6.reuse, R7, PT ;  /* 0x000000070600720c */ /* 0x042fe20003f06270 */
[C---:B------:R-:W-:Y:S01]  /*0ba0*/  VIADD R4, R6.reuse, 0x2 ;  /* 0x0000000206047836 */ /* 0x040fe20000000000 */
[----:B------:R-:W-:-:S11]  /*0bb0*/  ISETP.NE.AND P1, PT, R6, RZ, PT ;  /* 0x000000ff0600720c */ /* 0x000fd60003f25270 */
[----:B0-----:R-:W-:Y:S02]  /*0bc0*/  @!P0 VIMNMX.U32 R9, PT, PT, R0, R9, !PT ;  /* 0x0000000900098248 */ /* 0x001fe40007fe0000 */
[----:B------:R-:W-:Y:S01]  /*0bd0*/  ISETP.GT.AND P0, PT, R4, R7, PT ;  /* 0x000000070400720c */ /* 0x000fe20003f04270 */
[----:B------:R-:W-:Y:S01]  /*0be0*/  VIADD R4, R6, 0x4 ;  /* 0x0000000406047836 */ /* 0x000fe20000000000 */
[----:B------:R-:W0:Y:S01]  /*0bf0*/  @!P1 S2R R8, SR_CgaCtaId ;  /* 0x0000000000089919 */ /* 0x000e220000008800 */
[----:B------:R-:W-:Y:S01]  /*0c00*/  @!P1 MOV R5, 0x400 ;  /* 0x0000040000059802 */ /* 0x000fe20000000f00 */
[----:B------:R-:W1:Y:S09]  /*0c10*/  SHFL.DOWN PT, R0, R9, 0x2, R7 ;  /* 0x0840000009007989 */ /* 0x000e7200000e0007 */
[----:B-1----:R-:W-:-:S02]  /*0c20*/  @!P0 VIMNMX.U32 R9, PT, PT, R9, R0, !PT ;  /* 0x0000000009098248 */ /* 0x002fc40007fe0000 */
[----:B------:R-:W-:Y:S01]  /*0c30*/  ISETP.GT.AND P0, PT, R4, R7, PT ;  /* 0x000000070400720c */ /* 0x000fe20003f04270 */
[----:B------:R-:W-:Y:S01]  /*0c40*/  VIADD R4, R6, 0x8 ;  /* 0x0000000806047836 */ /* 0x000fe20000000000 */
[----:B0-----:R-:W-:Y:S01]  /*0c50*/  @!P1 LEA R5, R8, R5, 0x18 ;  /* 0x0000000508059211 */ /* 0x001fe200078ec0ff */
[----:B------:R-:W0:Y:S10]  /*0c60*/  SHFL.DOWN PT, R0, R9, 0x4, R7 ;  /* 0x0880000009007989 */ /* 0x000e3400000e0007 */
[----:B0-----:R-:W-:-:S02]  /*0c70*/  @!P0 VIMNMX.U32 R9, PT, PT, R9, R0, !PT ;  /* 0x0000000009098248 */ /* 0x001fc40007fe0000 */
[----:B------:R-:W-:Y:S01]  /*0c80*/  ISETP.GT.AND P0, PT, R4, R7, PT ;  /* 0x000000070400720c */ /* 0x000fe20003f04270 */
[----:B------:R-:W-:Y:S02]  /*0c90*/  VIADD R4, R6, 0x10 ;  /* 0x0000001006047836 */ /* 0x000fe40000000000 */
[----:B------:R-:W0:Y:S10]  /*0ca0*/  SHFL.DOWN PT, R0, R9, 0x8, R7 ;  /* 0x0900000009007989 */ /* 0x000e3400000e0007 */
[----:B0-----:R-:W-:-:S02]  /*0cb0*/  @!P0 VIMNMX.U32 R9, PT, PT, R9, R0, !PT ;  /* 0x0000000009098248 */ /* 0x001fc40007fe0000 */
[----:B------:R-:W-:Y:S02]  /*0cc0*/  ISETP.GT.AND P0, PT, R4, R7, PT ;  /* 0x000000070400720c */ /* 0x000fe40003f04270 */
[----:B------:R-:W-:Y:S01]  /*0cd0*/  @!P1 SHF.R.U32.HI R4, RZ, 0x3, R3 ;  /* 0x00000003ff049819 */ /* 0x000fe20000011603 */
[----:B------:R-:W0:Y:S03]  /*0ce0*/  SHFL.DOWN PT, R0, R9, 0x10, R7 ;  /* 0x0a00000009007989 */ /* 0x000e2600000e0007 */
[----:B------:R-:W-:-:S05]  /*0cf0*/  @!P1 LOP3.LUT R4, R4, 0x7c, RZ, 0xc0, !PT ;  /* 0x0000007c04049812 */ /* 0x000fca00078ec0ff */
[----:B------:R-:W-:Y:S02]  /*0d00*/  @!P1 IMAD.IADD R4, R4, 0x1, R5 ;  /* 0x0000000104049824 */ /* 0x000fe400078e0205 */
[----:B0-----:R-:W-:Y:S02]  /*0d10*/  @!P0 VIMNMX.U32 R9, PT, PT, R9, R0, !PT ;  /* 0x0000000009098248 */ /* 0x001fe40007fe0000 */
[----:B------:R-:W-:-:S03]  /*0d20*/  ISETP.NE.AND P0, PT, R3, RZ, PT ;  /* 0x000000ff0300720c */ /* 0x000fc60003f05270 */
[----:B------:R-:W-:-:S05]  /*0d30*/  IMAD.MOV.U32 R5, RZ, RZ, R9 ;  /* 0x000000ffff057224 */ /* 0x000fca00078e0009 */
[----:B------:R4:W-:Y:S01]  /*0d40*/  @!P1 STS [R4+0x8], R5 ;  /* 0x0000080504009388 */ /* 0x0009e20000000800 */
[----:B------:R-:W-:Y:S06]  /*0d50*/  BAR.SYNC.DEFER_BLOCKING 0x0 ;  /* 0x0000000000007b1d */ /* 0x000fec0000010000 */
[----:B------:R-:W-:Y:S05]  /*0d60*/  @P0 BRA `(.L_x_17) ;  /* 0x00000028008c0947 */ /* 0x000fea0003800000 */
[----:B------:R-:W0:Y:S01]  /*0d70*/  S2UR UR5, SR_CgaCtaId ;  /* 0x00000000000579c3 */ /* 0x000e220000008800 */
[----:B------:R-:W-:Y:S01]  /*0d80*/  UMOV UR4, 0x400 ;  /* 0x0000040000047882 */ /* 0x000fe20000000000 */
[C---:B------:R-:W-:Y:S02]  /*0d90*/  ISETP.GT.AND P2, PT, R2.reuse, 0x20, PT ;  /* 0x000000200200780c */ /* 0x040fe40003f44270 */
[C---:B------:R-:W-:Y:S02]  /*0da0*/  ISETP.GT.AND P4, PT, R2.reuse, 0x40, PT ;  /* 0x000000400200780c */ /* 0x040fe40003f84270 */
[C---:B------:R-:W-:Y:S02]  /*0db0*/  ISETP.GT.AND P3, PT, R2.reuse, 0x60, PT ;  /* 0x000000600200780c */ /* 0x040fe40003f64270 */
[----:B------:R-:W-:Y:S01]  /*0dc0*/  ISETP.GT.AND P1, PT, R2, 0x80, PT ;  /* 0x000000800200780c */ /* 0x000fe20003f24270 */
[----:B0-----:R-:W-:-:S09]  /*0dd0*/  ULEA UR4, UR5, UR4, 0x18 ;  /* 0x0000000405047291 */ /* 0x001fd2000f8ec0ff */
[----:B------:R-:W4:Y:S04]  /*0de0*/  LDS R0, [UR4+0xc] ;  /* 0x00000c04ff007984 */ /* 0x000f280008000800 */
[----:B------:R-:W0:Y:S04]  /*0df0*/  LDS.128 R8, [UR4+0x10] ;  /* 0x00001004ff087984 */ /* 0x000e280008000c00 */
[----:B------:R-:W1:Y:S01]  /*0e00*/  LDS.64 R6, [UR4+0x20] ;  /* 0x00002004ff067984 */ /* 0x000e620008000a00 */
[----:B----4-:R-:W-:Y:S02]  /*0e10*/  @P2 VIMNMX.U32 R5, PT, PT, R5, R0, !PT ;  /* 0x0000000005052248 */ /* 0x010fe40007fe0000 */
[----:B------:R-:W-:-:S02]  /*0e20*/  ISETP.GT.AND P2, PT, R2, 0xa0, PT ;  /* 0x000000a00200780c */ /* 0x000fc40003f44270 */
[----:B0-----:R-:W-:Y:S02]  /*0e30*/  @P4 VIMNMX.U32 R5, PT, PT, R5, R8, !PT ;  /* 0x0000000805054248 */ /* 0x001fe40007fe0000 */
[C---:B------:R-:W-:Y:S02]  /*0e40*/  ISETP.GT.AND P4, PT, R2.reuse, 0xc0, PT ;  /* 0x000000c00200780c */ /* 0x040fe40003f84270 */
[----:B------:R-:W-:Y:S02]  /*0e50*/  @P3 VIMNMX.U32 R5, PT, PT, R5, R9, !PT ;  /* 0x0000000905053248 */ /* 0x000fe40007fe0000 */
[----:B------:R-:W-:Y:S02]  /*0e60*/  ISETP.GT.AND P3, PT, R2, 0xe0, PT ;  /* 0x000000e00200780c */ /* 0x000fe40003f64270 */
[----:B------:R-:W-:-:S04]  /*0e70*/  @P1 VIMNMX.U32 R5, PT, PT, R5, R10, !PT ;  /* 0x0000000a05051248 */ /* 0x000fc80007fe0000 */
[----:B------:R-:W-:-:S04]  /*0e80*/  @P2 VIMNMX.U32 R5, PT, PT, R5, R11, !PT ;  /* 0x0000000b05052248 */ /* 0x000fc80007fe0000 */
[----:B-1----:R-:W-:-:S04]  /*0e90*/  @P4 VIMNMX.U32 R5, PT, PT, R5, R6, !PT ;  /* 0x0000000605054248 */ /* 0x002fc80007fe0000 */
[----:B------:R-:W-:Y:S01]  /*0ea0*/  @P3 VIMNMX.U32 R5, PT, PT, R5, R7, !PT ;  /* 0x0000000705053248 */ /* 0x000fe20007fe0000 */
[----:B------:R-:W-:Y:S06]  /*0eb0*/  BRA `(.L_x_17) ;  /* 0x0000002800387947 */ /* 0x000fec0003800000 */
.L_x_3:
[----:B------:R-:W0:Y:S01]  /*0ec0*/  S2R R0, SR_TID.X ;  /* 0x0000000000007919 */ /* 0x000e220000002100 */
[----:B------:R-:W1:Y:S01]  /*0ed0*/  LDC.64 R20, c[0x0][0x380] ;  /* 0x0000e000ff147b82 */ /* 0x000e620000000a00 */
[----:B0-----:R-:W-:-:S04]  /*0ee0*/  IMAD.SHL.U32 R3, R0, 0x4, RZ ;  /* 0x0000000400037824 */ /* 0x001fc800078e00ff */
[----:B-1----:R-:W-:-:S05]  /*0ef0*/  IMAD.WIDE.U32 R20, R3, 0x4, R20 ;  /* 0x0000000403147825 */ /* 0x002fca00078e0014 */
[----:B------:R-:W2:Y:S04]  /*0f00*/  LDG.E.128.CONSTANT R4, desc[UR6][R20.64] ;  /* 0x0000000614047981 */ /* 0x000ea8000c1e9d00 */
[----:B------:R-:W3:Y:S04]  /*0f10*/  LDG.E.128.CONSTANT R8, desc[UR6][R20.64+0x1000] ;  /* 0x0010000614087981 */ /* 0x000ee8000c1e9d00 */
[----:B------:R-:W4:Y:S04]  /*0f20*/  LDG.E.128.CONSTANT R12, desc[UR6][R20.64+0x2000] ;  /* 0x00200006140c7981 */ /* 0x000f28000c1e9d00 */
[----:B------:R-:W5:Y:S01]  /*0f30*/  LDG.E.128.CONSTANT R16, desc[UR6][R20.64+0x3000] ;  /* 0x0030000614107981 */ /* 0x000f62000c1e9d00 */
[----:B------:R-:W-:Y:S01]  /*0f40*/  ISETP.GE.U32.AND P0, PT, R2, 0x2000, PT ;  /* 0x000020000200780c */ /* 0x000fe20003f06070 */
[----:B------:R-:W-:Y:S01]  /*0f50*/  IMAD.MOV.U32 R23, RZ, RZ, 0x1000 ;  /* 0x00001000ff177424 */ /* 0x000fe200078e00ff */
[----:B--2---:R-:W-:-:S02]  /*0f60*/  VIMNMX3.U32 R4, R4, R5, R6, !PT ;  /* 0x000000050404720f */ /* 0x004fc40007800006 */
[----:B---3--:R-:W-:Y:S02]  /*0f70*/  VIMNMX3.U32 R7, R7, R8, R9, !PT ;  /* 0x000000080707720f */ /* 0x008fe40007800009 */
[----:B----4-:R-:W-:Y:S02]  /*0f80*/  VIMNMX3.U32 R10, R10, R11, R12, !PT ;  /* 0x0000000b0a0a720f */ /* 0x010fe4000780000c */
[----:B------:R-:W-:Y:S02]  /*0f90*/  VIMNMX3.U32 R13, R13, R14, R15, !PT ;  /* 0x0000000e0d0d720f */ /* 0x000fe4000780000f */
[----:B-----5:R-:W-:Y:S02]  /*0fa0*/  VIMNMX3.U32 R18, R16, R17, R18, !PT ;  /* 0x000000111012720f */ /* 0x020fe40007800012 */
[----:B------:R-:W-:Y:S02]  /*0fb0*/  VIMNMX3.U32 R4, R4, R7, R10, !PT ;  /* 0x000000070404720f */ /* 0x000fe4000780000a */
[----:B------:R-:W-:-:S04]  /*0fc0*/  VIMNMX3.U32 R13, R13, R18, R19, !PT ;  /* 0x000000120d0d720f */ /* 0x000fc80007800013 */
[----:B------:R-:W-:Y:S01]  /*0fd0*/  VIMNMX.U32 R3, PT, PT, R4, R13, !PT ;  /* 0x0000000d04037248 */ /* 0x000fe20007fe0000 */
[----:B------:R-:W-:Y:S06]  /*0fe0*/  @!P0 BRA `(.L_x_18) ;  /* 0x0000000000608947 */ /* 0x000fec0003800000 */
[----:B------:R-:W0:Y:S01]  /*0ff0*/  LDC R24, c[0x0][0x390] ;  /* 0x0000e400ff187b82 */ /* 0x000e220000000800 */
[----:B------:R-:W-:Y:S02]  /*1000*/  VIADD R22, R2, 0xfffff000 ;  /* 0xfffff00002167836 */ /* 0x000fe40000000000 */
[----:B------:R-:W-:-:S07]  /*1010*/  IMAD.MOV.U32 R23, RZ, RZ, 0x1000 ;  /* 0x00001000ff177424 */ /* 0x000fce00078e00ff */
.L_x_20:
[----:B------:R-:W-:-:S05]  /*1020*/  IMAD.WIDE R26, R23, 0x4, R20 ;  /* 0x00000004171a7825 */ /* 0x000fca00078e0214 */
[----:B------:R-:W2:Y:S04]  /*1030*/  LDG.E.128.CONSTANT R4, desc[UR6][R26.64] ;  /* 0x000000061a047981 */ /* 0x000ea8000c1e9d00 */
[----:B------:R-:W3:Y:S04]  /*1040*/  LDG.E.128.CONSTANT R8, desc[UR6][R26.64+0x1000] ;  /* 0x001000061a087981 */ /* 0x000ee8000c1e9d00 */
[----:B------:R-:W4:Y:S04]  /*1050*/  LDG.E.128.CONSTANT R12, desc[UR6][R26.64+0x2000] ;  /* 0x002000061a0c7981 */ /* 0x000f28000c1e9d00 */
[----:B------:R-:W5:Y:S01]  /*1060*/  LDG.E.128.CONSTANT R16, desc[UR6][R26.64+0x3000] ;  /* 0x003000061a107981 */ /* 0x000f62000c1e9d00 */
[----:B0-----:R-:W-:Y:S01]  /*1070*/  IMAD.MOV.U32 R2, RZ, RZ, R24 ;  /* 0x000000ffff027224 */ /* 0x001fe200078e0018 */
[----:B--2---:R-:W-:-:S03]  /*1080*/  VIMNMX3.U32 R3, R3, R4, R5, !PT ;  /* 0x000000040303720f */ /* 0x004fc60007800005 */
[----:B------:R-:W-:Y:S01]  /*1090*/  IMAD.IADD R4, R2, 0x1, -R23 ;  /* 0x0000000102047824 */ /* 0x000fe200078e0a17 */
[----:B---3--:R-:W-:-:S04]  /*10a0*/  VIMNMX3.U32 R6, R6, R7, R8, !PT ;  /* 0x000000070606720f */ /* 0x008fc80007800008 */
[----:B------:R-:W-:Y:S02]  /*10b0*/  ISETP.GE.AND P0, PT, R4, 0x1000, PT ;  /* 0x000010000400780c */ /* 0x000fe40003f06270 */
[----:B------:R-:W-:Y:S02]  /*10c0*/  VIMNMX3.U32 R8, R9, R10, R11, !PT ;  /* 0x0000000a0908720f */ /* 0x000fe4000780000b */
[----:B----4-:R-:W-:Y:S02]  /*10d0*/  VIMNMX3.U32 R12, R12, R13, R14, !PT ;  /* 0x0000000d0c0c720f */ /* 0x010fe4000780000e */
[----:B-----5:R-:W-:Y:S02]  /*10e0*/  VIMNMX3.U32 R15, R15, R16, R17, !PT ;  /* 0x000000100f0f720f */ /* 0x020fe40007800011 */
[----:B------:R-:W-:Y:S02]  /*10f0*/  VIMNMX.U32 R18, PT, PT, R18, R19, !PT ;  /* 0x0000001312127248 */ /* 0x000fe40007fe0000 */
[----:B------:R-:W-:-:S02]  /*1100*/  VIMNMX3.U32 R3, R3, R6, R8, !PT ;  /* 0x000000060303720f */ /* 0x000fc40007800008 */
[----:B------:R-:W-:-:S04]  /*1110*/  VIMNMX3.U32 R12, R12, R15, R18, !PT ;  /* 0x0000000f0c0c720f */ /* 0x000fc80007800012 */
[----:B------:R-:W-:Y:S01]  /*1120*/  VIMNMX.U32 R3, PT, PT, R3, R12, !PT ;  /* 0x0000000c03037248 */ /* 0x000fe20007fe0000 */
[----:B------:R-:W-:Y:S06]  /*1130*/  @!P0 BRA `(.L_x_19) ;  /* 0x0000000400fc8947 */ /* 0x000fec0003800000 */
[----:B------:R-:W-:-:S05]  /*1140*/  VIADD R23, R23, 0x1000 ;  /* 0x0000100017177836 */ /* 0x000fca0000000000 */
[----:B------:R-:W-:-:S13]  /*1150*/  ISETP.GT.AND P0, PT, R23, R22, PT ;  /* 0x000000161700720c */ /* 0x000fda0003f04270 */
[----:B------:R-:W-:Y:S05]  /*1160*/  @!P0 BRA `(.L_x_20) ;  /* 0xfffffffc00ac8947 */ /* 0x000fea000383ffff */
.L_x_18:
[----:B------:R-:W-:-:S13]  /*1170*/  ISETP.GE.AND P0, PT, R23, R2, PT ;  /* 0x000000021700720c */ /* 0x000fda0003f06270 */
[----:B------:R-:W-:Y:S05]  /*1180*/  @P0 BRA `(.L_x_19) ;  /* 0x0000000400e80947 */ /* 0x000fea0003800000 */
[----:B------:R-:W-:Y:S01]  /*1190*/  IMAD.IADD R11, R2, 0x1, -R23 ;  /* 0x00000001020b7824 */ /* 0x000fe200078e0a17 */
[----:B------:R-:W-:Y:S04]  /*11a0*/  BSSY.RECONVERGENT B1, `(.L_x_19) ;  /* 0x0000078000017945 */ /* 0x000fe80003800200 */
[----:B------:R-:W-:-:S13]  /*11b0*/  ISETP.GE.AND P0, PT, R0, R11, PT ;  /* 0x0000000b0000720c */ /* 0x000fda0003f06270 */
[----:B------:R-:W-:Y:S05]  /*11c0*/  @P0 BRA `(.L_x_21) ;  /* 0x0000000400d40947 */ /* 0x000fea0003800000 */
[----:B------:R-:W-:Y:S01]  /*11d0*/  LOP3.LUT R4, RZ, R0, RZ, 0x33, !PT ;  /* 0x00000000ff047212 */ /* 0x000fe200078e33ff */
[----:B------:R-:W-:Y:S03]  /*11e0*/  BSSY.RECONVERGENT B2, `(.L_x_22) ;  /* 0x0000015000027945 */ /* 0x000fe60003800200 */
[----:B------:R-:W-:-:S04]  /*11f0*/  IADD3 R4, PT, PT, -R23, R2, R4 ;  /* 0x0000000217047210 */ /* 0x000fc80007ffe104 */
[C---:B------:R-:W-:Y:S02]  /*1200*/  LOP3.LUT R2, R4.reuse, 0x300, RZ, 0xc0, !PT ;  /* 0x0000030004027812 */ /* 0x040fe400078ec0ff */
[----:B------:R-:W-:Y:S02]  /*1210*/  ISETP.GE.U32.AND P1, PT, R4, 0x300, PT ;  /* 0x000003000400780c */ /* 0x000fe40003f26070 */
[----:B------:R-:W-:Y:S01]  /*1220*/  ISETP.NE.AND P0, PT, R2, 0x300, PT ;  /* 0x000003000200780c */ /* 0x000fe20003f05270 */
[----:B------:R-:W-:-:S12]  /*1230*/  IMAD.MOV.U32 R2, RZ, RZ, R0 ;  /* 0x000000ffff027224 */ /* 0x000fd800078e0000 */
[----:B------:R-:W-:Y:S05]  /*1240*/  @!P0 BRA `(.L_x_23) ;  /* 0x0000000000388947 */ /* 0x000fea0003800000 */
[----:B------:R-:W0:Y:S01]  /*1250*/  LDC.64 R6, c[0x0][0x380] ;  /* 0x0000e000ff067b82 */ /* 0x000e220000000a00 */
[----:B------:R-:W-:Y:S01]  /*1260*/  LEA.HI R2, R4, 0x1, RZ, 0x18 ;  /* 0x0000000104027811 */ /* 0x000fe200078fc0ff */
[----:B------:R-:W-:-:S03]  /*1270*/  IMAD.IADD R9, R0, 0x1, R23 ;  /* 0x0000000100097824 */ /* 0x000fc600078e0217 */
[----:B------:R-:W-:Y:S01]  /*1280*/  LOP3.LUT R4, R2, 0x3, RZ, 0xc0, !PT ;  /* 0x0000000302047812 */ /* 0x000fe200078ec0ff */
[----:B------:R-:W-:-:S04]  /*1290*/  IMAD.MOV.U32 R2, RZ, RZ, R0 ;  /* 0x000000ffff027224 */ /* 0x000fc800078e0000 */
[----:B------:R-:W-:-:S07]  /*12a0*/  IMAD.MOV R8, RZ, RZ, -R4 ;  /* 0x000000ffff087224 */ /* 0x000fce00078e0a04 */
.L_x_24:
[----:B0-----:R-:W-:-:S06]  /*12b0*/  IMAD.WIDE.U32 R4, R9, 0x4, R6 ;  /* 0x0000000409047825 */ /* 0x001fcc00078e0006 */
[----:B------:R-:W2:Y:S01]  /*12c0*/  LDG.E.CONSTANT R4, desc[UR6][R4.64] ;  /* 0x0000000604047981 */ /* 0x000ea2000c1e9900 */
[----:B------:R-:W-:Y:S02]  /*12d0*/  VIADD R8, R8, 0x1 ;  /* 0x0000000108087836 */ /* 0x000fe40000000000 */
[----:B------:R-:W-:Y:S02]  /*12e0*/  VIADD R2, R2, 0x100 ;  /* 0x0000010002027836 */ /* 0x000fe40000000000 */
[----:B------:R-:W-:Y:S01]  /*12f0*/  VIADD R9, R9, 0x100 ;  /* 0x0000010009097836 */ /* 0x000fe20000000000 */
[----:B------:R-:W-:Y:S02]  /*1300*/  ISETP.NE.AND P0, PT, R8, RZ, PT ;  /* 0x000000ff0800720c */ /* 0x000fe40003f05270 */
[----:B--2---:R-:W-:-:S11]  /*1310*/  VIMNMX.U32 R3, PT, PT, R4, R3, !PT ;  /* 0x0000000304037248 */ /* 0x004fd60007fe0000 */
[----:B------:R-:W-:Y:S05]  /*1320*/  @P0 BRA `(.L_x_24) ;  /* 0xfffffffc00e00947 */ /* 0x000fea000383ffff */
.L_x_23:
[----:B------:R-:W-:Y:S05]  /*1330*/  BSYNC.RECONVERGENT B2 ;  /* 0x0000000000027941 */ /* 0x000fea0003800200 */
.L_x_22:
[----:B------:R-:W-:Y:S05]  /*1340*/  @!P1 BRA `(.L_x_21) ;  /* 0x0000000400749947 */ /* 0x000fea0003800000 */
[----:B------:R-:W0:Y:S01]  /*1350*/  LDCU.64 UR4, c[0x0][0x380] ;  /* 0x00007000ff0477ac */ /* 0x000e220008000a00 */
[----:B------:R-:W-:Y:S01]  /*1360*/  IMAD.IADD R7, R11, 0x1, -R2 ;  /* 0x000000010b077824 */ /* 0x000fe200078e0a02 */
[C---:B------:R-:W-:Y:S01]  /*1370*/  IADD3 R5, P0, PT, R2.reuse, R23, RZ ;  /* 0x0000001702057210 */ /* 0x040fe20007f1e0ff */
[----:B------:R-:W-:Y:S01]  /*1380*/  BSSY.RECONVERGENT B2, `(.L_x_25) ;  /* 0x0000033000027945 */ /* 0x000fe20003800200 */
[----:B------:R-:W-:Y:S02]  /*1390*/  IMAD.IADD R13, R2, 0x1, R23 ;  /* 0x00000001020d7824 */ /* 0x000fe400078e0217 */
[----:B------:R-:W-:Y:S01]  /*13a0*/  ISETP.GT.AND P1, PT, R7, 0xc00, PT ;  /* 0x00000c000700780c */ /* 0x000fe20003f24270 */
[----:B------:R-:W-:Y:S01]  /*13b0*/  IMAD.X R6, RZ, RZ, RZ, P0 ;  /* 0x000000ffff067224 */ /* 0x000fe200000e06ff */
[----:B0-----:R-:W-:-:S04]  /*13c0*/  LEA R4, P0, R5, UR4, 0x2 ;  /* 0x0000000405047c11 */ /* 0x001fc8000f8010ff */
[----:B------:R-:W-:Y:S02]  /*13d0*/  LEA.HI.X R5, R5, UR5, R6, 0x2, P0 ;  /* 0x0000000505057c11 */ /* 0x000fe400080f1406 */
[----:B------:R-:W-:-:S05]  /*13e0*/  IADD3 R4, P0, PT, R4, 0x800, RZ ;  /* 0x0000080004047810 */ /* 0x000fca0007f1e0ff */
[----:B------:R-:W-:Y:S01]  /*13f0*/  IMAD.X R5, RZ, RZ, R5, P0 ;  /* 0x000000ffff057224 */ /* 0x000fe200000e0605 */
[----:B------:R-:W-:Y:S01]  /*1400*/  PLOP3.LUT P0, PT, PT, PT, PT, 0x80, 0x8 ;  /* 0x000000000008781c */ /* 0x000fe20003f0f070 */
[----:B------:R-:W-:-:S12]  /*1410*/  @!P1 BRA `(.L_x_26) ;  /* 0x0000000000a49947 */ /* 0x000fd80003800000 */
[----:B------:R-:W-:Y:S01]  /*1420*/  PLOP3.LUT P0, PT, PT, PT, PT, 0x8, 0x80 ;  /* 0x000000000080781c */ /* 0x000fe20003f0e170 */
[----:B------:R-:W-:-:S12]  /*1430*/  VIADD R15, R11, 0xfffff400 ;  /* 0xfffff4000b0f7836 */ /* 0x000fd80000000000 */
.L_x_27:
[----:B------:R-:W0:Y:S01]  /*1440*/  LDC.64 R6, c[0x0][0x380] ;  /* 0x0000e000ff067b82 */ /* 0x000e220000000a00 */
[C---:B------:R-:W-:Y:S01]  /*1450*/  VIADD R25, R13.reuse, 0x400 ;  /* 0x000004000d197836 */ /* 0x040fe20000000000 */
[----:B------:R-:W2:Y:S01]  /*1460*/  LDG.E.CONSTANT R10, desc[UR6][R4.64+-0x400] ;  /* 0xfffc0006040a7981 */ /* 0x000ea2000c1e9900 */
[----:B------:R-:W-:-:S03]  /*1470*/  VIADD R9, R13, 0x800 ;  /* 0x000008000d097836 */ /* 0x000fc60000000000 */
[----:B------:R-:W3:Y:S04]  /*1480*/  LDG.E.CONSTANT R21, desc[UR6][R4.64] ;  /* 0x0000000604157981 */ /* 0x000ee8000c1e9900 */
[----:B------:R-:W3:Y:S04]  /*1490*/  LDG.E.CONSTANT R18, desc[UR6][R4.64+0x400] ;  /* 0x0004000604127981 */ /* 0x000ee8000c1e9900 */
[----:B------:R-:W4:Y:S01]  /*14a0*/  LDG.E.CONSTANT R16, desc[UR6][R4.64+0xc00] ;  /* 0x000c000604107981 */ /* 0x000f22000c1e9900 */
[----:B------:R-:W-:-:S03]  /*14b0*/  VIADD R27, R13, 0xc00 ;  /* 0x00000c000d1b7836 */ /* 0x000fc60000000000 */
[----:B------:R-:W5:Y:S04]  /*14c0*/  LDG.E.CONSTANT R17, desc[UR6][R4.64+0x1000] ;  /* 0x0010000604117981 */ /* 0x000f68000c1e9900 */
[----:B------:R-:W5:Y:S01]  /*14d0*/  LDG.E.CONSTANT R14, desc[UR6][R4.64+0x1400] ;  /* 0x00140006040e7981 */ /* 0x000f62000c1e9900 */
[----:B0-----:R-:W-:-:S03]  /*14e0*/  IMAD.WIDE.U32 R22, R13, 0x4, R6 ;  /* 0x000000040d167825 */ /* 0x001fc600078e0006 */
[----:B------:R-:W5:Y:S04]  /*14f0*/  LDG.E.CONSTANT R20, desc[UR6][R4.64+0x1c00] ;  /* 0x001c000604147981 */ /* 0x000f68000c1e9900 */
[----:B------:R-:W2:Y:S01]  /*1500*/  LDG.E.CONSTANT R12, desc[UR6][R22.64] ;  /* 0x00000006160c7981 */ /* 0x000ea2000c1e9900 */
[----:B------:R-:W-:-:S05]  /*1510*/  IMAD.WIDE.U32 R24, R25, 0x4, R6 ;  /* 0x0000000419187825 */ /* 0x000fca00078e0006 */
[----:B------:R-:W4:Y:S01]  /*1520*/  LDG.E.CONSTANT R19, desc[UR6][R24.64] ;  /* 0x0000000618137981 */ /* 0x000f22000c1e9900 */
[----:B------:R-:W-:-:S03]  /*1530*/  IMAD.WIDE.U32 R8, R9, 0x4, R6 ;  /* 0x0000000409087825 */ /* 0x000fc600078e0006 */
[----:B------:R-:W5:Y:S01]  /*1540*/  LDG.E.CONSTANT R23, desc[UR6][R4.64+0x2000] ;  /* 0x0020000604177981 */ /* 0x000f62000c1e9900 */
[----:B------:R-:W-:-:S03]  /*1550*/  IMAD.WIDE.U32 R6, R27, 0x4, R6 ;  /* 0x000000041b067825 */ /* 0x000fc600078e0006 */
[----:B------:R-:W5:Y:S04]  /*1560*/  LDG.E.CONSTANT R9, desc[UR6][R8.64] ;  /* 0x0000000608097981 */ /* 0x000f68000c1e9900 */
[----:B------:R-:W5:Y:S04]  /*1570*/  LDG.E.CONSTANT R22, desc[UR6][R4.64+0x2400] ;  /* 0x0024000604167981 */ /* 0x000f68000c1e9900 */
[----:B------:R0:W5:Y:S04]  /*1580*/  LDG.E.CONSTANT R6, desc[UR6][R6.64] ;  /* 0x0000000606067981 */ /* 0x000168000c1e9900 */
[----:B------:R-:W5:Y:S04]  /*1590*/  LDG.E.CONSTANT R25, desc[UR6][R4.64+0x2c00] ;  /* 0x002c000604197981 */ /* 0x000f68000c1e9900 */
[----:B------:R-:W5:Y:S04]  /*15a0*/  LDG.E.CONSTANT R27, desc[UR6][R4.64+0x3000] ;  /* 0x00300006041b7981 */ /* 0x000f68000c1e9900 */
[----:B------:R1:W5:Y:S01]  /*15b0*/  LDG.E.CONSTANT R24, desc[UR6][R4.64+0x3400] ;  /* 0x0034000604187981 */ /* 0x000362000c1e9900 */
[----:B------:R-:W-:-:S05]  /*15c0*/  VIADD R2, R2, 0x1000 ;  /* 0x0000100002027836 */ /* 0x000fca0000000000 */
[----:B------:R-:W-:Y:S02]  /*15d0*/  ISETP.GE.AND P1, PT, R2, R15, PT ;  /* 0x0000000f0200720c */ /* 0x000fe40003f26270 */
[----:B0-----:R-:W-:Y:S01]  /*15e0*/  IADD3 R7, P2, PT, R4, 0x4000, RZ ;  /* 0x0000400004077810 */ /* 0x001fe20007f5e0ff */
[----:B------:R-:W-:-:S04]  /*15f0*/  VIADD R13, R13, 0x1000 ;  /* 0x000010000d0d7836 */ /* 0x000fc80000000000 */
[----:B-1----:R-:W-:Y:S02]  /*1600*/  IMAD.X R5, RZ, RZ, R5, P2 ;  /* 0x000000ffff057224 */ /* 0x002fe400010e0605 */
[----:B------:R-:W-:Y:S01]  /*1610*/  IMAD.MOV.U32 R4, RZ, RZ, R7 ;  /* 0x000000ffff047224 */ /* 0x000fe200078e0007 */
[----:B--2---:R-:W-:-:S04]  /*1620*/  VIMNMX3.U32 R10, R3, R12, R10, !PT ;  /* 0x0000000c030a720f */ /* 0x004fc8000780000a */
[----:B---3--:R-:W-:-:S04]  /*1630*/  VIMNMX3.U32 R10, R10, R21, R18, !PT ;  /* 0x000000150a0a720f */ /* 0x008fc80007800012 */
[----:B----4-:R-:W-:-:S04]  /*1640*/  VIMNMX3.U32 R10, R10, R19, R16, !PT ;  /* 0x000000130a0a720f */ /* 0x010fc80007800010 */
[----:B-----5:R-:W-:-:S04]  /*1650*/  VIMNMX3.U32 R10, R10, R17, R14, !PT ;  /* 0x000000110a0a720f */ /* 0x020fc8000780000e */
[----:B------:R-:W-:-:S04]  /*1660*/  VIMNMX3.U32 R9, R10, R9, R20, !PT ;  /* 0x000000090a09720f */ /* 0x000fc80007800014 */
[----:B------:R-:W-:-:S04]  /*1670*/  VIMNMX3.U32 R9, R9, R23, R22, !PT ;  /* 0x000000170909720f */ /* 0x000fc80007800016 */
[----:B------:R-:W-:-:S04]  /*1680*/  VIMNMX3.U32 R6, R9, R6, R25, !PT ;  /* 0x000000060906720f */ /* 0x000fc80007800019 */
[----:B------:R-:W-:Y:S01]  /*1690*/  VIMNMX3.U32 R3, R6, R27, R24, !PT ;  /* 0x0000001b0603720f */ /* 0x000fe20007800018 */
[----:B------:R-:W-:Y:S06]  /*16a0*/  @!P1 BRA `(.L_x_27) ;  /* 0xfffffffc00649947 */ /* 0x000fec000383ffff */
.L_x_26:
[----:B------:R-:W-:Y:S05]  /*16b0*/  BSYNC.RECONVERGENT B2 ;  /* 0x0000000000027941 */ /* 0x000fea0003800200 */
.L_x_25:
[----:B------:R-:W-:Y:S01]  /*16c0*/  IMAD.IADD R6, R11, 0x1, -R2 ;  /* 0x000000010b067824 */ /* 0x000fe200078e0a02 */
[----:B------:R-:W-:Y:S04]  /*16d0*/  BSSY.RECONVERGENT B2, `(.L_x_28) ;  /* 0x000001a000027945 */ /* 0x000fe80003800200 */
[----:B------:R-:W-:-:S13]  /*16e0*/  ISETP.GT.AND P1, PT, R6, 0x400, PT ;  /* 0x000004000600780c */ /* 0x000fda0003f24270 */
[----:B------:R-:W-:Y:S05]  /*16f0*/  @!P1 BRA `(.L_x_29) ;  /* 0x00000000005c9947 */ /* 0x000fea0003800000 */
[----:B------:R-:W0:Y:S01]  /*1700*/  LDC.64 R8, c[0x0][0x380] ;  /* 0x0000e000ff087b82 */ /* 0x000e220000000a00 */
[C---:B------:R-:W-:Y:S01]  /*1710*/  VIADD R15, R13.reuse, 0x400 ;  /* 0x000004000d0f7836 */ /* 0x040fe20000000000 */
[----:B------:R-:W2:Y:S04]  /*1720*/  LDG.E.CONSTANT R10, desc[UR6][R4.64+-0x400] ;  /* 0xfffc0006040a7981 */ /* 0x000ea8000c1e9900 */
[----:B------:R-:W3:Y:S04]  /*1730*/  LDG.E.CONSTANT R12, desc[UR6][R4.64+0x400] ;  /* 0x00040006040c7981 */ /* 0x000ee8000c1e9900 */
[----:B------:R-:W4:Y:S04]  /*1740*/  LDG.E.CONSTANT R14, desc[UR6][R4.64+0xc00] ;  /* 0x000c0006040e7981 */ /* 0x000f28000c1e9900 */
[----:B------:R-:W5:Y:S04]  /*1750*/  LDG.E.CONSTANT R17, desc[UR6][R4.64+0x1000] ;  /* 0x0010000604117981 */ /* 0x000f68000c1e9900 */
[----:B------:R1:W5:Y:S01]  /*1760*/  LDG.E.CONSTANT R16, desc[UR6][R4.64+0x1400] ;  /* 0x0014000604107981 */ /* 0x000362000c1e9900 */
[----:B0-----:R-:W-:-:S04]  /*1770*/  IMAD.WIDE.U32 R6, R13, 0x4, R8 ;  /* 0x000000040d067825 */ /* 0x001fc800078e0008 */
[----:B------:R-:W-:Y:S02]  /*1780*/  IMAD.WIDE.U32 R8, R15, 0x4, R8 ;  /* 0x000000040f087825 */ /* 0x000fe400078e0008 */
[----:B------:R-:W2:Y:S04]  /*1790*/  LDG.E.CONSTANT R6, desc[UR6][R6.64] ;  /* 0x0000000606067981 */ /* 0x000ea8000c1e9900 */
[----:B------:R-:W3:Y:S04]  /*17a0*/  LDG.E.CONSTANT R15, desc[UR6][R4.64] ;  /* 0x00000006040f7981 */ /* 0x000ee8000c1e9900 */
[----:B------:R-:W4:Y:S01]  /*17b0*/  LDG.E.CONSTANT R9, desc[UR6][R8.64] ;  /* 0x0000000608097981 */ /* 0x000f22000c1e9900 */
[----:B------:R-:W-:Y:S01]  /*17c0*/  PLOP3.LUT P0, PT, PT, PT, PT, 0x8, 0x80 ;  /* 0x000000000080781c */ /* 0x000fe20003f0e170 */
[----:B------:R-:W-:-:S02]  /*17d0*/  VIADD R2, R2, 0x800 ;  /* 0x0000080002027836 */ /* 0x000fc40000000000 */
[----:B------:R-:W-:Y:S01]  /*17e0*/  VIADD R13, R13, 0x800 ;  /* 0x000008000d0d7836 */ /* 0x000fe20000000000 */
[----:B--2---:R-:W-:Y:S02]  /*17f0*/  VIMNMX3.U32 R10, R3, R6, R10, !PT ;  /* 0x00000006030a720f */ /* 0x004fe4000780000a */
[----:B------:R-:W-:Y:S02]  /*1800*/  IADD3 R6, P1, PT, R4, 0x2000, RZ ;  /* 0x0000200004067810 */ /* 0x000fe40007f3e0ff */
[----:B---3--:R-:W-:-:S03]  /*1810*/  VIMNMX3.U32 R10, R10, R15, R12, !PT ;  /* 0x0000000f0a0a720f */ /* 0x008fc6000780000c */
[----:B------:R-:W-:Y:S01]  /*1820*/  IMAD.X R7, RZ, RZ, R5, P1 ;  /* 0x000000ffff077224 */ /* 0x000fe200008e0605 */
[----:B----4-:R-:W-:Y:S01]  /*1830*/  VIMNMX3.U32 R10, R10, R9, R14, !PT ;  /* 0x000000090a0a720f */ /* 0x010fe2000780000e */
[----:B-1----:R-:W-:Y:S02]  /*1840*/  IMAD.MOV.U32 R4, RZ, RZ, R6 ;  /* 0x000000ffff047224 */ /* 0x002fe400078e0006 */
[----:B------:R-:W-:Y:S01]  /*1850*/  IMAD.MOV.U32 R5, RZ, RZ, R7 ;  /* 0x000000ffff057224 */ /* 0x000fe200078e0007 */
[----:B-----5:R-:W-:-:S07]  /*1860*/  VIMNMX3.U32 R3, R10, R17, R16, !PT ;  /* 0x000000110a03720f */ /* 0x020fce0007800010 */
.L_x_29:
[----:B------:R-:W-:Y:S05]  /*1870*/  BSYNC.RECONVERGENT B2 ;  /* 0x0000000000027941 */ /* 0x000fea0003800200 */
.L_x_28:
[----:B------:R-:W-:-:S13]  /*1880*/  ISETP.LT.OR P0, PT, R2, R11, P0 ;  /* 0x0000000b0200720c */ /* 0x000fda0000701670 */
[----:B------:R-:W-:Y:S05]  /*1890*/  @!P0 BRA `(.L_x_21) ;  /* 0x0000000000208947 */ /* 0x000fea0003800000 */
[----:B------:R-:W0:Y:S01]  /*18a0*/  LDC.64 R6, c[0x0][0x380] ;  /* 0x0000e000ff067b82 */ /* 0x000e220000000a00 */
[----:B------:R-:W2:Y:S04]  /*18b0*/  LDG.E.CONSTANT R2, desc[UR6][R4.64+-0x400] ;  /* 0xfffc000604027981 */ /* 0x000ea8000c1e9900 */
[----:B------:R-:W3:Y:S04]  /*18c0*/  LDG.E.CONSTANT R9, desc[UR6][R4.64] ;  /* 0x0000000604097981 */ /* 0x000ee8000c1e9900 */
[----:B------:R-:W3:Y:S01]  /*18d0*/  LDG.E.CONSTANT R8, desc[UR6][R4.64+0x400] ;  /* 0x0004000604087981 */ /* 0x000ee2000c1e9900 */
[----:B0-----:R-:W-:-:S06]  /*18e0*/  IMAD.WIDE.U32 R6, R13, 0x4, R6 ;  /* 0x000000040d067825 */ /* 0x001fcc00078e0006 */
[----:B------:R-:W2:Y:S02]  /*18f0*/  LDG.E.CONSTANT R6, desc[UR6][R6.64] ;  /* 0x0000000606067981 */ /* 0x000ea4000c1e9900 */
[----:B--2---:R-:W-:-:S04]  /*1900*/  VIMNMX3.U32 R2, R3, R6, R2, !PT ;  /* 0x000000060302720f */ /* 0x004fc80007800002 */
[----:B---3--:R-:W-:-:S07]  /*1910*/  VIMNMX3.U32 R3, R2, R9, R8, !PT ;  /* 0x000000090203720f */ /* 0x008fce0007800008 */
.L_x_21:
[----:B------:R-:W-:Y:S05]  /*1920*/  BSYNC.RECONVERGENT B1 ;  /* 0x0000000000017941 */ /* 0x000fea0003800200 */
.L_x_19:
[----:B------:R-:W0:Y:S01]  /*1930*/  S2R R8, SR_LANEID ;  /* 0x0000000000087919 */ /* 0x000e220000000000 */
[----:B------:R-:W1:Y:S01]  /*1940*/  SHFL.DOWN PT, R2, R3, 0x1, 0x1f ;  /* 0x08201f0003027f89 */ /* 0x000e6200000e0000 */
[C---:B0-----:R-:W-:Y:S02]  /*1950*/  ISETP.GT.AND P0, PT, R8.reuse, 0x1e, PT ;  /* 0x0000001e0800780c */ /* 0x041fe40003f04270 */
[----:B------:R-:W-:-:S11]  /*1960*/  ISETP.NE.AND P1, PT, R8, RZ, PT ;  /* 0x000000ff0800720c */ /* 0x000fd60003f25270 */
[----:B-1----:R-:W-:Y:S02]  /*1970*/  @!P0 VIMNMX.U32 R3, PT, PT, R2, R3, !PT ;  /* 0x0000000302038248 */ /* 0x002fe40007fe0000 */
[----:B------:R-:W-:Y:S01]  /*1980*/  ISETP.GT.AND P0, PT, R8, 0x1d, PT ;  /* 0x0000001d0800780c */ /* 0x000fe20003f04270 */
[----:B------:R-:W0:Y:S01]  /*1990*/  @!P1 S2R R6, SR_CgaCtaId ;  /* 0x0000000000069919 */ /* 0x000e220000008800 */
[----:B------:R-:W-:Y:S02]  /*19a0*/  @!P1 MOV R5, 0x400 ;  /* 0x0000040000059802 */ /* 0x000fe40000000f00 */
[----:B------:R-:W-:Y:S01]  /*19b0*/  @!P1 SHF.R.U32.HI R4, RZ, 0x3, R0 ;  /* 0x00000003ff049819 */ /* 0x000fe20000011600 */
[----:B------:R-:W1:Y:S03]  /*19c0*/  SHFL.DOWN PT, R2, R3, 0x2, 0x1f ;  /* 0x08401f0003027f89 */ /* 0x000e6600000e0000 */
[----:B------:R-:W-:-:S05]  /*19d0*/  @!P1 LOP3.LUT R4, R4, 0x7c, RZ, 0xc0, !PT ;  /* 0x0000007c04049812 */ /* 0x000fca00078ec0ff */
[----:B-1----:R-:W-:Y:S02]  /*19e0*/  @!P0 VIMNMX.U32 R3, PT, PT, R3, R2, !PT ;  /* 0x0000000203038248 */ /* 0x002fe40007fe0000 */
[----:B------:R-:W-:Y:S02]  /*19f0*/  ISETP.GT.AND P0, PT, R8, 0x1b, PT ;  /* 0x0000001b0800780c */ /* 0x000fe40003f04270 */
[----:B0-----:R-:W-:Y:S01]  /*1a00*/  @!P1 LEA R5, R6, R5, 0x18 ;  /* 0x0000000506059211 */ /* 0x001fe200078ec0ff */
[----:B------:R-:W0:Y:S04]  /*1a10*/  SHFL.DOWN PT, R2, R3, 0x4, 0x1f ;  /* 0x08801f0003027f89 */ /* 0x000e2800000e0000 */
[----:B------:R-:W-:-:S06]  /*1a20*/  @!P1 IMAD.IADD R7, R4, 0x1, R5 ;  /* 0x0000000104079824 */ /* 0x000fcc00078e0205 */
        /* <DEDUP_REMOVED lines=12> */
[----:B------:R-:W0:Y:S01]  /*1af0*/  S2UR UR5, SR_CgaCtaId ;  /* 0x00000000000579c3 */ /* 0x000e220000008800 */
[----:B------:R-:W-:Y:S02]  /*1b00*/  UMOV UR4, 0x400 ;  /* 0x0000040000047882 */ /* 0x000fe40000000000 */
[----:B0-----:R-:W-:-:S09]  /*1b10*/  ULEA UR4, UR5, UR4, 0x18 ;  /* 0x0000000405047291 */ /* 0x001fd2000f8ec0ff */
[----:B------:R-:W-:Y:S04]  /*1b20*/  LDS R0, [UR4+0xc] ;  /* 0x00000c04ff007984 */ /* 0x000fe80008000800 */
[----:B------:R-:W0:Y:S04]  /*1b30*/  LDS.128 R8, [UR4+0x10] ;  /* 0x00001004ff087984 */ /* 0x000e280008000c00 */
[----:B---3--:R-:W1:Y:S01]  /*1b40*/  LDS.64 R2, [UR4+0x20] ;  /* 0x00002004ff027984 */ /* 0x008e620008000a00 */
[----:B0-----:R-:W-:-:S04]  /*1b50*/  VIMNMX3.U32 R0, R5, R0, R8, !PT ;  /* 0x000000000500720f */ /* 0x001fc80007800008 */
[----:B------:R-:W-:-:S04]  /*1b60*/  VIMNMX3.U32 R0, R0, R9, R10, !PT ;  /* 0x000000090000720f */ /* 0x000fc8000780000a */
[----:B-1----:R-:W-:-:S04]  /*1b70*/  VIMNMX3.U32 R0, R0, R11, R2, !PT ;  /* 0x0000000b0000720f */ /* 0x002fc80007800002 */
[----:B------:R-:W-:Y:S01]  /*1b80*/  VIMNMX.U32 R5, PT, PT, R0, R3, !PT ;  /* 0x0000000300057248 */ /* 0x000fe20007fe0000 */
[----:B------:R-:W-:Y:S06]  /*1b90*/  BRA `(.L_x_17) ;  /* 0x0000001c00007947 */ /* 0x000fec0003800000 */
.L_x_2:
        /* <DEDUP_REMOVED lines=12> */
.L_x_32:
[----:B------:R-:W-:Y:S05]  /*1c60*/  BSYNC.RECONVERGENT B1 ;  /* 0x0000000000017941 */ /* 0x000fea0003800200 */
.L_x_31:
        /* <DEDUP_REMOVED lines=16> */
.L_x_37:
        /* <DEDUP_REMOVED lines=9> */
.L_x_36:
[----:B------:R-:W-:Y:S05]  /*1e00*/  BSYNC.RECONVERGENT B2 ;  /* 0x0000000000027941 */ /* 0x000fea0003800200 */
.L_x_35:
        /* <DEDUP_REMOVED lines=8> */
.L_x_40:
        /* <DEDUP_REMOVED lines=35> */
.L_x_39:
[----:B------:R-:W-:Y:S05]  /*20c0*/  BSYNC.RECONVERGENT B2 ;  /* 0x0000000000027941 */ /* 0x000fea0003800200 */
.L_x_38:
        /* <DEDUP_REMOVED lines=22> */
.L_x_42:
[----:B------:R-:W-:Y:S05]  /*2230*/  BSYNC.RECONVERGENT B2 ;  /* 0x0000000000027941 */ /* 0x000fea0003800200 */
.L_x_41:
        /* <DEDUP_REMOVED lines=10> */
.L_x_34:
[----:B------:R-:W-:Y:S05]  /*22e0*/  BSYNC.RECONVERGENT B1 ;  /* 0x0000000000017941 */ /* 0x000fea0003800200 */
.L_x_33:
        /* <DEDUP_REMOVED lines=37> */
[----:B--2---:R-:W1:Y:S01]  /*2540*/  LDS.64 R2, [UR4+0x20] ;  /* 0x00002004ff027984 */ /* 0x004e620008000a00 */
[----:B0-----:R-:W-:-:S04]  /*2550*/  VIMNMX3.U32 R0, R5, R0, R8, !PT ;  /* 0x000000000500720f */ /* 0x001fc80007800008 */
[----:B------:R-:W-:-:S04]  /*2560*/  VIMNMX3.U32 R0, R0, R9, R10, !PT ;  /* 0x000000090000720f */ /* 0x000fc8000780000a */
[----:B-1----:R-:W-:-:S04]  /*2570*/  VIMNMX3.U32 R0, R0, R11, R2, !PT ;  /* 0x0000000b0000720f */ /* 0x002fc80007800002 */
[----:B------:R-:W-:Y:S01]  /*2580*/  VIMNMX.U32 R5, PT, PT, R0, R3, !PT ;  /* 0x0000000300057248 */ /* 0x000fe20007fe0000 */
[----:B------:R-:W-:Y:S06]  /*2590*/  BRA `(.L_x_17) ;  /* 0x0000001000807947 */ /* 0x000fec0003800000 */
.L_x_43:
[----:B0-----:R-:W0:Y:S01]  /*25a0*/  S2R R4, SR_LANEID ;  /* 0x0000000000047919 */ /* 0x001e220000000000 */
[----:B------:R-:W-:-:S04]  /*25b0*/  LOP3.LUT R0, R3, 0x3e0, RZ, 0xc0, !PT ;  /* 0x000003e003007812 */ /* 0x000fc800078ec0ff */
[----:B------:R-:W-:Y:S01]  /*25c0*/  LOP3.LUT R9, RZ, R0, RZ, 0x33, !PT ;  /* 0x00000000ff097212 */ /* 0x000fe200078e33ff */
[----:B------:R-:W-:-:S04]  /*25d0*/  VIADD R5, R0, 0x20 ;  /* 0x0000002000057836 */ /* 0x000fc80000000000 */
[----:B------:R-:W-:Y:S01]  /*25e0*/  IMAD.IADD R9, R9, 0x1, R2 ;  /* 0x0000000109097824 */ /* 0x000fe200078e0202 */
[----:B------:R-:W-:-:S04]  /*25f0*/  ISETP.GT.AND P0, PT, R5, R2, PT ;  /* 0x000000020500720c */ /* 0x000fc80003f04270 */
[----:B------:R-:W-:-:S05]  /*2600*/  SEL R6, R9, 0x1f, P0 ;  /* 0x0000001f09067807 */ /* 0x000fca0000000000 */
[----:B------:R-:W1:Y:S01]  /*2610*/  SHFL.DOWN PT, R0, R7, 0x1, R6 ;  /* 0x0820000007007989 */ /* 0x000e6200000e0006 */
[C---:B0-----:R-:W-:Y:S01]  /*2620*/  ISETP.GE.AND P0, PT, R4.reuse, R6, PT ;  /* 0x000000060400720c */ /* 0x041fe20003f06270 */
[C---:B------:R-:W-:Y:S01]  /*2630*/  VIADD R5, R4.reuse, 0x2 ;  /* 0x0000000204057836 */ /* 0x040fe20000000000 */
[----:B------:R-:W-:-:S11]  /*2640*/  ISETP.NE.AND P1, PT, R4, RZ, PT ;  /* 0x000000ff0400720c */ /* 0x000fd60003f25270 */
[----:B-1----:R-:W-:Y:S02]  /*2650*/  @!P0 VIMNMX.U32 R7, PT, PT, R0, R7, !PT ;  /* 0x0000000700078248 */ /* 0x002fe40007fe0000 */
[----:B------:R-:W-:Y:S01]  /*2660*/  ISETP.GT.AND P0, PT, R5, R6, PT ;  /* 0x000000060500720c */ /* 0x000fe20003f04270 */
[----:B------:R-:W-:Y:S01]  /*2670*/  VIADD R5, R4, 0x4 ;  /* 0x0000000404057836 */ /* 0x000fe20000000000 */
[----:B------:R-:W0:Y:S01]  /*2680*/  @!P1 S2R R8, SR_CgaCtaId ;  /* 0x0000000000089919 */ /* 0x000e220000008800 */
[----:B------:R-:W1:Y:S10]  /*2690*/  SHFL.DOWN PT, R0, R7, 0x2, R6 ;  /* 0x0840000007007989 */ /* 0x000e7400000e0006 */
[----:B-1----:R-:W-:-:S02]  /*26a0*/  @!P0 VIMNMX.U32 R7, PT, PT, R7, R0, !PT ;  /* 0x0000000007078248 */ /* 0x002fc40007fe0000 */
[----:B------:R-:W-:Y:S01]  /*26b0*/  ISETP.GT.AND P0, PT, R5, R6, PT ;  /* 0x000000060500720c */ /* 0x000fe20003f04270 */
[----:B------:R-:W-:Y:S02]  /*26c0*/  VIADD R5, R4, 0x8 ;  /* 0x0000000804057836 */ /* 0x000fe40000000000 */
[----:B------:R-:W1:Y:S10]  /*26d0*/  SHFL.DOWN PT, R0, R7, 0x4, R6 ;  /* 0x0880000007007989 */ /* 0x000e7400000e0006 */
[----:B-1----:R-:W-:-:S02]  /*26e0*/  @!P0 VIMNMX.U32 R7, PT, PT, R7, R0, !PT ;  /* 0x0000000007078248 */ /* 0x002fc40007fe0000 */
[----:B------:R-:W-:Y:S01]  /*26f0*/  ISETP.GT.AND P0, PT, R5, R6, PT ;  /* 0x000000060500720c */ /* 0x000fe20003f04270 */
[----:B------:R-:W-:Y:S01]  /*2700*/  VIADD R5, R4, 0x10 ;  /* 0x0000001004057836 */ /* 0x000fe20000000000 */
[----:B------:R-:W-:Y:S01]  /*2710*/  @!P1 SHF.R.U32.HI R4, RZ, 0x3, R3 ;  /* 0x00000003ff049819 */ /* 0x000fe20000011603 */
[----:B------:R-:W1:Y:S03]  /*2720*/  SHFL.DOWN PT, R0, R7, 0x8, R6 ;  /* 0x0900000007007989 */ /* 0x000e6600000e0006 */
[----:B------:R-:W-:-:S07]  /*2730*/  @!P1 LOP3.LUT R4, R4, 0x7c, RZ, 0xc0, !PT ;  /* 0x0000007c04049812 */ /* 0x000fce00078ec0ff */
[----:B-1----:R-:W-:Y:S02]  /*2740*/  @!P0 VIMNMX.U32 R7, PT, PT, R7, R0, !PT ;  /* 0x0000000007078248 */ /* 0x002fe40007fe0000 */
[----:B------:R-:W-:Y:S02]  /*2750*/  ISETP.GT.AND P0, PT, R5, R6, PT ;  /* 0x000000060500720c */ /* 0x000fe40003f04270 */
[----:B------:R-:W-:Y:S01]  /*2760*/  @!P1 MOV R5, 0x400 ;  /* 0x0000040000059802 */ /* 0x000fe20000000f00 */
[----:B------:R-:W1:Y:S03]  /*2770*/  SHFL.DOWN PT, R0, R7, 0x10, R6 ;  /* 0x0a00000007007989 */ /* 0x000e6600000e0006 */
[----:B0-----:R-:W-:-:S05]  /*2780*/  @!P1 LEA R5, R8, R5, 0x18 ;  /* 0x0000000508059211 */ /* 0x001fca00078ec0ff */
[----:B------:R-:W-:Y:S02]  /*2790*/  @!P1 IMAD.IADD R4, R4, 0x1, R5 ;  /* 0x0000000104049824 */ /* 0x000fe400078e0205 */
[----:B-1----:R-:W-:Y:S02]  /*27a0*/  @!P0 VIMNMX.U32 R7, PT, PT, R7, R0, !PT ;  /* 0x0000000007078248 */ /* 0x002fe40007fe0000 */
        /* <DEDUP_REMOVED lines=12> */
[----:B------:R-:W1:Y:S04]  /*2870*/  LDS R0, [UR4+0xc] ;  /* 0x00000c04ff007984 */ /* 0x000e680008000800 */
[----:B------:R-:W0:Y:S04]  /*2880*/  LDS.128 R8, [UR4+0x10] ;  /* 0x00001004ff087984 */ /* 0x000e280008000c00 */
[----:B------:R-:W2:Y:S01]  /*2890*/  LDS.64 R6, [UR4+0x20] ;  /* 0x00002004ff067984 */ /* 0x000ea20008000a00 */
[----:B-1----:R-:W-:Y:S02]  /*28a0*/  @P2 VIMNMX.U32 R5, PT, PT, R5, R0, !PT ;  /* 0x0000000005052248 */ /* 0x002fe40007fe0000 */
[----:B------:R-:W-:-:S02]  /*28b0*/  ISETP.GT.AND P2, PT, R2, 0xa0, PT ;  /* 0x000000a00200780c */ /* 0x000fc40003f44270 */
[----:B0-----:R-:W-:Y:S02]  /*28c0*/  @P4 VIMNMX.U32 R5, PT, PT, R5, R8, !PT ;  /* 0x0000000805054248 */ /* 0x001fe40007fe0000 */
[C---:B------:R-:W-:Y:S02]  /*28d0*/  ISETP.GT.AND P4, PT, R2.reuse, 0xc0, PT ;  /* 0x000000c00200780c */ /* 0x040fe40003f84270 */
[----:B------:R-:W-:Y:S02]  /*28e0*/  @P3 VIMNMX.U32 R5, PT, PT, R5, R9, !PT ;  /* 0x0000000905053248 */ /* 0x000fe40007fe0000 */
[----:B------:R-:W-:Y:S02]  /*28f0*/  ISETP.GT.AND P3, PT, R2, 0xe0, PT ;  /* 0x000000e00200780c */ /* 0x000fe40003f64270 */
[----:B------:R-:W-:-:S04]  /*2900*/  @P1 VIMNMX.U32 R5, PT, PT, R5, R10, !PT ;  /* 0x0000000a05051248 */ /* 0x000fc80007fe0000 */
[----:B------:R-:W-:-:S04]  /*2910*/  @P2 VIMNMX.U32 R5, PT, PT, R5, R11, !PT ;  /* 0x0000000b05052248 */ /* 0x000fc80007fe0000 */
[----:B--2---:R-:W-:-:S04]  /*2920*/  @P4 VIMNMX.U32 R5, PT, PT, R5, R6, !PT ;  /* 0x0000000605054248 */ /* 0x004fc80007fe0000 */
[----:B------:R-:W-:Y:S01]  /*2930*/  @P3 VIMNMX.U32 R5, PT, PT, R5, R7, !PT ;  /* 0x0000000705053248 */ /* 0x000fe20007fe0000 */
[----:B------:R-:W-:Y:S06]  /*2940*/  BRA `(.L_x_17) ;  /* 0x0000000c00947947 */ /* 0x000fec0003800000 */
.L_x_30:
[----:B------:R-:W0:Y:S01]  /*2950*/  S2R R8, SR_TID.X ;  /* 0x0000000000087919 */ /* 0x000e220000002100 */
[----:B------:R-:W0:Y:S02]  /*2960*/  LDC.64 R4, c[0x0][0x380] ;  /* 0x0000e000ff047b82 */ /* 0x000e240000000a00 */
[----:B0-----:R-:W-:-:S05]  /*2970*/  IMAD.WIDE.U32 R4, R8, 0x4, R4 ;  /* 0x0000000408047825 */ /* 0x001fca00078e0004 */
[----:B------:R-:W2:Y:S04]  /*2980*/  LDG.E.CONSTANT R20, desc[UR6][R4.64] ;  /* 0x0000000604147981 */ /* 0x000ea8000c1e9900 */
[----:B------:R-:W2:Y:S04]  /*2990*/  LDG.E.CONSTANT R0, desc[UR6][R4.64+0x400] ;  /* 0x0004000604007981 */ /* 0x000ea8000c1e9900 */
[----:B------:R-:W2:Y:S04]  /*29a0*/  LDG.E.CONSTANT R3, desc[UR6][R4.64+0x800] ;  /* 0x0008000604037981 */ /* 0x000ea8000c1e9900 */
[----:B------:R-:W3:Y:S04]  /*29b0*/  LDG.E.CONSTANT R6, desc[UR6][R4.64+0xc00] ;  /* 0x000c000604067981 */ /* 0x000ee8000c1e9900 */
[----:B------:R-:W3:Y:S04]  /*29c0*/  LDG.E.CONSTANT R7, desc[UR6][R4.64+0x1000] ;  /* 0x0010000604077981 */ /* 0x000ee8000c1e9900 */
[----:B------:R-:W3:Y:S04]  /*29d0*/  LDG.E.CONSTANT R9, desc[UR6][R4.64+0x1400] ;  /* 0x0014000604097981 */ /* 0x000ee8000c1e9900 */
[----:B------:R-:W4:Y:S04]  /*29e0*/  LDG.E.CONSTANT R10, desc[UR6][R4.64+0x1800] ;  /* 0x00180006040a7981 */ /* 0x000f28000c1e9900 */
[----:B------:R-:W4:Y:S04]  /*29f0*/  LDG.E.CONSTANT R11, desc[UR6][R4.64+0x1c00] ;  /* 0x001c0006040b7981 */ /* 0x000f28000c1e9900 */
[----:B------:R-:W4:Y:S04]  /*2a00*/  LDG.E.CONSTANT R12, desc[UR6][R4.64+0x2000] ;  /* 0x00200006040c7981 */ /* 0x000f28000c1e9900 */
[----:B------:R-:W5:Y:S04]  /*2a10*/  LDG.E.CONSTANT R13, desc[UR6][R4.64+0x2400] ;  /* 0x00240006040d7981 */ /* 0x000f68000c1e9900 */
[----:B------:R-:W5:Y:S04]  /*2a20*/  LDG.E.CONSTANT R14, desc[UR6][R4.64+0x2800] ;  /* 0x00280006040e7981 */ /* 0x000f68000c1e9900 */
[----:B------:R-:W5:Y:S04]  /*2a30*/  LDG.E.CONSTANT R15, desc[UR6][R4.64+0x2c00] ;  /* 0x002c0006040f7981 */ /* 0x000f68000c1e9900 */
[----:B------:R-:W5:Y:S04]  /*2a40*/  LDG.E.CONSTANT R16, desc[UR6][R4.64+0x3000] ;  /* 0x0030000604107981 */ /* 0x000f68000c1e9900 */
[----:B------:R-:W5:Y:S04]  /*2a50*/  LDG.E.CONSTANT R17, desc[UR6][R4.64+0x3400] ;  /* 0x0034000604117981 */ /* 0x000f68000c1e9900 */
[----:B------:R-:W5:Y:S04]  /*2a60*/  LDG.E.CONSTANT R18, desc[UR6][R4.64+0x3800] ;  /* 0x0038000604127981 */ /* 0x000f68000c1e9900 */
[----:B------:R-:W5:Y:S01]  /*2a70*/  LDG.E.CONSTANT R19, desc[UR6][R4.64+0x3c00] ;  /* 0x003c000604137981 */ /* 0x000f62000c1e9900 */
[----:B------:R-:W-:-:S02]  /*2a80*/  ISETP.GE.U32.AND P0, PT, R2, 0x2000, PT ;  /* 0x000020000200780c */ /* 0x000fc40003f06070 */
[----:B--2---:R-:W-:Y:S02]  /*2a90*/  VIMNMX3.U32 R0, R20, R0, R3, !PT ;  /* 0x000000001400720f */ /* 0x004fe40007800003 */
[----:B---3--:R-:W-:Y:S02]  /*2aa0*/  VIMNMX3.U32 R7, R6, R7, R9, !PT ;  /* 0x000000070607720f */ /* 0x008fe40007800009 */
[----:B----4-:R-:W-:Y:S01]  /*2ab0*/  VIMNMX3.U32 R10, R10, R11, R12, !PT ;  /* 0x0000000b0a0a720f */ /* 0x010fe2000780000c */
[----:B------:R-:W-:-:S03]  /*2ac0*/  IMAD.MOV.U32 R11, RZ, RZ, 0x1000 ;  /* 0x00001000ff0b7424 */ /* 0x000fc600078e00ff */
[----:B------:R-:W-:Y:S02]  /*2ad0*/  VIMNMX3.U32 R0, R0, R7, R10, !PT ;  /* 0x000000070000720f */ /* 0x000fe4000780000a */
[----:B-----5:R-:W-:Y:S02]  /*2ae0*/  VIMNMX3.U32 R14, R13, R14, R15, !PT ;  /* 0x0000000e0d0e720f */ /* 0x020fe4000780000f */
[----:B------:R-:W-:-:S04]  /*2af0*/  VIMNMX3.U32 R16, R16, R17, R18, !PT ;  /* 0x000000111010720f */ /* 0x000fc80007800012 */
[----:B------:R-:W-:-:S04]  /*2b00*/  VIMNMX3.U32 R19, R14, R16, R19, !PT ;  /* 0x000000100e13720f */ /* 0x000fc80007800013 */
[----:B------:R-:W-:Y:S01]  /*2b10*/  VIMNMX.U32 R0, PT, PT, R0, R19, !PT ;  /* 0x0000001300007248 */ /* 0x000fe20007fe0000 */
[----:B------:R-:W-:Y:S06]  /*2b20*/  @!P0 BRA `(.L_x_44) ;  /* 0x0000000000908947 */ /* 0x000fec0003800000 */
[----:B------:R-:W0:Y:S01]  /*2b30*/  LDC R3, c[0x0][0x390] ;  /* 0x0000e400ff037b82 */ /* 0x000e220000000800 */
[----:B------:R-:W-:Y:S02]  /*2b40*/  VIADD R10, R2, 0xfffff000 ;  /* 0xfffff000020a7836 */ /* 0x000fe40000000000 */
[----:B------:R-:W-:-:S07]  /*2b50*/  IMAD.MOV.U32 R11, RZ, RZ, 0x1000 ;  /* 0x00001000ff0b7424 */ /* 0x000fce00078e00ff */
.L_x_46:
[----:B------:R-:W-:-:S05]  /*2b60*/  IMAD.WIDE R6, R11, 0x4, R4 ;  /* 0x000000040b067825 */ /* 0x000fca00078e0204 */
        /* <DEDUP_REMOVED lines=14> */
[----:B------:R-:W5:Y:S04]  /*2c50*/  LDG.E.CONSTANT R12, desc[UR6][R6.64+0x3800] ;  /* 0x00380006060c7981 */ /* 0x000f68000c1e9900 */
[----:B------:R-:W5:Y:S01]  /*2c60*/  LDG.E.CONSTANT R15, desc[UR6][R6.64+0x3c00] ;  /* 0x003c0006060f7981 */ /* 0x000f62000c1e9900 */
[----:B--2---:R-:W-:Y:S01]  /*2c70*/  VIMNMX3.U32 R17, R0, R17, R2, !PT ;  /* 0x000000110011720f */ /* 0x004fe20007800002 */
[----:B0-----:R-:W-:-:S04]  /*2c80*/  IMAD.MOV.U32 R2, RZ, RZ, R3 ;  /* 0x000000ffff027224 */ /* 0x001fc800078e0003 */
[----:B------:R-:W-:-:S05]  /*2c90*/  IMAD.IADD R0, R2, 0x1, -R11 ;  /* 0x0000000102007824 */ /* 0x000fca00078e0a0b */
[----:B------:R-:W-:Y:S02]  /*2ca0*/  ISETP.GE.AND P0, PT, R0, 0x1000, PT ;  /* 0x000010000000780c */ /* 0x000fe40003f06270 */
[----:B---3--:R-:W-:Y:S02]  /*2cb0*/  VIMNMX3.U32 R16, R16, R19, R18, !PT ;  /* 0x000000131010720f */ /* 0x008fe40007800012 */
[----:B----4-:R-:W-:-:S04]  /*2cc0*/  VIMNMX3.U32 R20, R20, R21, R22, !PT ;  /* 0x000000151414720f */ /* 0x010fc80007800016 */
[----:B------:R-:W-:Y:S02]  /*2cd0*/  VIMNMX3.U32 R16, R17, R16, R20, !PT ;  /* 0x000000101110720f */ /* 0x000fe40007800014 */
[----:B-----5:R-:W-:Y:S02]  /*2ce0*/  VIMNMX3.U32 R23, R23, R24, R25, !PT ;  /* 0x000000181717720f */ /* 0x020fe40007800019 */
[----:B------:R-:W-:Y:S02]  /*2cf0*/  VIMNMX3.U32 R14, R14, R13, R9, !PT ;  /* 0x0000000d0e0e720f */ /* 0x000fe40007800009 */
[----:B------:R-:W-:-:S04]  /*2d00*/  VIMNMX.U32 R12, PT, PT, R12, R15, !PT ;  /* 0x0000000f0c0c7248 */ /* 0x000fc80007fe0000 */
[----:B------:R-:W-:-:S04]  /*2d10*/  VIMNMX3.U32 R23, R23, R14, R12, !PT ;  /* 0x0000000e1717720f */ /* 0x000fc8000780000c */
[----:B------:R-:W-:Y:S01]  /*2d20*/  VIMNMX.U32 R0, PT, PT, R16, R23, !PT ;  /* 0x0000001710007248 */ /* 0x000fe20007fe0000 */
[----:B------:R-:W-:Y:S06]  /*2d30*/  @!P0 BRA `(.L_x_45) ;  /* 0x0000000400fc8947 */ /* 0x000fec0003800000 */
[----:B------:R-:W-:-:S05]  /*2d40*/  VIADD R11, R11, 0x1000 ;  /* 0x000010000b0b7836 */ /* 0x000fca0000000000 */
[----:B------:R-:W-:-:S13]  /*2d50*/  ISETP.GT.AND P0, PT, R11, R10, PT ;  /* 0x0000000a0b00720c */ /* 0x000fda0003f04270 */
[----:B------:R-:W-:Y:S05]  /*2d60*/  @!P0 BRA `(.L_x_46) ;  /* 0xfffffffc007c8947 */ /* 0x000fea000383ffff */
.L_x_44:
[----:B------:R-:W-:-:S13]  /*2d70*/  ISETP.GE.AND P0, PT, R11, R2, PT ;  /* 0x000000020b00720c */ /* 0x000fda0003f06270 */
[----:B------:R-:W-:Y:S05]  /*2d80*/  @P0 BRA `(.L_x_45) ;  /* 0x0000000400e80947 */ /* 0x000fea0003800000 */
[----:B------:R-:W-:Y:S01]  /*2d90*/  IMAD.IADD R9, R2, 0x1, -R11 ;  /* 0x0000000102097824 */ /* 0x000fe200078e0a0b */
[----:B------:R-:W-:Y:S04]  /*2da0*/  BSSY.RECONVERGENT B1, `(.L_x_45) ;  /* 0x0000078000017945 */ /* 0x000fe80003800200 */
[----:B------:R-:W-:-:S13]  /*2db0*/  ISETP.GE.AND P0, PT, R8, R9, PT ;  /* 0x000000090800720c */ /* 0x000fda0003f06270 */
[----:B------:R-:W-:Y:S05]  /*2dc0*/  @P0 BRA `(.L_x_47) ;  /* 0x0000000400d40947 */ /* 0x000fea0003800000 */
[----:B------:R-:W-:Y:S01]  /*2dd0*/  LOP3.LUT R3, RZ, R8, RZ, 0x33, !PT ;  /* 0x00000008ff037212 */ /* 0x000fe200078e33ff */
[----:B------:R-:W-:Y:S01]  /*2de0*/  BSSY.RECONVERGENT B2, `(.L_x_48) ;  /* 0x0000015000027945 */ /* 0x000fe20003800200 */
[----:B------:R-:W-:Y:S02]  /*2df0*/  IMAD.MOV.U32 R10, RZ, RZ, R8 ;  /* 0x000000ffff0a7224 */ /* 0x000fe400078e0008 */
[----:B------:R-:W-:-:S04]  /*2e00*/  IADD3 R2, PT, PT, -R11, R2, R3 ;  /* 0x000000020b027210 */ /* 0x000fc80007ffe103 */
[C---:B------:R-:W-:Y:S02]  /*2e10*/  LOP3.LUT R3, R2.reuse, 0x300, RZ, 0xc0, !PT ;  /* 0x0000030002037812 */ /* 0x040fe400078ec0ff */
[----:B------:R-:W-:Y:S02]  /*2e20*/  ISETP.GE.U32.AND P1, PT, R2, 0x300, PT ;  /* 0x000003000200780c */ /* 0x000fe40003f26070 */
[----:B------:R-:W-:-:S13]  /*2e30*/  ISETP.NE.AND P0, PT, R3, 0x300, PT ;  /* 0x000003000300780c */ /* 0x000fda0003f05270 */
[----:B------:R-:W-:Y:S05]  /*2e40*/  @!P0 BRA `(.L_x_49) ;  /* 0x0000000000388947 */ /* 0x000fea0003800000 */
[----:B------:R-:W0:Y:S01]  /*2e50*/  LDC.64 R4, c[0x0][0x380] ;  /* 0x0000e000ff047b82 */ /* 0x000e220000000a00 */
[----:B------:R-:W-:Y:S01]  /*2e60*/  LEA.HI R2, R2, 0x1, RZ, 0x18 ;  /* 0x0000000102027811 */ /* 0x000fe200078fc0ff */
[----:B------:R-:W-:Y:S02]  /*2e70*/  IMAD.IADD R7, R8, 0x1, R11 ;  /* 0x0000000108077824 */ /* 0x000fe400078e020b */
[----:B------:R-:W-:Y:S01]  /*2e80*/  IMAD.MOV.U32 R10, RZ, RZ, R8 ;  /* 0x000000ffff0a7224 */ /* 0x000fe200078e0008 */
[----:B------:R-:W-:-:S05]  /*2e90*/  LOP3.LUT R2, R2, 0x3, RZ, 0xc0, !PT ;  /* 0x0000000302027812 */ /* 0x000fca00078ec0ff */
[----:B------:R-:W-:-:S07]  /*2ea0*/  IMAD.MOV R6, RZ, RZ, -R2 ;  /* 0x000000ffff067224 */ /* 0x000fce00078e0a02 */
.L_x_50:
        /* <DEDUP_REMOVED lines=8> */
.L_x_49:
[----:B------:R-:W-:Y:S05]  /*2f30*/  BSYNC.RECONVERGENT B2 ;  /* 0x0000000000027941 */ /* 0x000fea0003800200 */
.L_x_48:
        /* <DEDUP_REMOVED lines=16> */
.L_x_53:
        /* <DEDUP_REMOVED lines=39> */
.L_x_52:
[----:B------:R-:W-:Y:S05]  /*32b0*/  BSYNC.RECONVERGENT B2 ;  /* 0x0000000000027941 */ /* 0x000fea0003800200 */
.L_x_51:
        /* <DEDUP_REMOVED lines=10> */
[----:B------:R-:W5:Y:S01]  /*3360*/  LDG.E.CONSTANT R16, desc[UR6][R2.64+0x1400] ;  /* 0x0014000602107981 */ /* 0x000f62000c1e9900 */
[----:B0-----:R-:W-:-:S04]  /*3370*/  IMAD.WIDE.U32 R4, R11, 0x4, R6 ;  /* 0x000000040b047825 */ /* 0x001fc800078e0006 */
[----:B------:R-:W-:Y:S02]  /*3380*/  IMAD.WIDE.U32 R6, R13, 0x4, R6 ;  /* 0x000000040d067825 */ /* 0x000fe400078e0006 */
[----:B------:R0:W2:Y:S04]  /*3390*/  LDG.E.CONSTANT R5, desc[UR6][R4.64] ;  /* 0x0000000604057981 */ /* 0x0000a8000c1e9900 */
[----:B------:R1:W3:Y:S04]  /*33a0*/  LDG.E.CONSTANT R13, desc[UR6][R2.64] ;  /* 0x00000006020d7981 */ /* 0x0002e8000c1e9900 */
[----:B------:R-:W4:Y:S01]  /*33b0*/  LDG.E.CONSTANT R7, desc[UR6][R6.64] ;  /* 0x0000000606077981 */ /* 0x000f22000c1e9900 */
[----:B0-----:R-:W-:Y:S01]  /*33c0*/  IADD3 R4, P1, PT, R2, 0x2000, RZ ;  /* 0x0000200002047810 */ /* 0x001fe20007f3e0ff */
[----:B------:R-:W-:Y:S01]  /*33d0*/  VIADD R10, R10, 0x800 ;  /* 0x000008000a0a7836 */ /* 0x000fe20000000000 */
[----:B------:R-:W-:Y:S01]  /*33e0*/  PLOP3.LUT P0, PT, PT, PT, PT, 0x8, 0x80 ;  /* 0x000000000080781c */ /* 0x000fe20003f0e170 */
[----:B------:R-:W-:-:S02]  /*33f0*/  VIADD R11, R11, 0x800 ;  /* 0x000008000b0b7836 */ /* 0x000fc40000000000 */
[----:B-1----:R-:W-:Y:S01]  /*3400*/  IMAD.MOV.U32 R2, RZ, RZ, R4 ;  /* 0x000000ffff027224 */ /* 0x002fe200078e0004 */
[----:B--2---:R-:W-:-:S04]  /*3410*/  VIMNMX3.U32 R12, R0, R5, R12, !PT ;  /* 0x00000005000c720f */ /* 0x004fc8000780000c */
[----:B---3--:R-:W-:Y:S01]  /*3420*/  VIMNMX3.U32 R12, R12, R13, R14, !PT ;  /* 0x0000000d0c0c720f */ /* 0x008fe2000780000e */
[----:B------:R-:W-:-:S03]  /*3430*/  IMAD.X R5, RZ, RZ, R3, P1 ;  /* 0x000000ffff057224 */ /* 0x000fc600008e0603 */
[----:B----4-:R-:W-:Y:S01]  /*3440*/  VIMNMX3.U32 R12, R12, R7, R15, !PT ;  /* 0x000000070c0c720f */ /* 0x010fe2000780000f */
[----:B------:R-:W-:-:S03]  /*3450*/  IMAD.MOV.U32 R3, RZ, RZ, R5 ;  /* 0x000000ffff037224 */ /* 0x000fc600078e0005 */
[----:B-----5:R-:W-:-:S07]  /*3460*/  VIMNMX3.U32 R0, R12, R17, R16, !PT ;  /* 0x000000110c00720f */ /* 0x020fce0007800010 */
.L_x_55:
[----:B------:R-:W-:Y:S05]  /*3470*/  BSYNC.RECONVERGENT B2 ;  /* 0x0000000000027941 */ /* 0x000fea0003800200 */
.L_x_54:
        /* <DEDUP_REMOVED lines=10> */
.L_x_47:
[----:B------:R-:W-:Y:S05]  /*3520*/  BSYNC.RECONVERGENT B1 ;  /* 0x0000000000017941 */ /* 0x000fea0003800200 */
.L_x_45:
[----:B------:R-:W0:Y:S01]  /*3530*/  S2R R6, SR_LANEID ;  /* 0x0000000000067919 */ /* 0x000e220000000000 */
[----:B------:R-:W-:-:S05]  /*3540*/  IMAD.MOV.U32 R5, RZ, RZ, R0 ;  /* 0x000000ffff057224 */ /* 0x000fca00078e0000 */
        /* <DEDUP_REMOVED lines=30> */
[----:B0-----:R-:W-:Y:S04]  /*3730*/  LDS R0, [UR4+0xc] ;  /* 0x00000c04ff007984 */ /* 0x001fe80008000800 */
[----:B------:R-:W0:Y:S04]  /*3740*/  LDS.128 R8, [UR4+0x10] ;  /* 0x00001004ff087984 */ /* 0x000e280008000c00 */
[----:B------:R-:W1:Y:S01]  /*3750*/  LDS.64 R2, [UR4+0x20] ;  /* 0x00002004ff027984 */ /* 0x000e620008000a00 */
[----:B0-----:R-:W-:-:S04]  /*3760*/  VIMNMX3.U32 R0, R5, R0, R8, !PT ;  /* 0x000000000500720f */ /* 0x001fc80007800008 */
[----:B------:R-:W-:-:S04]  /*3770*/  VIMNMX3.U32 R0, R0, R9, R10, !PT ;  /* 0x000000090000720f */ /* 0x000fc8000780000a */
[----:B-1----:R-:W-:-:S04]  /*3780*/  VIMNMX3.U32 R0, R0, R11, R2, !PT ;  /* 0x0000000b0000720f */ /* 0x002fc80007800002 */
[----:B------:R-:W-:-:S07]  /*3790*/  VIMNMX.U32 R5, PT, PT, R0, R3, !PT ;  /* 0x0000000300057248 */ /* 0x000fce0007fe0000 */
.L_x_17:
[----:B------:R-:W-:Y:S05]  /*37a0*/  BSYNC.RECONVERGENT B0 ;  /* 0x0000000000007941 */ /* 0x000fea0003800200 */
.L_x_1:
[----:B------:R-:W-:Y:S05]  /*37b0*/  @P0 EXIT ;  /* 0x000000000000094d */ /* 0x000fea0003800000 */
[----:B0-23--:R-:W0:Y:S01]  /*37c0*/  LDC.64 R2, c[0x0][0x388] ;  /* 0x0000e200ff027b82 */ /* 0x00de220000000a00 */
[----:B------:R-:W1:Y:S02]  /*37d0*/  LDCU UR4, c[0x0][0x398] ;  /* 0x00007300ff0477ac */ /* 0x000e640008000800 */
[----:B-1--4-:R-:W-:-:S05]  /*37e0*/  VIMNMX.U32 R5, PT, PT, R5, UR4, !PT ;  /* 0x0000000405057c48 */ /* 0x012fca000ffe0000 */
[----:B0-----:R-:W-:Y:S01]  /*37f0*/  STG.E desc[UR6][R2.64], R5 ;  /* 0x0000000502007986 */ /* 0x001fe2000c101906 */
[----:B------:R-:W-:Y:S05]  /*3800*/  EXIT ;  /* 0x000000000000794d */ /* 0x000fea0003800000 */
.L_x_56:
[----:B------:R-:W-:-:S00]  /*3810*/  BRA `(.L_x_56) ;  /* 0xfffffffc00fc7947 */ /* 0x000fc0000383ffff */
[----:B------:R-:W-:-:S00]  /*3820*/  NOP ;  /* 0x0000000000007918 */ /* 0x000fc00000000000 */
        /* <DEDUP_REMOVED lines=13> */
.L_x_322:


//--------------------- .text._ZN3cub18CUB_300001_SM_10006detail6reduce18DeviceReduceKernelINS2_10policy_hubIjyN4cuda3__47maximumIjEEE10Policy1000EPjyS8_jNS5_3std3__410__identityEEEvT0_PT3_T1_NS0_13GridEvenShareISI_EET2_T4_ --------------------------
	.section	.text._ZN3cub18CUB_300001_SM_10006detail6reduce18DeviceReduceKernelINS2_10policy_hubIjyN4cuda3__47maximumIjEEE10Policy1000EPjyS8_jNS5_3std3__410__identityEEEvT0_PT3_T1_NS0_13GridEvenShareISI_EET2_T4_,"ax",@progbits
	.align	128
        .global         _ZN3cub18CUB_300001_SM_10006detail6reduce18DeviceReduceKernelINS2_10policy_hubIjyN4cuda3__47maximumIjEEE10Policy1000EPjyS8_jNS5_3std3__410__identityEEEvT0_PT3_T1_NS0_13GridEvenShareISI_EET2_T4_
        .type           _ZN3cub18CUB_300001_SM_10006detail6reduce18DeviceReduceKernelINS2_10policy_hubIjyN4cuda3__47maximumIjEEE10Policy1000EPjyS8_jNS5_3std3__410__identityEEEvT0_PT3_T1_NS0_13GridEvenShareISI_EET2_T4_,@function
        .size           _ZN3cub18CUB_300001_SM_10006detail6reduce18DeviceReduceKernelINS2_10policy_hubIjyN4cuda3__47maximumIjEEE10Policy1000EPjyS8_jNS5_3std3__410__identityEEEvT0_PT3_T1_NS0_13GridEvenShareISI_EET2_T4_,(.L_x_323 - _ZN3cub18CUB_300001_SM_10006detail6reduce18DeviceReduceKernelINS2_10policy_hubIjyN4cuda3__47maximumIjEEE10Policy1000EPjyS8_jNS5_3std3__410__identityEEEvT0_PT3_T1_NS0_13GridEvenShareISI_EET2_T4_)
        .other          _ZN3cub18CUB_300001_SM_10006detail6reduce18DeviceReduceKernelINS2_10policy_hubIjyN4cuda3__47maximumIjEEE10Policy1000EPjyS8_jNS5_3std3__410__identityEEEvT0_PT3_T1_NS0_13GridEvenShareISI_EET2_T4_,@"STO_CUDA_ENTRY STV_DEFAULT"
_ZN3cub18CUB_300001_SM_10006detail6reduce18DeviceReduceKernelINS2_10policy_hubIjyN4cuda3__47maximumIjEEE10Policy1000EPjyS8_jNS5_3std3__410__identityEEEvT0_PT3_T1_NS0_13GridEvenShareISI_EET2_T4_:
.text._ZN3cub18CUB_300001_SM_10006detail6reduce18DeviceReduceKernelINS2_10policy_hubIjyN4cuda3__47maximumIjEEE10Policy1000EPjyS8_jNS5_3std3__410__identityEEEvT0_PT3_T1_NS0_13GridEvenShareISI_EET2_T4_:
[----:B------:R-:W-:Y:S01]  /*0000*/  LDC R1, c[0x0][0x37c] ;  /* 0x0000df00ff017b82 */ /* 0x000fe20000000800 */
[----:B------:R-:W0:Y:S07]  /*0010*/  LDCU UR10, c[0x0][0x380] ;  /* 0x00007000ff0a77ac */ /* 0x000e2e0008000800 */
[----:B------:R-:W1:Y:S01]  /*0020*/  S2UR UR17, SR_CTAID.X ;  /* 0x00000000001179c3 */ /* 0x000e620000002500 */
[----:B------:R-:W-:Y:S01]  /*0030*/  BSSY.RECONVERGENT B0, `(.L_x_57) ;  /* 0x00003eb000007945 */ /* 0x000fe20003800200 */
[----:B------:R-:W2:Y:S01]  /*0040*/  LDCU UR5, c[0x0][0x3c0] ;  /* 0x00007800ff0577ac */ /* 0x000ea20008000800 */
[----:B------:R-:W3:Y:S01]  /*0050*/  LDCU.64 UR14, c[0x0][0x358] ;  /* 0x00006b00ff0e77ac */ /* 0x000ee20008000a00 */
[----:B0-----:R-:W-:-:S02]  /*0060*/  ULOP3.LUT UP0, URZ, UR10, 0xf, URZ, 0xc0, !UPT ;  /* 0x0000000f0aff7892 */ /* 0x001fc4000f80c0ff */
[----:B--2---:R-:W-:Y:S02]  /*0070*/  USHF.L.U32 UR5, UR5, 0xc, URZ ;  /* 0x0000000c05057899 */ /* 0x004fe400080006ff */
[----:B-1----:R-:W-:Y:S02]  /*0080*/  USHF.L.U32 UR4, UR17, 0xc, URZ ;  /* 0x0000000c11047899 */ /* 0x002fe400080006ff */
[----:B------:R-:W-:-:S03]  /*0090*/  USHF.R.S32.HI UR6, URZ, 0x1f, UR5 ;  /* 0x0000001fff067899 */ /* 0x000fc60008011405 */
[----:B---3--:R-:W-:Y:S09]  /*00a0*/  BRA.U UP0, `(.L_x_58) ;  /* 0x0000001d00907547 */ /* 0x008ff2000b800000 */
[----:B------:R-:W0:Y:S02]  /*00b0*/  LDCU.64 UR12, c[0x0][0x3b8] ;  /* 0x00007700ff0c77ac */ /* 0x000e240008000a00 */
[----:B0-----:R-:W-:-:S04]  /*00c0*/  UIADD3 UR7, UP0, UPT, -UR4, UR12, URZ ;  /* 0x0000000c04077290 */ /* 0x001fc8000ff1e1ff */
[----:B------:R-:W-:Y:S02]  /*00d0*/  UIADD3.X UR8, UPT, UPT, UR13, -0x1, URZ, UP0, !UPT ;  /* 0xffffffff0d087890 */ /* 0x000fe400087fe4ff */
[----:B------:R-:W-:-:S04]  /*00e0*/  UISETP.GT.U32.AND UP0, UPT, UR7, 0xfff, UPT ;  /* 0x00000fff0700788c */ /* 0x000fc8000bf04070 */
[----:B------:R-:W-:-:S09]  /*00f0*/  UISETP.GT.U32.AND.EX UP0, UPT, UR8, URZ, UPT, UP0 ;  /* 0x000000ff0800728c */ /* 0x000fd2000bf04100 */
[----:B------:R-:W-:Y:S05]  /*0100*/  BRA.U UP0, `(.L_x_59) ;  /* 0x0000000d00ec7547 */ /* 0x000fea000b800000 */
[----:B------:R-:W0:Y:S01]  /*0110*/  S2R R0, SR_TID.X ;  /* 0x0000000000007919 */ /* 0x000e220000002100 */
[----:B------:R-:W-:Y:S01]  /*0120*/  UIADD3 UR6, UPT, UPT, -UR4, UR12, URZ ;  /* 0x0000000c04067290 */ /* 0x000fe2000fffe1ff */
[----:B------:R-:W-:Y:S01]  /*0130*/  BSSY.RECONVERGENT B1, `(.L_x_60) ;  /* 0x000000b000017945 */ /* 0x000fe20003800200 */
[----:B------:R-:W1:Y:S01]  /*0140*/  LDCU UR7, c[0x0][0x384] ;  /* 0x00007080ff0777ac */ /* 0x000e620008000800 */
[----:B------:R-:W-:-:S03]  /*0150*/  IMAD.MOV.U32 R6, RZ, RZ, RZ ;  /* 0x000000ffff067224 */ /* 0x000fc600078e00ff */
[----:B0-----:R-:W-:Y:S01]  /*0160*/  ISETP.GE.AND P0, PT, R0, UR6, PT ;  /* 0x0000000600007c0c */ /* 0x001fe2000bf06270 */
[----:B------:R-:W-:-:S12]  /*0170*/  IMAD.MOV.U32 R7, RZ, RZ, R0 ;  /* 0x000000ffff077224 */ /* 0x000fd800078e0000 */
[----:B-1----:R-:W-:Y:S05]  /*0180*/  @P0 BRA `(.L_x_61) ;  /* 0x0000000000140947 */ /* 0x002fea0003800000 */
[----:B------:R-:W0:Y:S01]  /*0190*/  LDC.64 R2, c[0x0][0x380] ;  /* 0x0000e000ff027b82 */ /* 0x000e220000000a00 */
[----:B------:R-:W-:-:S04]  /*01a0*/  VIADD R5, R0, UR4 ;  /* 0x0000000400057c36 */ /* 0x000fc80008000000 */
[----:B0-----:R-:W-:-:S05]  /*01b0*/  IMAD.WIDE.U32 R2, R5, 0x4, R2 ;  /* 0x0000000405027825 */ /* 0x001fca00078e0002 */
[----:B------:R0:W5:Y:S01]  /*01c0*/  LDG.E.CONSTANT R6, desc[UR14][R2.64] ;  /* 0x0000000e02067981 */ /* 0x000162000c1e9900 */
[----:B------:R-:W-:-:S07]  /*01d0*/  VIADD R7, R0, 0x100 ;  /* 0x0000010000077836 */ /* 0x000fce0000000000 */
.L_x_61:
[----:B------:R-:W-:Y:S05]  /*01e0*/  BSYNC.RECONVERGENT B1 ;  /* 0x0000000000017941 */ /* 0x000fea0003800200 */
.L_x_60:
[----:B------:R-:W-:Y:S01]  /*01f0*/  ISETP.GE.AND P0, PT, R7, UR6, PT ;  /* 0x0000000607007c0c */ /* 0x000fe2000bf06270 */
[----:B------:R-:W-:-:S12]  /*0200*/  BSSY.RECONVERGENT B1, `(.L_x_62) ;  /* 0x000007f000017945 */ /* 0x000fd80003800200 */
[----:B------:R-:W-:Y:S05]  /*0210*/  @P0 BRA `(.L_x_63) ;  /* 0x0000000400f40947 */ /* 0x000fea0003800000 */
[----:B0-----:R-:W-:Y:S01]  /*0220*/  LOP3.LUT R2, RZ, R7, RZ, 0x33, !PT ;  /* 0x00000007ff027212 */ /* 0x001fe200078e33ff */
[----:B------:R-:W-:Y:S04]  /*0230*/  BSSY.RECONVERGENT B2, `(.L_x_64) ;  /* 0x0000019000027945 */ /* 0x000fe80003800200 */
[----:B------:R-:W-:-:S04]  /*0240*/  VIADD R2, R2, UR12 ;  /* 0x0000000c02027c36 */ /* 0x000fc80008000000 */
[C---:B------:R-:W-:Y:S01]  /*0250*/  VIADD R4, R2.reuse, -UR4 ;  /* 0x8000000402047c36 */ /* 0x040fe20008000000 */
[----:B------:R-:W-:-:S04]  /*0260*/  LOP3.LUT R3, R2, 0x300, RZ, 0xc0, !PT ;  /* 0x0000030002037812 */ /* 0x000fc800078ec0ff */
[----:B------:R-:W-:Y:S02]  /*0270*/  ISETP.NE.AND P1, PT, R3, 0x300, PT ;  /* 0x000003000300780c */ /* 0x000fe40003f25270 */
[----:B------:R-:W-:-:S11]  /*0280*/  ISETP.GE.U32.AND P0, PT, R4, 0x300, PT ;  /* 0x000003000400780c */ /* 0x000fd60003f06070 */
[----:B------:R-:W-:Y:S05]  /*0290*/  @!P1 BRA `(.L_x_65) ;  /* 0x0000000000489947 */ /* 0x000fea0003800000 */
[----:B------:R-:W0:Y:S01]  /*02a0*/  LDCU UR5, c[0x0][0x384] ;  /* 0x00007080ff0577ac */ /* 0x000e220008000800 */
[----:B------:R-:W-:Y:S02]  /*02b0*/  IADD3 R8, P1, PT, R7, UR4, RZ ;  /* 0x0000000407087c10 */ /* 0x000fe4000ff3e0ff */
[----:B------:R-:W-:Y:S02]  /*02c0*/  LEA.HI R2, R2, 0x1, RZ, 0x18 ;  /* 0x0000000102027811 */ /* 0x000fe400078fc0ff */
[----:B------:R-:W-:Y:S01]  /*02d0*/  LEA R5, P2, R8, UR10, 0x2 ;  /* 0x0000000a08057c11 */ /* 0x000fe2000f8410ff */
[----:B------:R-:W-:Y:S01]  /*02e0*/  IMAD.X R3, RZ, RZ, RZ, P1 ;  /* 0x000000ffff037224 */ /* 0x000fe200008e06ff */
[----:B------:R-:W-:-:S05]  /*02f0*/  LOP3.LUT R2, R2, 0x3, RZ, 0xc0, !PT ;  /* 0x0000000302027812 */ /* 0x000fca00078ec0ff */
[----:B------:R-:W-:Y:S01]  /*0300*/  IMAD.MOV R4, RZ, RZ, -R2 ;  /* 0x000000ffff047224 */ /* 0x000fe200078e0a02 */
[----:B0-----:R-:W-:-:S07]  /*0310*/  LEA.HI.X R8, R8, UR5, R3, 0x2, P2 ;  /* 0x0000000508087c11 */ /* 0x001fce00090f1403 */
.L_x_66:
[----:B------:R-:W-:Y:S02]  /*0320*/  IMAD.MOV.U32 R3, RZ, RZ, R8 ;  /* 0x000000ffff037224 */ /* 0x000fe400078e0008 */
[----:B------:R-:W-:-:S05]  /*0330*/  IMAD.MOV.U32 R2, RZ, RZ, R5 ;  /* 0x000000ffff027224 */ /* 0x000fca00078e0005 */
[----:B------:R-:W2:Y:S01]  /*0340*/  LDG.E.CONSTANT R3, desc[UR14][R2.64] ;  /* 0x0000000e02037981 */ /* 0x000ea2000c1e9900 */
[----:B------:R-:W-:Y:S01]  /*0350*/  VIADD R4, R4, 0x1 ;  /* 0x0000000104047836 */ /* 0x000fe20000000000 */
[----:B------:R-:W-:Y:S01]  /*0360*/  IADD3 R5, P2, PT, R5, 0x400, RZ ;  /* 0x0000040005057810 */ /* 0x000fe20007f5e0ff */
[----:B------:R-:W-:-:S03]  /*0370*/  VIADD R7, R7, 0x100 ;  /* 0x0000010007077836 */ /* 0x000fc60000000000 */
[----:B------:R-:W-:Y:S01]  /*0380*/  ISETP.NE.AND P1, PT, R4, RZ, PT ;  /* 0x000000ff0400720c */ /* 0x000fe20003f25270 */
[----:B------:R-:W-:Y:S01]  /*0390*/  IMAD.X R8, RZ, RZ, R8, P2 ;  /* 0x000000ffff087224 */ /* 0x000fe200010e0608 */
[----:B--2--5:R-:W-:-:S11]  /*03a0*/  VIMNMX.U32 R6, PT, PT, R3, R6, !PT ;  /* 0x0000000603067248 */ /* 0x024fd60007fe0000 */
[----:B------:R-:W-:Y:S05]  /*03b0*/  @P1 BRA `(.L_x_66) ;  /* 0xfffffffc00d81947 */ /* 0x000fea000383ffff */
.L_x_65:
[----:B------:R-:W-:Y:S05]  /*03c0*/  BSYNC.RECONVERGENT B2 ;  /* 0x0000000000027941 */ /* 0x000fea0003800200 */
.L_x_64:
[----:B------:R-:W-:Y:S05]  /*03d0*/  @!P0 BRA `(.L_x_63) ;  /* 0x0000000400848947 */ /* 0x000fea0003800000 */
[----:B------:R-:W-:Y:S01]  /*03e0*/  IADD3 R2, PT, PT, -R7, UR6, RZ ;  /* 0x0000000607027c10 */ /* 0x000fe2000fffe1ff */
[----:B------:R-:W-:Y:S01]  /*03f0*/  BSSY.RECONVERGENT B2, `(.L_x_67) ;  /* 0x0000035000027945 */ /* 0x000fe20003800200 */
[----:B------:R-:W-:Y:S02]  /*0400*/  PLOP3.LUT P0, PT, PT, PT, PT, 0x80, 0x8 ;  /* 0x000000000008781c */ /* 0x000fe40003f0f070 */
[----:B------:R-:W-:-:S13]  /*0410*/  ISETP.GT.AND P1, PT, R2, 0xc00, PT ;  /* 0x00000c000200780c */ /* 0x000fda0003f24270 */
[----:B------:R-:W-:Y:S05]  /*0420*/  @!P1 BRA `(.L_x_68) ;  /* 0x0000000000c49947 */ /* 0x000fea0003800000 */
[----:B------:R-:W-:Y:S01]  /*0430*/  IMAD.U32 R10, RZ, RZ, UR6 ;  /* 0x00000006ff0a7e24 */ /* 0x000fe2000f8e00ff */
[----:B------:R-:W-:-:S03]  /*0440*/  PLOP3.LUT P0, PT, PT, PT, PT, 0x8, 0x80 ;  /* 0x000000000080781c */ /* 0x000fc60003f0e170 */
[----:B------:R-:W-:-:S10]  /*0450*/  VIADD R10, R10, 0xfffff400 ;  /* 0xfffff4000a0a7836 */ /* 0x000fd40000000000 */
.L_x_69:
[C---:B------:R-:W-:Y:S01]  /*0460*/  IADD3 R5, P1, PT, R7.reuse, UR4, RZ ;  /* 0x0000000407057c10 */ /* 0x040fe2000ff3e0ff */
[----:B------:R-:W-:-:S03]  /*0470*/  VIADD R2, R7, 0x400 ;  /* 0x0000040007027836 */ /* 0x000fc60000000000 */
[----:B------:R-:W-:Y:S02]  /*0480*/  LEA.HI.X.SX32 R12, R7, RZ, 0x1, P1 ;  /* 0x000000ff070c7211 */ /* 0x000fe400008f0eff */
[C---:B------:R-:W-:Y:S02]  /*0490*/  LEA R20, P1, R5.reuse, UR10, 0x2 ;  /* 0x0000000a05147c11 */ /* 0x040fe4000f8210ff */
[C---:B------:R-:W-:Y:S02]  /*04a0*/  IADD3 R3, P2, PT, R2.reuse, UR4, RZ ;  /* 0x0000000402037c10 */ /* 0x040fe4000ff5e0ff */
[----:B------:R-:W-:Y:S02]  /*04b0*/  LEA.HI.X R21, R5, UR7, R12, 0x2, P1 ;  /* 0x0000000705157c11 */ /* 0x000fe400088f140c */
[----:B------:R-:W-:Y:S01]  /*04c0*/  LEA.HI.X.SX32 R4, R2, RZ, 0x1, P2 ;  /* 0x000000ff02047211 */ /* 0x000fe200010f0eff */
[----:B------:R-:W-:Y:S01]  /*04d0*/  VIADD R2, R7, 0x800 ;  /* 0x0000080007027836 */ /* 0x000fe20000000000 */
[C---:B------:R-:W-:Y:S01]  /*04e0*/  LEA R8, P2, R3.reuse, UR10, 0x2 ;  /* 0x0000000a03087c11 */ /* 0x040fe2000f8410ff */
[----:B------:R-:W2:Y:S03]  /*04f0*/  LDG.E.CONSTANT R13, desc[UR14][R20.64] ;  /* 0x0000000e140d7981 */ /* 0x000ea6000c1e9900 */
[----:B------:R-:W-:Y:S01]  /*0500*/  LEA.HI.X R9, R3, UR7, R4, 0x2, P2 ;  /* 0x0000000703097c11 */ /* 0x000fe200090f1404 */
[----:B------:R-:W2:Y:S01]  /*0510*/  LDG.E.CONSTANT R14, desc[UR14][R20.64+0x400] ;  /* 0x0004000e140e7981 */ /* 0x000ea2000c1e9900 */
[----:B------:R-:W-:Y:S01]  /*0520*/  IADD3 R3, P1, PT, R2, UR4, RZ ;  /* 0x0000000402037c10 */ /* 0x000fe2000ff3e0ff */
[----:B------:R-:W-:-:S02]  /*0530*/  VIADD R4, R7, 0xc00 ;  /* 0x00000c0007047836 */ /* 0x000fc40000000000 */
[----:B------:R-:W3:Y:S01]  /*0540*/  LDG.E.CONSTANT R11, desc[UR14][R20.64+0x800] ;  /* 0x0008000e140b7981 */ /* 0x000ee2000c1e9900 */
[----:B------:R-:W-:-:S03]  /*0550*/  LEA.HI.X.SX32 R12, R2, RZ, 0x1, P1 ;  /* 0x000000ff020c7211 */ /* 0x000fc600008f0eff */
[----:B------:R-:W3:Y:S01]  /*0560*/  LDG.E.CONSTANT R16, desc[UR14][R20.64+0xc00] ;  /* 0x000c000e14107981 */ /* 0x000ee2000c1e9900 */
[----:B------:R-:W-:-:S03]  /*0570*/  LEA R2, P1, R3, UR10, 0x2 ;  /* 0x0000000a03027c11 */ /* 0x000fc6000f8210ff */
[----:B------:R-:W4:Y:S01]  /*0580*/  LDG.E.CONSTANT R15, desc[UR14][R8.64] ;  /* 0x0000000e080f7981 */ /* 0x000f22000c1e9900 */
[----:B------:R-:W-:-:S03]  /*0590*/  IADD3 R5, P2, PT, R4, UR4, RZ ;  /* 0x0000000404057c10 */ /* 0x000fc6000ff5e0ff */
[----:B------:R-:W4:Y:S01]  /*05a0*/  LDG.E.CONSTANT R18, desc[UR14][R8.64+0x400] ;  /* 0x0004000e08127981 */ /* 0x000f22000c1e9900 */
[----:B------:R-:W-:-:S03]  /*05b0*/  LEA.HI.X R3, R3, UR7, R12, 0x2, P1 ;  /* 0x0000000703037c11 */ /* 0x000fc600088f140c */
[----:B------:R-:W4:Y:S01]  /*05c0*/  LDG.E.CONSTANT R12, desc[UR14][R8.64+0x800] ;  /* 0x0008000e080c7981 */ /* 0x000f22000c1e9900 */
[----:B------:R-:W-:-:S03]  /*05d0*/  LEA.HI.X.SX32 R22, R4, RZ, 0x1, P2 ;  /* 0x000000ff04167211 */ /* 0x000fc600010f0eff */
[----:B------:R-:W4:Y:S01]  /*05e0*/  LDG.E.CONSTANT R17, desc[UR14][R8.64+0xc00] ;  /* 0x000c000e08117981 */ /* 0x000f22000c1e9900 */
[----:B------:R-:W-:-:S03]  /*05f0*/  LEA R4, P1, R5, UR10, 0x2 ;  /* 0x0000000a05047c11 */ /* 0x000fc6000f8210ff */
[----:B------:R-:W4:Y:S01]  /*0600*/  LDG.E.CONSTANT R19, desc[UR14][R2.64] ;  /* 0x0000000e02137981 */ /* 0x000f22000c1e9900 */
[----:B------:R-:W-:-:S03]  /*0610*/  LEA.HI.X R5, R5, UR7, R22, 0x2, P1 ;  /* 0x0000000705057c11 */ /* 0x000fc600088f1416 */
        /* <DEDUP_REMOVED lines=18> */
.L_x_68:
[----:B------:R-:W-:Y:S05]  /*0740*/  BSYNC.RECONVERGENT B2 ;  /* 0x0000000000027941 */ /* 0x000fea0003800200 */
.L_x_67:
[----:B------:R-:W-:Y:S01]  /*0750*/  IADD3 R2, PT, PT, -R7, UR6, RZ ;  /* 0x0000000607027c10 */ /* 0x000fe2000fffe1ff */
[----:B------:R-:W-:Y:S03]  /*0760*/  BSSY.RECONVERGENT B2, `(.L_x_70) ;  /* 0x000001b000027945 */ /* 0x000fe60003800200 */
[----:B------:R-:W-:-:S13]  /*0770*/  ISETP.GT.AND P1, PT, R2, 0x400, PT ;  /* 0x000004000200780c */ /* 0x000fda0003f24270 */
[----:B------:R-:W-:Y:S05]  /*0780*/  @!P1 BRA `(.L_x_71) ;  /* 0x0000000000609947 */ /* 0x000fea0003800000 */
[----:B------:R-:W0:Y:S01]  /*0790*/  LDCU UR5, c[0x0][0x384] ;  /* 0x00007080ff0577ac */ /* 0x000e220008000800 */
[C---:B------:R-:W-:Y:S01]  /*07a0*/  IADD3 R8, P0, PT, R7.reuse, UR4, RZ ;  /* 0x0000000407087c10 */ /* 0x040fe2000ff1e0ff */
[----:B------:R-:W-:-:S03]  /*07b0*/  VIADD R4, R7, 0x400 ;  /* 0x0000040007047836 */ /* 0x000fc60000000000 */
[----:B------:R-:W-:Y:S02]  /*07c0*/  LEA.HI.X.SX32 R3, R7, RZ, 0x1, P0 ;  /* 0x000000ff07037211 */ /* 0x000fe400000f0eff */
[----:B------:R-:W-:Y:S02]  /*07d0*/  LEA R2, P1, R8, UR10, 0x2 ;  /* 0x0000000a08027c11 */ /* 0x000fe4000f8210ff */
[----:B------:R-:W-:-:S04]  /*07e0*/  IADD3 R5, P0, PT, R4, UR4, RZ ;  /* 0x0000000404057c10 */ /* 0x000fc8000ff1e0ff */
[----:B------:R-:W-:Y:S02]  /*07f0*/  LEA.HI.X.SX32 R10, R4, RZ, 0x1, P0 ;  /* 0x000000ff040a7211 */ /* 0x000fe400000f0eff */
[C---:B------:R-:W-:Y:S02]  /*0800*/  LEA R4, P0, R5.reuse, UR10, 0x2 ;  /* 0x0000000a05047c11 */ /* 0x040fe4000f8010ff */
[----:B0-----:R-:W-:Y:S02]  /*0810*/  LEA.HI.X R3, R8, UR5, R3, 0x2, P1 ;  /* 0x0000000508037c11 */ /* 0x001fe400088f1403 */
[----:B------:R-:W-:-:S03]  /*0820*/  LEA.HI.X R5, R5, UR5, R10, 0x2, P0 ;  /* 0x0000000505057c11 */ /* 0x000fc600080f140a */
[----:B------:R-:W2:Y:S04]  /*0830*/  LDG.E.CONSTANT R9, desc[UR14][R2.64] ;  /* 0x0000000e02097981 */ /* 0x000ea8000c1e9900 */
        /* <DEDUP_REMOVED lines=13> */
.L_x_71:
[----:B------:R-:W-:Y:S05]  /*0910*/  BSYNC.RECONVERGENT B2 ;  /* 0x0000000000027941 */ /* 0x000fea0003800200 */
.L_x_70:
[----:B------:R-:W-:-:S13]  /*0920*/  ISETP.LT.OR P0, PT, R7, UR6, P0 ;  /* 0x0000000607007c0c */ /* 0x000fda0008701670 */
[----:B------:R-:W-:Y:S05]  /*0930*/  @!P0 BRA `(.L_x_63) ;  /* 0x00000000002c8947 */ /* 0x000fea0003800000 */
[----:B------:R-:W0:Y:S01]  /*0940*/  LDCU UR5, c[0x0][0x384] ;  /* 0x00007080ff0577ac */ /* 0x000e220008000800 */
[----:B------:R-:W-:-:S04]  /*0950*/  IADD3 R3, P0, PT, R7, UR4, RZ ;  /* 0x0000000407037c10 */ /* 0x000fc8000ff1e0ff */
[----:B------:R-:W-:Y:S02]  /*0960*/  LEA.HI.X.SX32 R4, R7, RZ, 0x1, P0 ;  /* 0x000000ff07047211 */ /* 0x000fe400000f0eff */
[----:B------:R-:W-:-:S04]  /*0970*/  LEA R2, P0, R3, UR10, 0x2 ;  /* 0x0000000a03027c11 */ /* 0x000fc8000f8010ff */
[----:B0-----:R-:W-:-:S05]  /*0980*/  LEA.HI.X R3, R3, UR5, R4, 0x2, P0 ;  /* 0x0000000503037c11 */ /* 0x001fca00080f1404 */
[----:B------:R-:W2:Y:S04]  /*0990*/  LDG.E.CONSTANT R5, desc[UR14][R2.64] ;  /* 0x0000000e02057981 */ /* 0x000ea8000c1e9900 */
[----:B------:R-:W2:Y:S04]  /*09a0*/  LDG.E.CONSTANT R4, desc[UR14][R2.64+0x400] ;  /* 0x0004000e02047981 */ /* 0x000ea8000c1e9900 */
[----:B------:R-:W3:Y:S04]  /*09b0*/  LDG.E.CONSTANT R7, desc[UR14][R2.64+0x800] ;  /* 0x0008000e02077981 */ /* 0x000ee8000c1e9900 */
[----:B------:R-:W3:Y:S01]  /*09c0*/  LDG.E.CONSTANT R8, desc[UR14][R2.64+0xc00] ;  /* 0x000c000e02087981 */ /* 0x000ee2000c1e9900 */
[----:B--2--5:R-:W-:-:S04]  /*09d0*/  VIMNMX3.U32 R4, R6, R5, R4, !PT ;  /* 0x000000050604720f */ /* 0x024fc80007800004 */
[----:B---3--:R-:W-:-:S07]  /*09e0*/  VIMNMX3.U32 R6, R4, R7, R8, !PT ;  /* 0x000000070406720f */ /* 0x008fce0007800008 */
.L_x_63:
[----:B------:R-:W-:Y:S05]  /*09f0*/  BSYNC.RECONVERGENT B1 ;  /* 0x0000000000017941 */ /* 0x000fea0003800200 */
.L_x_62:
[----:B------:R-:W-:-:S09]  /*0a00*/  UISETP.GE.AND UP0, UPT, UR6, 0x100, UPT ;  /* 0x000001000600788c */ /* 0x000fd2000bf06270 */
[----:B------:R-:W-:Y:S05]  /*0a10*/  BRA.U !UP0, `(.L_x_72) ;  /* 0x0000000108a07547 */ /* 0x000fea000b800000 */
[----:B------:R-:W1:Y:S01]  /*0a20*/  S2R R7, SR_LANEID ;  /* 0x0000000000077919 */ /* 0x000e620000000000 */
[----:B0----5:R-:W0:Y:S02]  /*0a30*/  SHFL.DOWN PT, R2, R6, 0x1, 0x1f ;  /* 0x08201f0006027f89 */ /* 0x021e2400000e0000 */
[----:B0-----:R-:W-:Y:S02]  /*0a40*/  VIMNMX.U32 R2, PT, PT, R2, R6, !PT ;  /* 0x0000000602027248 */ /* 0x001fe40007fe0000 */
[C---:B-1----:R-:W-:Y:S02]  /*0a50*/  ISETP.GT.AND P0, PT, R7.reuse, 0x1e, PT ;  /* 0x0000001e0700780c */ /* 0x042fe40003f04270 */
[C---:B------:R-:W-:Y:S02]  /*0a60*/  ISETP.NE.AND P1, PT, R7.reuse, RZ, PT ;  /* 0x000000ff0700720c */ /* 0x040fe40003f25270 */
[----:B------:R-:W-:Y:S02]  /*0a70*/  SEL R2, R6, R2, P0 ;  /* 0x0000000206027207 */ /* 0x000fe40000000000 */
[----:B------:R-:W-:-:S03]  /*0a80*/  ISETP.GT.AND P0, PT, R7, 0x1d, PT ;  /* 0x0000001d0700780c */ /* 0x000fc60003f04270 */
[----:B------:R-:W0:Y:S06]  /*0a90*/  SHFL.DOWN PT, R3, R2, 0x2, 0x1f ;  /* 0x08401f0002037f89 */ /* 0x000e2c00000e0000 */
        /* <DEDUP_REMOVED lines=25> */
[----:B0-----:R-:W0:Y:S04]  /*0c30*/  LDS.128 R4, [UR4+0x10] ;  /* 0x00001004ff047984 */ /* 0x001e280008000c00 */
[----:B------:R-:W1:Y:S01]  /*0c40*/  LDS.64 R8, [UR4+0x20] ;  /* 0x00002004ff087984 */ /* 0x000e620008000a00 */
[----:B0-----:R-:W-:-:S04]  /*0c50*/  VIMNMX3.U32 R0, R3, R0, R4, !PT ;  /* 0x000000000300720f */ /* 0x001fc80007800004 */
[----:B------:R-:W-:-:S04]  /*0c60*/  VIMNMX3.U32 R0, R0, R5, R6, !PT ;  /* 0x000000050000720f */ /* 0x000fc80007800006 */
[----:B-1----:R-:W-:-:S04]  /*0c70*/  VIMNMX3.U32 R0, R0, R7, R8, !PT ;  /* 0x000000070000720f */ /* 0x002fc80007800008 */
[----:B------:R-:W-:Y:S01]  /*0c80*/  VIMNMX.U32 R3, PT, PT, R0, R9, !PT ;  /* 0x0000000900037248 */ /* 0x000fe20007fe0000 */
[----:B------:R-:W-:Y:S06]  /*0c90*/  BRA `(.L_x_73) ;  /* 0x0000003000907947 */ /* 0x000fec0003800000 */
.L_x_72:
[----:B------:R-:W1:Y:S01]  /*0ca0*/  S2R R7, SR_LANEID ;  /* 0x0000000000077919 */ /* 0x000e620000000000 */
[----:B0-----:R-:W-:-:S05]  /*0cb0*/  LOP3.LUT R2, R0, 0x3e0, RZ, 0xc0, !PT ;  /* 0x000003e000027812 */ /* 0x001fca00078ec0ff */
[----:B------:R-:W-:Y:S01]  /*0cc0*/  VIADD R3, R2, 0x20 ;  /* 0x0000002002037836 */ /* 0x000fe20000000000 */
[----:B------:R-:W-:-:S04]  /*0cd0*/  LOP3.LUT R2, RZ, R2, RZ, 0x33, !PT ;  /* 0x00000002ff027212 */ /* 0x000fc800078e33ff */
[----:B------:R-:W-:Y:S01]  /*0ce0*/  ISETP.GT.AND P0, PT, R3, UR6, PT ;  /* 0x0000000603007c0c */ /* 0x000fe2000bf04270 */
[----:B------:R-:W-:-:S05]  /*0cf0*/  VIADD R2, R2, UR6 ;  /* 0x0000000602027c36 */ /* 0x000fca0008000000 */
[----:B------:R-:W-:-:S05]  /*0d00*/  SEL R2, R2, 0x1f, P0 ;  /* 0x0000001f02027807 */ /* 0x000fca0000000000 */
[----:B-----5:R-:W0:Y:S01]  /*0d10*/  SHFL.DOWN PT, R3, R6, 0x1, R2 ;  /* 0x0820000006037989 */ /* 0x020e2200000e0002 */
[C---:B-1----:R-:W-:Y:S01]  /*0d20*/  ISETP.GE.AND P0, PT, R7.reuse, R2, PT ;  /* 0x000000020700720c */ /* 0x042fe20003f06270 */
[C---:B------:R-:W-:Y:S01]  /*0d30*/  VIADD R5, R7.reuse, 0x2 ;  /* 0x0000000207057836 */ /* 0x040fe20000000000 */
[----:B------:R-:W-:-:S11]  /*0d40*/  ISETP.NE.AND P1, PT, R7, RZ, PT ;  /* 0x000000ff0700720c */ /* 0x000fd60003f25270 */
[----:B0-----:R-:W-:Y:S02]  /*0d50*/  @!P0 VIMNMX.U32 R6, PT, PT, R3, R6, !PT ;  /* 0x0000000603068248 */ /* 0x001fe40007fe0000 */
[----:B------:R-:W0:Y:S01]  /*0d60*/  @!P1 S2R R8, SR_CgaCtaId ;  /* 0x0000000000089919 */ /* 0x000e220000008800 */
[----:B------:R-:W-:Y:S01]  /*0d70*/  ISETP.GT.AND P0, PT, R5, R2, PT ;  /* 0x000000020500720c */ /* 0x000fe20003f04270 */
[----:B------:R-:W-:Y:S01]  /*0d80*/  VIADD R5, R7, 0x4 ;  /* 0x0000000407057836 */ /* 0x000fe20000000000 */
[----:B------:R-:W-:Y:S01]  /*0d90*/  @!P1 SHF.R.U32.HI R4, RZ, 0x3, R0 ;  /* 0x00000003ff049819 */ /* 0x000fe20000011600 */
[----:B------:R-:W1:Y:S03]  /*0da0*/  SHFL.DOWN PT, R3, R6, 0x2, R2 ;  /* 0x0840000006037989 */ /* 0x000e6600000e0002 */
[----:B------:R-:W-:-:S07]  /*0db0*/  @!P1 LOP3.LUT R4, R4, 0x7c, RZ, 0xc0, !PT ;  /* 0x0000007c04049812 */ /* 0x000fce00078ec0ff */
[----:B-1----:R-:W-:Y:S02]  /*0dc0*/  @!P0 VIMNMX.U32 R6, PT, PT, R6, R3, !PT ;  /* 0x0000000306068248 */ /* 0x002fe40007fe0000 */
[----:B------:R-:W-:Y:S01]  /*0dd0*/  ISETP.GT.AND P0, PT, R5, R2, PT ;  /* 0x000000020500720c */ /* 0x000fe20003f04270 */
[----:B------:R-:W-:Y:S02]  /*0de0*/  VIADD R5, R7, 0x8 ;  /* 0x0000000807057836 */ /* 0x000fe40000000000 */
[----:B------:R-:W1:Y:S10]  /*0df0*/  SHFL.DOWN PT, R3, R6, 0x4, R2 ;  /* 0x0880000006037989 */ /* 0x000e7400000e0002 */
[----:B-1----:R-:W-:-:S02]  /*0e00*/  @!P0 VIMNMX.U32 R6, PT, PT, R6, R3, !PT ;  /* 0x0000000306068248 */ /* 0x002fc40007fe0000 */
[----:B------:R-:W-:Y:S01]  /*0e10*/  ISETP.GT.AND P0, PT, R5, R2, PT ;  /* 0x000000020500720c */ /* 0x000fe20003f04270 */
[----:B------:R-:W-:Y:S02]  /*0e20*/  VIADD R5, R7, 0x10 ;  /* 0x0000001007057836 */ /* 0x000fe40000000000 */
[----:B------:R-:W1:Y:S10]  /*0e30*/  SHFL.DOWN PT, R3, R6, 0x8, R2 ;  /* 0x0900000006037989 */ /* 0x000e7400000e0002 */
[----:B-1----:R-:W-:-:S02]  /*0e40*/  @!P0 VIMNMX.U32 R6, PT, PT, R6, R3, !PT ;  /* 0x0000000306068248 */ /* 0x002fc40007fe0000 */
        /* <DEDUP_REMOVED lines=13> */
[----:B------:R-:W-:Y:S02]  /*0f20*/  UISETP.GT.AND UP1, UPT, UR6, 0x20, UPT ;  /* 0x000000200600788c */ /* 0x000fe4000bf24270 */
[----:B------:R-:W-:-:S04]  /*0f30*/  UISETP.GT.AND UP0, UPT, UR6, 0x40, UPT ;  /* 0x000000400600788c */ /* 0x000fc8000bf04270 */
[----:B------:R-:W-:Y:S01]  /*0f40*/  PLOP3.LUT P2, PT, PT, PT, UP1, 0x80, 0x8 ;  /* 0x000000000008781c */ /* 0x000fe20003f4f018 */
[----:B------:R-:W-:Y:S01]  /*0f50*/  UISETP.GT.AND UP1, UPT, UR6, 0x60, UPT ;  /* 0x000000600600788c */ /* 0x000fe2000bf24270 */
[----:B------:R-:W-:Y:S01]  /*0f60*/  PLOP3.LUT P4, PT, PT, PT, UP0, 0x80, 0x8 ;  /* 0x000000000008781c */ /* 0x000fe20003f8f008 */
[----:B------:R-:W-:-:S04]  /*0f70*/  UISETP.GT.AND UP0, UPT, UR6, 0x80, UPT ;  /* 0x000000800600788c */ /* 0x000fc8000bf04270 */
[----:B------:R-:W-:Y:S01]  /*0f80*/  PLOP3.LUT P3, PT, PT, PT, UP1, 0x80, 0x8 ;  /* 0x000000000008781c */ /* 0x000fe20003f6f018 */
[----:B------:R-:W-:Y:S01]  /*0f90*/  UISETP.GT.AND UP1, UPT, UR6, 0xa0, UPT ;  /* 0x000000a00600788c */ /* 0x000fe2000bf24270 */
[----:B------:R-:W-:Y:S01]  /*0fa0*/  PLOP3.LUT P1, PT, PT, PT, UP0, 0x80, 0x8 ;  /* 0x000000000008781c */ /* 0x000fe20003f2f008 */
[----:B------:R-:W-:Y:S02]  /*0fb0*/  UISETP.GT.AND UP0, UPT, UR6, 0xc0, UPT ;  /* 0x000000c00600788c */ /* 0x000fe4000bf04270 */
[----:B0-----:R-:W-:-:S09]  /*0fc0*/  ULEA UR4, UR5, UR4, 0x18 ;  /* 0x0000000405047291 */ /* 0x001fd2000f8ec0ff */
[----:B------:R-:W0:Y:S04]  /*0fd0*/  LDS R0, [UR4+0xc] ;  /* 0x00000c04ff007984 */ /* 0x000e280008000800 */
[----:B----4-:R-:W1:Y:S04]  /*0fe0*/  LDS.128 R4, [UR4+0x10] ;  /* 0x00001004ff047984 */ /* 0x010e680008000c00 */
[----:B------:R-:W2:Y:S01]  /*0ff0*/  LDS.64 R8, [UR4+0x20] ;  /* 0x00002004ff087984 */ /* 0x000ea20008000a00 */
[----:B0-----:R-:W-:Y:S02]  /*1000*/  @P2 VIMNMX.U32 R3, PT, PT, R3, R0, !PT ;  /* 0x0000000003032248 */ /* 0x001fe40007fe0000 */
[----:B------:R-:W-:Y:S01]  /*1010*/  PLOP3.LUT P2, PT, PT, PT, UP1, 0x80, 0x8 ;  /* 0x000000000008781c */ /* 0x000fe20003f4f018 */
[----:B------:R-:W-:Y:S01]  /*1020*/  UISETP.GT.AND UP1, UPT, UR6, 0xe0, UPT ;  /* 0x000000e00600788c */ /* 0x000fe2000bf24270 */
[----:B-1----:R-:W-:-:S02]  /*1030*/  @P4 VIMNMX.U32 R3, PT, PT, R3, R4, !PT ;  /* 0x0000000403034248 */ /* 0x002fc40007fe0000 */
[----:B------:R-:W-:Y:S02]  /*1040*/  PLOP3.LUT P4, PT, PT, PT, UP0, 0x80, 0x8 ;  /* 0x000000000008781c */ /* 0x000fe40003f8f008 */
[----:B------:R-:W-:Y:S02]  /*1050*/  @P3 VIMNMX.U32 R3, PT, PT, R3, R5, !PT ;  /* 0x0000000503033248 */ /* 0x000fe40007fe0000 */
[----:B------:R-:W-:Y:S02]  /*1060*/  PLOP3.LUT P3, PT, PT, PT, UP1, 0x80, 0x8 ;  /* 0x000000000008781c */ /* 0x000fe40003f6f018 */
[----:B------:R-:W-:-:S04]  /*1070*/  @P1 VIMNMX.U32 R3, PT, PT, R3, R6, !PT ;  /* 0x0000000603031248 */ /* 0x000fc80007fe0000 */
[----:B------:R-:W-:-:S04]  /*1080*/  @P2 VIMNMX.U32 R3, PT, PT, R3, R7, !PT ;  /* 0x0000000703032248 */ /* 0x000fc80007fe0000 */
[----:B--2---:R-:W-:-:S04]  /*1090*/  @P4 VIMNMX.U32 R3, PT, PT, R3, R8, !PT ;  /* 0x0000000803034248 */ /* 0x004fc80007fe0000 */
[----:B------:R-:W-:Y:S01]  /*10a0*/  @P3 VIMNMX.U32 R3, PT, PT, R3, R9, !PT ;  /* 0x0000000903033248 */ /* 0x000fe20007fe0000 */
[----:B------:R-:W-:Y:S06]  /*10b0*/  BRA `(.L_x_73) ;  /* 0x0000002c00887947 */ /* 0x000fec0003800000 */
.L_x_59:
[----:B------:R-:W0:Y:S01]  /*10c0*/  S2R R0, SR_TID.X ;  /* 0x0000000000007919 */ /* 0x000e220000002100 */
[----:B------:R-:W1:Y:S01]  /*10d0*/  LDC.64 R20, c[0x0][0x380] ;  /* 0x0000e000ff147b82 */ /* 0x000e620000000a00 */
[----:B0-----:R-:W-:-:S04]  /*10e0*/  IMAD.SHL.U32 R2, R0, 0x4, RZ ;  /* 0x0000000400027824 */ /* 0x001fc800078e00ff */
[----:B------:R-:W-:-:S04]  /*10f0*/  VIADD R3, R2, UR4 ;  /* 0x0000000402037c36 */ /* 0x000fc80008000000 */
[----:B-1----:R-:W-:-:S05]  /*1100*/  IMAD.WIDE.U32 R20, R3, 0x4, R20 ;  /* 0x0000000403147825 */ /* 0x002fca00078e0014 */
[----:B------:R-:W2:Y:S04]  /*1110*/  LDG.E.128.CONSTANT R8, desc[UR14][R20.64] ;  /* 0x0000000e14087981 */ /* 0x000ea8000c1e9d00 */
[----:B------:R-:W3:Y:S04]  /*1120*/  LDG.E.128.CONSTANT R12, desc[UR14][R20.64+0x1000] ;  /* 0x0010000e140c7981 */ /* 0x000ee8000c1e9d00 */
[----:B------:R-:W4:Y:S04]  /*1130*/  LDG.E.128.CONSTANT R4, desc[UR14][R20.64+0x2000] ;  /* 0x0020000e14047981 */ /* 0x000f28000c1e9d00 */
[----:B------:R-:W5:Y:S01]  /*1140*/  LDG.E.128.CONSTANT R16, desc[UR14][R20.64+0x3000] ;  /* 0x0030000e14107981 */ /* 0x000f62000c1e9d00 */
[----:B------:R-:W-:-:S04]  /*1150*/  UISETP.GE.U32.AND UP0, UPT, UR7, UR5, UPT ;  /* 0x000000050700728c */ /* 0x000fc8000bf06070 */
[----:B------:R-:W-:Y:S01]  /*1160*/  UISETP.GE.U32.AND.EX UP0, UPT, UR8, UR6, UPT, UP0 ;  /* 0x000000060800728c */ /* 0x000fe2000bf06100 */
[----:B--2---:R-:W-:Y:S02]  /*1170*/  VIMNMX3.U32 R8, R8, R9, R10, !PT ;  /* 0x000000090808720f */ /* 0x004fe4000780000a */
[----:B---3--:R-:W-:Y:S02]  /*1180*/  VIMNMX3.U32 R11, R11, R12, R13, !PT ;  /* 0x0000000c0b0b720f */ /* 0x008fe4000780000d */
[----:B----4-:R-:W-:Y:S02]  /*1190*/  VIMNMX3.U32 R14, R14, R15, R4, !PT ;  /* 0x0000000f0e0e720f */ /* 0x010fe40007800004 */
[----:B------:R-:W-:Y:S02]  /*11a0*/  VIMNMX3.U32 R5, R5, R6, R7, !PT ;  /* 0x000000060505720f */ /* 0x000fe40007800007 */
[----:B-----5:R-:W-:Y:S02]  /*11b0*/  VIMNMX3.U32 R18, R16, R17, R18, !PT ;  /* 0x000000111012720f */ /* 0x020fe40007800012 */
[----:B------:R-:W-:-:S02]  /*11c0*/  VIMNMX3.U32 R8, R8, R11, R14, !PT ;  /* 0x0000000b0808720f */ /* 0x000fc4000780000e */
[----:B------:R-:W-:-:S04]  /*11d0*/  VIMNMX3.U32 R5, R5, R18, R19, !PT ;  /* 0x000000120505720f */ /* 0x000fc80007800013 */
[----:B------:R-:W-:Y:S01]  /*11e0*/  VIMNMX.U32 R3, PT, PT, R8, R5, !PT ;  /* 0x0000000508037248 */ /* 0x000fe20007fe0000 */
[----:B------:R-:W-:Y:S06]  /*11f0*/  BRA.U !UP0, `(.L_x_74) ;  /* 0x0000000908a07547 */ /* 0x000fec000b800000 */
[----:B------:R-:W-:Y:S02]  /*1200*/  UIADD3 UR7, UP0, UPT, UR5, UR4, URZ ;  /* 0x0000000405077290 */ /* 0x000fe4000ff1e0ff */
[----:B------:R-:W-:Y:S01]  /*1210*/  UIADD3 UR11, UP1, UPT, UR12, -0x1000, URZ ;  /* 0xfffff0000c0b7890 */ /* 0x000fe2000ff3e0ff */
[----:B------:R-:W0:Y:S03]  /*1220*/  LDCU UR9, c[0x0][0x384] ;  /* 0x00007080ff0977ac */ /* 0x000e260008000800 */
[----:B------:R-:W-:Y:S01]  /*1230*/  IADD3 R21, P0, PT, R0, UR7, RZ ;  /* 0x0000000700157c10 */ /* 0x000fe2000ff1e0ff */
[----:B------:R-:W-:Y:S02]  /*1240*/  UIADD3.X UR8, UPT, UPT, URZ, UR6, URZ, UP0, !UPT ;  /* 0x00000006ff087290 */ /* 0x000fe400087fe4ff */
[----:B------:R-:W-:Y:S02]  /*1250*/  UIADD3.X UR16, UPT, UPT, UR13, -0x1, URZ, UP1, !UPT ;  /* 0xffffffff0d107890 */ /* 0x000fe40008ffe4ff */
[----:B------:R-:W-:-:S02]  /*1260*/  UISETP.GT.U32.AND UP0, UPT, UR7, UR11, UPT ;  /* 0x0000000b0700728c */ /* 0x000fc4000bf04070 */
[----:B------:R-:W-:Y:S01]  /*1270*/  IMAD.X R2, RZ, RZ, UR8, P0 ;  /* 0x00000008ff027e24 */ /* 0x000fe200080e06ff */
[C---:B------:R-:W-:Y:S01]  /*1280*/  LEA R20, P0, R21.reuse, UR10, 0x2 ;  /* 0x0000000a15147c11 */ /* 0x040fe2000f8010ff */
[----:B------:R-:W-:Y:S02]  /*1290*/  UISETP.GT.U32.AND.EX UP0, UPT, UR8, UR16, UPT, UP0 ;  /* 0x000000100800728c */ /* 0x000fe4000bf04100 */
[----:B------:R-:W-:Y:S01]  /*12a0*/  IMAD.U32 R24, RZ, RZ, UR8 ;  /* 0x00000008ff187e24 */ /* 0x000fe2000f8e00ff */
[----:B------:R-:W-:Y:S01]  /*12b0*/  UMOV UR6, UR7 ;  /* 0x0000000700067c82 */ /* 0x000fe20008000000 */
[----:B------:R-:W-:Y:S01]  /*12c0*/  UMOV UR4, URZ ;  /* 0x000000ff00047c82 */ /* 0x000fe20008000000 */
[----:B0-----:R-:W-:Y:S01]  /*12d0*/  LEA.HI.X R21, R21, UR9, R2, 0x2, P0 ;  /* 0x0000000915157c11 */ /* 0x001fe200080f1402 */
[----:B------:R-:W-:Y:S01]  /*12e0*/  IMAD.U32 R2, RZ, RZ, UR7 ;  /* 0x00000007ff027e24 */ /* 0x000fe2000f8e00ff */
[----:B------:R-:W-:Y:S02]  /*12f0*/  UMOV UR7, UR8 ;  /* 0x0000000800077c82 */ /* 0x000fe40008000000 */
[----:B------:R-:W-:Y:S05]  /*1300*/  BRA.U UP0, `(.L_x_75) ;  /* 0x0000000100a07547 */ /* 0x000fea000b800000 */
[----:B------:R-:W0:Y:S01]  /*1310*/  LDCU.64 UR8, c[0x0][0x380] ;  /* 0x00007000ff0877ac */ /* 0x000e220008000a00 */
[----:B------:R-:W1:Y:S01]  /*1320*/  LDCU.64 UR12, c[0x0][0x3b8] ;  /* 0x00007700ff0c77ac */ /* 0x000e620008000a00 */
[----:B------:R-:W-:Y:S01]  /*1330*/  NOP ;  /* 0x0000000000007918 */ /* 0x000fe20000000000 */
.L_x_76:
[----:B------:R-:W-:Y:S01]  /*1340*/  IMAD.SHL.U32 R5, R0, 0x4, RZ ;  /* 0x0000000400057824 */ /* 0x000fe200078e00ff */
[----:B0-----:R-:W-:-:S04]  /*1350*/  UMOV UR10, UR8 ;  /* 0x00000008000a7c82 */ /* 0x001fc80008000000 */
[----:B------:R-:W-:-:S05]  /*1360*/  IADD3 R4, P0, PT, R5, R2, RZ ;  /* 0x0000000205047210 */ /* 0x000fca0007f1e0ff */
[----:B------:R-:W-:Y:S01]  /*1370*/  IMAD.X R5, RZ, RZ, R24, P0 ;  /* 0x000000ffff057224 */ /* 0x000fe200000e0618 */
[----:B------:R-:W-:-:S04]  /*1380*/  LEA R22, P0, R4, UR10, 0x2 ;  /* 0x0000000a04167c11 */ /* 0x000fc8000f8010ff */
[----:B------:R-:W-:-:S05]  /*1390*/  LEA.HI.X R23, R4, UR9, R5, 0x2, P0 ;  /* 0x0000000904177c11 */ /* 0x000fca00080f1405 */
[----:B------:R-:W2:Y:S04]  /*13a0*/  LDG.E.128.CONSTANT R4, desc[UR14][R22.64] ;  /* 0x0000000e16047981 */ /* 0x000ea8000c1e9d00 */
[----:B------:R-:W3:Y:S04]  /*13b0*/  LDG.E.128.CONSTANT R8, desc[UR14][R22.64+0x1000] ;  /* 0x0010000e16087981 */ /* 0x000ee8000c1e9d00 */
[----:B------:R-:W4:Y:S04]  /*13c0*/  LDG.E.128.CONSTANT R12, desc[UR14][R22.64+0x2000] ;  /* 0x0020000e160c7981 */ /* 0x000f28000c1e9d00 */
[----:B------:R-:W5:Y:S01]  /*13d0*/  LDG.E.128.CONSTANT R16, desc[UR14][R22.64+0x3000] ;  /* 0x0030000e16107981 */ /* 0x000f62000c1e9d00 */
[----:B-1----:R-:W-:Y:S01]  /*13e0*/  IADD3 R25, P1, PT, -R2, UR12, RZ ;  /* 0x0000000c02197c10 */ /* 0x002fe2000ff3e1ff */
[----:B------:R-:W-:-:S02]  /*13f0*/  USHF.R.S32.HI UR18, URZ, 0x1f, UR5 ;  /* 0x0000001fff127899 */ /* 0x000fc40008011405 */
[----:B------:R-:W-:Y:S01]  /*1400*/  IMAD.U32 R27, RZ, RZ, UR5 ;  /* 0x00000005ff1b7e24 */ /* 0x000fe2000f8e00ff */
[----:B------:R-:W-:Y:S02]  /*1410*/  UIADD3 UR6, UP0, UPT, UR5, UR6, URZ ;  /* 0x0000000605067290 */ /* 0x000fe4000ff1e0ff */
[----:B------:R-:W-:Y:S01]  /*1420*/  ISETP.GE.U32.AND P0, PT, R25, UR5, PT ;  /* 0x0000000519007c0c */ /* 0x000fe2000bf06070 */
[----:B------:R-:W-:Y:S01]  /*1430*/  USHF.L.U64.HI UR19, UR5, 0x2, UR18 ;  /* 0x0000000205137899 */ /* 0x000fe20008010212 */
[----:B------:R-:W-:Y:S01]  /*1440*/  IADD3.X R25, PT, PT, ~R24, UR13, RZ, P1, !PT ;  /* 0x0000000d18197c10 */ /* 0x000fe20008ffe5ff */
[----:B------:R-:W-:Y:S01]  /*1450*/  UIADD3.X UR7, UPT, UPT, UR18, UR7, URZ, UP0, !UPT ;  /* 0x0000000712077290 */ /* 0x000fe200087fe4ff */
[----:B------:R-:W-:Y:S02]  /*1460*/  LEA R20, P1, R27, R20, 0x2 ;  /* 0x000000141b147211 */ /* 0x000fe400078210ff */
[----:B------:R-:W-:Y:S02]  /*1470*/  ISETP.GE.U32.AND.EX P0, PT, R25, UR18, PT, P0 ;  /* 0x0000001219007c0c */ /* 0x000fe4000bf06100 */
[----:B------:R-:W-:-:S02]  /*1480*/  IADD3.X R21, PT, PT, R21, UR19, RZ, P1, !PT ;  /* 0x0000001315157c10 */ /* 0x000fc40008ffe4ff */
[----:B--2---:R-:W-:Y:S02]  /*1490*/  VIMNMX3.U32 R3, R3, R4, R5, !PT ;  /* 0x000000040303720f */ /* 0x004fe40007800005 */
[----:B---3--:R-:W-:Y:S02]  /*14a0*/  VIMNMX3.U32 R6, R6, R7, R8, !PT ;  /* 0x000000070606720f */ /* 0x008fe40007800008 */
[----:B------:R-:W-:Y:S02]  /*14b0*/  VIMNMX3.U32 R8, R9, R10, R11, !PT ;  /* 0x0000000a0908720f */ /* 0x000fe4000780000b */
[----:B----4-:R-:W-:Y:S02]  /*14c0*/  VIMNMX3.U32 R12, R12, R13, R14, !PT ;  /* 0x0000000d0c0c720f */ /* 0x010fe4000780000e */
[----:B------:R-:W-:Y:S02]  /*14d0*/  VIMNMX3.U32 R3, R3, R6, R8, !PT ;  /* 0x000000060303720f */ /* 0x000fe40007800008 */
[----:B-----5:R-:W-:-:S02]  /*14e0*/  VIMNMX3.U32 R15, R15, R16, R17, !PT ;  /* 0x000000100f0f720f */ /* 0x020fc40007800011 */
[----:B------:R-:W-:-:S04]  /*14f0*/  VIMNMX.U32 R18, PT, PT, R18, R19, !PT ;  /* 0x0000001312127248 */ /* 0x000fc80007fe0000 */
[----:B------:R-:W-:-:S04]  /*1500*/  VIMNMX3.U32 R12, R12, R15, R18, !PT ;  /* 0x0000000f0c0c720f */ /* 0x000fc80007800012 */
[----:B------:R-:W-:Y:S01]  /*1510*/  VIMNMX.U32 R3, PT, PT, R3, R12, !PT ;  /* 0x0000000c03037248 */ /* 0x000fe20007fe0000 */
[----:B------:R-:W-:Y:S06]  /*1520*/  @!P0 BRA `(.L_x_74) ;  /* 0x0000000400d48947 */ /* 0x000fec0003800000 */
[----:B------:R-:W-:Y:S01]  /*1530*/  IADD3 R2, P0, PT, R2, UR5, RZ ;  /* 0x0000000502027c10 */ /* 0x000fe2000ff1e0ff */
[----:B------:R-:W-:-:S03]  /*1540*/  UIADD3 UR4, UPT, UPT, UR4, 0x1, URZ ;  /* 0x0000000104047890 */ /* 0x000fc6000fffe0ff */
[----:B------:R-:W-:Y:S02]  /*1550*/  IADD3.X R24, PT, PT, R24, UR18, RZ, P0, !PT ;  /* 0x0000001218187c10 */ /* 0x000fe400087fe4ff */
[----:B------:R-:W-:-:S04]  /*1560*/  ISETP.GT.U32.AND P0, PT, R2, UR11, PT ;  /* 0x0000000b02007c0c */ /* 0x000fc8000bf04070 */
[----:B------:R-:W-:-:S13]  /*1570*/  ISETP.GT.U32.AND.EX P0, PT, R24, UR16, PT, P0 ;  /* 0x0000001018007c0c */ /* 0x000fda000bf04100 */
[----:B------:R-:W-:Y:S05]  /*1580*/  @!P0 BRA `(.L_x_76) ;  /* 0xfffffffc006c8947 */ /* 0x000fea000383ffff */
.L_x_75:
[----:B------:R-:W-:-:S04]  /*1590*/  ISETP.GE.U32.AND P0, PT, R2, UR12, PT ;  /* 0x0000000c02007c0c */ /* 0x000fc8000bf06070 */
[----:B------:R-:W-:-:S13]  /*15a0*/  ISETP.GE.U32.AND.EX P0, PT, R24, UR13, PT, P0 ;  /* 0x0000000d18007c0c */ /* 0x000fda000bf06100 */
[----:B------:R-:W-:Y:S05]  /*15b0*/  @P0 BRA `(.L_x_74) ;  /* 0x0000000400b00947 */ /* 0x000fea0003800000 */
[----:B------:R-:W-:Y:S01]  /*15c0*/  IADD3 R7, PT, PT, -R2, UR12, RZ ;  /* 0x0000000c02077c10 */ /* 0x000fe2000fffe1ff */
[----:B------:R-:W-:Y:S03]  /*15d0*/  BSSY.RECONVERGENT B1, `(.L_x_74) ;  /* 0x000006a000017945 */ /* 0x000fe60003800200 */
[----:B------:R-:W-:-:S13]  /*15e0*/  ISETP.GE.AND P0, PT, R0, R7, PT ;  /* 0x000000070000720c */ /* 0x000fda0003f06270 */
[----:B------:R-:W-:Y:S05]  /*15f0*/  @P0 BRA `(.L_x_77) ;  /* 0x00000004009c0947 */ /* 0x000fea0003800000 */
[----:B------:R-:W0:Y:S01]  /*1600*/  LDC R5, c[0x0][0x3c0] ;  /* 0x0000f000ff057b82 */ /* 0x000e220000000800 */
[----:B------:R-:W-:Y:S01]  /*1610*/  LOP3.LUT R2, RZ, R0, RZ, 0x33, !PT ;  /* 0x00000000ff027212 */ /* 0x000fe200078e33ff */
[----:B------:R-:W-:Y:S01]  /*1620*/  USHF.L.U32 UR8, UR17, 0xc, URZ ;  /* 0x0000000c11087899 */ /* 0x000fe200080006ff */
[----:B------:R-:W-:Y:S03]  /*1630*/  BSSY.RECONVERGENT B2, `(.L_x_78) ;  /* 0x0000019000027945 */ /* 0x000fe60003800200 */
[----:B------:R-:W-:Y:S02]  /*1640*/  VIADD R4, R2, UR12 ;  /* 0x0000000c02047c36 */ /* 0x000fe40008000000 */
[----:B------:R-:W-:-:S03]  /*1650*/  IMAD.U32 R9, RZ, RZ, UR8 ;  /* 0x00000008ff097e24 */ /* 0x000fc6000f8e00ff */
[C---:B------:R-:W-:Y:S02]  /*1660*/  LOP3.LUT R6, R4.reuse, 0x300, RZ, 0xc0, !PT ;  /* 0x0000030004067812 */ /* 0x040fe400078ec0ff */
[----:B------:R-:W-:Y:S02]  /*1670*/  IADD3 R2, PT, PT, R4, -UR5, -R9 ;  /* 0x8000000504027c10 */ /* 0x000fe4000fffe809 */
[----:B------:R-:W-:Y:S02]  /*1680*/  ISETP.NE.AND P0, PT, R6, 0x300, PT ;  /* 0x000003000600780c */ /* 0x000fe40003f05270 */
[----:B------:R-:W-:Y:S01]  /*1690*/  LEA.HI R4, R4, 0x1, RZ, 0x18 ;  /* 0x0000000104047811 */ /* 0x000fe200078fc0ff */
[----:B0-----:R-:W-:-:S04]  /*16a0*/  IMAD R5, R5, UR4, RZ ;  /* 0x0000000405057c24 */ /* 0x001fc8000f8e02ff */
[----:B------:R-:W-:-:S05]  /*16b0*/  IMAD R2, R5, -0x1000, R2 ;  /* 0xfffff00005027824 */ /* 0x000fca00078e0202 */
[----:B------:R-:W-:Y:S01]  /*16c0*/  ISETP.GE.U32.AND P1, PT, R2, 0x300, PT ;  /* 0x000003000200780c */ /* 0x000fe20003f26070 */
[----:B------:R-:W-:Y:S01]  /*16d0*/  IMAD.MOV.U32 R2, RZ, RZ, R0 ;  /* 0x000000ffff027224 */ /* 0x000fe200078e0000 */
[----:B------:R-:W-:Y:S11]  /*16e0*/  @!P0 BRA `(.L_x_79) ;  /* 0x0000000000348947 */ /* 0x000ff60003800000 */
[----:B------:R-:W-:Y:S01]  /*16f0*/  LOP3.LUT R4, R4, 0x3, RZ, 0xc0, !PT ;  /* 0x0000000304047812 */ /* 0x000fe200078ec0ff */
[----:B------:R-:W-:-:S04]  /*1700*/  IMAD.MOV.U32 R2, RZ, RZ, R0 ;  /* 0x000000ffff027224 */ /* 0x000fc800078e0000 */
[----:B------:R-:W-:-:S07]  /*1710*/  IMAD.MOV R6, RZ, RZ, -R4 ;  /* 0x000000ffff067224 */ /* 0x000fce00078e0a04 */
.L_x_80:
        /* <DEDUP_REMOVED lines=8> */
[----:B--2---:R-:W-:-:S11]  /*17a0*/  VIMNMX.U32 R3, PT, PT, R4, R3, !PT ;  /* 0x0000000304037248 */ /* 0x004fd60007fe0000 */
[----:B------:R-:W-:Y:S05]  /*17b0*/  @P0 BRA `(.L_x_80) ;  /* 0xfffffffc00d80947 */ /* 0x000fea000383ffff */
.L_x_79:
[----:B------:R-:W-:Y:S05]  /*17c0*/  BSYNC.RECONVERGENT B2 ;  /* 0x0000000000027941 */ /* 0x000fea0003800200 */
.L_x_78:
[----:B------:R-:W-:Y:S05]  /*17d0*/  @!P1 BRA `(.L_x_77) ;  /* 0x0000000400249947 */ /* 0x000fea0003800000 */
[----:B------:R-:W-:Y:S01]  /*17e0*/  IMAD.IADD R8, R7, 0x1, -R2 ;  /* 0x0000000107087824 */ /* 0x000fe200078e0a02 */
[----:B------:R-:W-:Y:S01]  /*17f0*/  IADD3 R5, P0, PT, R2, UR6, RZ ;  /* 0x0000000602057c10 */ /* 0x000fe2000ff1e0ff */
[----:B------:R-:W-:Y:S03]  /*1800*/  BSSY.RECONVERGENT B2, `(.L_x_81) ;  /* 0x0000027000027945 */ /* 0x000fe60003800200 */
[----:B------:R-:W-:Y:S01]  /*1810*/  ISETP.GT.AND P1, PT, R8, 0xc00, PT ;  /* 0x00000c000800780c */ /* 0x000fe20003f24270 */
[----:B------:R-:W-:Y:S01]  /*1820*/  IMAD.X R6, RZ, RZ, UR7, P0 ;  /* 0x00000007ff067e24 */ /* 0x000fe200080e06ff */
[----:B------:R-:W-:-:S04]  /*1830*/  LEA R4, P0, R5, UR10, 0x2 ;  /* 0x0000000a05047c11 */ /* 0x000fc8000f8010ff */
[----:B------:R-:W-:Y:S02]  /*1840*/  LEA.HI.X R5, R5, UR9, R6, 0x2, P0 ;  /* 0x0000000905057c11 */ /* 0x000fe400080f1406 */
[----:B------:R-:W-:-:S05]  /*1850*/  PLOP3.LUT P0, PT, PT, PT, PT, 0x80, 0x8 ;  /* 0x000000000008781c */ /* 0x000fca0003f0f070 */
[----:B------:R-:W-:Y:S08]  /*1860*/  @!P1 BRA `(.L_x_82) ;  /* 0x0000000000809947 */ /* 0x000ff00003800000 */
[----:B------:R-:W-:Y:S01]  /*1870*/  PLOP3.LUT P0, PT, PT, PT, PT, 0x8, 0x80 ;  /* 0x000000000080781c */ /* 0x000fe20003f0e170 */
[----:B------:R-:W-:-:S12]  /*1880*/  VIADD R9, R7, 0xfffff400 ;  /* 0xfffff40007097836 */ /* 0x000fd80000000000 */
.L_x_83:
[----:B------:R-:W2:Y:S04]  /*1890*/  LDG.E.CONSTANT R10, desc[UR14][R4.64] ;  /* 0x0000000e040a7981 */ /* 0x000ea8000c1e9900 */
[----:B------:R-:W2:Y:S04]  /*18a0*/  LDG.E.CONSTANT R12, desc[UR14][R4.64+0x400] ;  /* 0x0004000e040c7981 */ /* 0x000ea8000c1e9900 */
[----:B------:R-:W3:Y:S04]  /*18b0*/  LDG.E.CONSTANT R15, desc[UR14][R4.64+0x800] ;  /* 0x0008000e040f7981 */ /* 0x000ee8000c1e9900 */
[----:B------:R-:W3:Y:S04]  /*18c0*/  LDG.E.CONSTANT R14, desc[UR14][R4.64+0xc00] ;  /* 0x000c000e040e7981 */ /* 0x000ee8000c1e9900 */
        /* <DEDUP_REMOVED lines=11> */
[----:B------:R0:W5:Y:S01]  /*1980*/  LDG.E.CONSTANT R6, desc[UR14][R4.64+0x3c00] ;  /* 0x003c000e04067981 */ /* 0x000162000c1e9900 */
[----:B------:R-:W-:-:S05]  /*1990*/  VIADD R2, R2, 0x1000 ;  /* 0x0000100002027836 */ /* 0x000fca0000000000 */
[----:B------:R-:W-:Y:S02]  /*19a0*/  ISETP.GE.AND P1, PT, R2, R9, PT ;  /* 0x000000090200720c */ /* 0x000fe40003f26270 */
[----:B--2---:R-:W-:Y:S02]  /*19b0*/  VIMNMX3.U32 R10, R3, R10, R12, !PT ;  /* 0x0000000a030a720f */ /* 0x004fe4000780000c */
[----:B------:R-:W-:-:S05]  /*19c0*/  IADD3 R12, P2, PT, R4, 0x4000, RZ ;  /* 0x00004000040c7810 */ /* 0x000fca0007f5e0ff */
[----:B0-----:R-:W-:Y:S01]  /*19d0*/  IMAD.X R5, RZ, RZ, R5, P2 ;  /* 0x000000ffff057224 */ /* 0x001fe200010e0605 */
[----:B---3--:R-:W-:Y:S01]  /*19e0*/  VIMNMX3.U32 R10, R10, R15, R14, !PT ;  /* 0x0000000f0a0a720f */ /* 0x008fe2000780000e */
[----:B------:R-:W-:-:S03]  /*19f0*/  IMAD.MOV.U32 R4, RZ, RZ, R12 ;  /* 0x000000ffff047224 */ /* 0x000fc600078e000c */
[----:B----4-:R-:W-:-:S04]  /*1a00*/  VIMNMX3.U32 R10, R10, R17, R16, !PT ;  /* 0x000000110a0a720f */ /* 0x010fc80007800010 */
[----:B-----5:R-:W-:-:S04]  /*1a10*/  VIMNMX3.U32 R10, R10, R19, R18, !PT ;  /* 0x000000130a0a720f */ /* 0x020fc80007800012 */
[----:B------:R-:W-:-:S04]  /*1a20*/  VIMNMX3.U32 R10, R10, R21, R20, !PT ;  /* 0x000000150a0a720f */ /* 0x000fc80007800014 */
[----:B------:R-:W-:-:S04]  /*1a30*/  VIMNMX3.U32 R10, R10, R23, R22, !PT ;  /* 0x000000170a0a720f */ /* 0x000fc80007800016 */
[----:B------:R-:W-:-:S04]  /*1a40*/  VIMNMX3.U32 R8, R10, R8, R13, !PT ;  /* 0x000000080a08720f */ /* 0x000fc8000780000d */
[----:B------:R-:W-:Y:S01]  /*1a50*/  VIMNMX3.U32 R3, R8, R11, R6, !PT ;  /* 0x0000000b0803720f */ /* 0x000fe20007800006 */
[----:B------:R-:W-:Y:S06]  /*1a60*/  @!P1 BRA `(.L_x_83) ;  /* 0xfffffffc00889947 */ /* 0x000fec000383ffff */
.L_x_82:
[----:B------:R-:W-:Y:S05]  /*1a70*/  BSYNC.RECONVERGENT B2 ;  /* 0x0000000000027941 */ /* 0x000fea0003800200 */
.L_x_81:
[----:B------:R-:W-:Y:S01]  /*1a80*/  IMAD.IADD R6, R7, 0x1, -R2 ;  /* 0x0000000107067824 */ /* 0x000fe200078e0a02 */
[----:B------:R-:W-:Y:S04]  /*1a90*/  BSSY.RECONVERGENT B2, `(.L_x_84) ;  /* 0x0000015000027945 */ /* 0x000fe80003800200 */
[----:B------:R-:W-:-:S13]  /*1aa0*/  ISETP.GT.AND P1, PT, R6, 0x400, PT ;  /* 0x000004000600780c */ /* 0x000fda0003f24270 */
[----:B------:R-:W-:Y:S05]  /*1ab0*/  @!P1 BRA `(.L_x_85) ;  /* 0x0000000000489947 */ /* 0x000fea0003800000 */
[----:B------:R-:W2:Y:S04]  /*1ac0*/  LDG.E.CONSTANT R6, desc[UR14][R4.64] ;  /* 0x0000000e04067981 */ /* 0x000ea8000c1e9900 */
[----:B------:R-:W2:Y:S04]  /*1ad0*/  LDG.E.CONSTANT R8, desc[UR14][R4.64+0x400] ;  /* 0x0004000e04087981 */ /* 0x000ea8000c1e9900 */
[----:B------:R-:W3:Y:S04]  /*1ae0*/  LDG.E.CONSTANT R9, desc[UR14][R4.64+0x800] ;  /* 0x0008000e04097981 */ /* 0x000ee8000c1e9900 */
[----:B------:R-:W3:Y:S04]  /*1af0*/  LDG.E.CONSTANT R10, desc[UR14][R4.64+0xc00] ;  /* 0x000c000e040a7981 */ /* 0x000ee8000c1e9900 */
[----:B------:R-:W4:Y:S04]  /*1b00*/  LDG.E.CONSTANT R11, desc[UR14][R4.64+0x1000] ;  /* 0x0010000e040b7981 */ /* 0x000f28000c1e9900 */
[----:B------:R-:W4:Y:S04]  /*1b10*/  LDG.E.CONSTANT R12, desc[UR14][R4.64+0x1400] ;  /* 0x0014000e040c7981 */ /* 0x000f28000c1e9900 */
[----:B------:R-:W5:Y:S04]  /*1b20*/  LDG.E.CONSTANT R13, desc[UR14][R4.64+0x1800] ;  /* 0x0018000e040d7981 */ /* 0x000f68000c1e9900 */
[----:B------:R0:W5:Y:S01]  /*1b30*/  LDG.E.CONSTANT R14, desc[UR14][R4.64+0x1c00] ;  /* 0x001c000e040e7981 */ /* 0x000162000c1e9900 */
[----:B------:R-:W-:Y:S01]  /*1b40*/  PLOP3.LUT P0, PT, PT, PT, PT, 0x8, 0x80 ;  /* 0x000000000080781c */ /* 0x000fe20003f0e170 */
[----:B------:R-:W-:Y:S01]  /*1b50*/  VIADD R2, R2, 0x800 ;  /* 0x0000080002027836 */ /* 0x000fe20000000000 */
[----:B--2---:R-:W-:-:S02]  /*1b60*/  VIMNMX3.U32 R6, R3, R6, R8, !PT ;  /* 0x000000060306720f */ /* 0x004fc40007800008 */
[----:B------:R-:W-:-:S05]  /*1b70*/  IADD3 R8, P1, PT, R4, 0x2000, RZ ;  /* 0x0000200004087810 */ /* 0x000fca0007f3e0ff */
[----:B0-----:R-:W-:Y:S01]  /*1b80*/  IMAD.MOV.U32 R4, RZ, RZ, R8 ;  /* 0x000000ffff047224 */ /* 0x001fe200078e0008 */
[----:B---3--:R-:W-:Y:S01]  /*1b90*/  VIMNMX3.U32 R6, R6, R9, R10, !PT ;  /* 0x000000090606720f */ /* 0x008fe2000780000a */
[----:B------:R-:W-:-:S04]  /*1ba0*/  IMAD.X R9, RZ, RZ, R5, P1 ;  /* 0x000000ffff097224 */ /* 0x000fc800008e0605 */
[----:B------:R-:W-:Y:S01]  /*1bb0*/  IMAD.MOV.U32 R5, RZ, RZ, R9 ;  /* 0x000000ffff057224 */ /* 0x000fe200078e0009 */
[----:B----4-:R-:W-:-:S04]  /*1bc0*/  VIMNMX3.U32 R6, R6, R11, R12, !PT ;  /* 0x0000000b0606720f */ /* 0x010fc8000780000c */
[----:B-----5:R-:W-:-:S07]  /*1bd0*/  VIMNMX3.U32 R3, R6, R13, R14, !PT ;  /* 0x0000000d0603720f */ /* 0x020fce000780000e */
.L_x_85:
[----:B------:R-:W-:Y:S05]  /*1be0*/  BSYNC.RECONVERGENT B2 ;  /* 0x0000000000027941 */ /* 0x000fea0003800200 */
.L_x_84:
[----:B------:R-:W-:-:S13]  /*1bf0*/  ISETP.LT.OR P0, PT, R2, R7, P0 ;  /* 0x000000070200720c */ /* 0x000fda0000701670 */
[----:B------:R-:W-:Y:S05]  /*1c00*/  @!P0 BRA `(.L_x_77) ;  /* 0x0000000000188947 */ /* 0x000fea0003800000 */
[----:B------:R-:W2:Y:S04]  /*1c10*/  LDG.E.CONSTANT R2, desc[UR14][R4.64] ;  /* 0x0000000e04027981 */ /* 0x000ea8000c1e9900 */
[----:B------:R-:W2:Y:S04]  /*1c20*/  LDG.E.CONSTANT R6, desc[UR14][R4.64+0x400] ;  /* 0x0004000e04067981 */ /* 0x000ea8000c1e9900 */
[----:B------:R-:W3:Y:S04]  /*1c30*/  LDG.E.CONSTANT R7, desc[UR14][R4.64+0x800] ;  /* 0x0008000e04077981 */ /* 0x000ee8000c1e9900 */
[----:B------:R-:W3:Y:S01]  /*1c40*/  LDG.E.CONSTANT R8, desc[UR14][R4.64+0xc00] ;  /* 0x000c000e04087981 */ /* 0x000ee2000c1e9900 */
[----:B--2---:R-:W-:-:S04]  /*1c50*/  VIMNMX3.U32 R2, R3, R2, R6, !PT ;  /* 0x000000020302720f */ /* 0x004fc80007800006 */
[----:B---3--:R-:W-:-:S07]  /*1c60*/  VIMNMX3.U32 R3, R2, R7, R8, !PT ;  /* 0x000000070203720f */ /* 0x008fce0007800008 */
.L_x_77:
[----:B------:R-:W-:Y:S05]  /*1c70*/  BSYNC.RECONVERGENT B1 ;  /* 0x0000000000017941 */ /* 0x000fea0003800200 */
.L_x_74:
        /* <DEDUP_REMOVED lines=32> */
[----:B---3--:R-:W0:Y:S04]  /*1e80*/  LDS.128 R4, [UR4+0x10] ;  /* 0x00001004ff047984 */ /* 0x008e280008000c00 */
[----:B------:R-:W1:Y:S01]  /*1e90*/  LDS.64 R8, [UR4+0x20] ;  /* 0x00002004ff087984 */ /* 0x000e620008000a00 */
[----:B0-----:R-:W-:-:S04]  /*1ea0*/  VIMNMX3.U32 R0, R3, R0, R4, !PT ;  /* 0x000000000300720f */ /* 0x001fc80007800004 */
[----:B------:R-:W-:-:S04]  /*1eb0*/  VIMNMX3.U32 R0, R0, R5, R6, !PT ;  /* 0x000000050000720f */ /* 0x000fc80007800006 */
[----:B-1----:R-:W-:-:S04]  /*1ec0*/  VIMNMX3.U32 R0, R0, R7, R8, !PT ;  /* 0x000000070000720f */ /* 0x002fc80007800008 */
[----:B------:R-:W-:Y:S01]  /*1ed0*/  VIMNMX.U32 R3, PT, PT, R0, R9, !PT ;  /* 0x0000000900037248 */ /* 0x000fe20007fe0000 */
[----:B------:R-:W-:Y:S06]  /*1ee0*/  BRA `(.L_x_73) ;  /* 0x0000001c00fc7947 */ /* 0x000fec0003800000 */
.L_x_58:
[----:B------:R-:W0:Y:S01]  /*1ef0*/  LDCU.64 UR12, c[0x0][0x3b8] ;  /* 0x00007700ff0c77ac */ /* 0x000e220008000a00 */
[----:B------:R-:W-:-:S04]  /*1f00*/  USHF.L.U32 UR6, UR17, 0xc, URZ ;  /* 0x0000000c11067899 */ /* 0x000fc800080006ff */
        /* <DEDUP_REMOVED lines=18> */
.L_x_88:
[----:B------:R-:W-:Y:S05]  /*2030*/  BSYNC.RECONVERGENT B1 ;  /* 0x0000000000017941 */ /* 0x000fea0003800200 */
.L_x_87:
        /* <DEDUP_REMOVED lines=19> */
.L_x_93:
        /* <DEDUP_REMOVED lines=10> */
.L_x_92:
[----:B------:R-:W-:Y:S05]  /*2210*/  BSYNC.RECONVERGENT B2 ;  /* 0x0000000000027941 */ /* 0x000fea0003800200 */
.L_x_91:
        /* <DEDUP_REMOVED lines=9> */
.L_x_96:
        /* <DEDUP_REMOVED lines=46> */
.L_x_95:
[----:B------:R-:W-:Y:S05]  /*2590*/  BSYNC.RECONVERGENT B2 ;  /* 0x0000000000027941 */ /* 0x000fea0003800200 */
.L_x_94:
        /* <DEDUP_REMOVED lines=28> */
.L_x_98:
[----:B------:R-:W-:Y:S05]  /*2760*/  BSYNC.RECONVERGENT B2 ;  /* 0x0000000000027941 */ /* 0x000fea0003800200 */
.L_x_97:
        /* <DEDUP_REMOVED lines=13> */
.L_x_90:
[----:B------:R-:W-:Y:S05]  /*2840*/  BSYNC.RECONVERGENT B1 ;  /* 0x0000000000017941 */ /* 0x000fea0003800200 */
.L_x_89:
[----:B------:R-:W-:Y:S01]  /*2850*/  UISETP.GE.AND UP0, UPT, UR7, 0x100, UPT ;  /* 0x000001000700788c */ /* 0x000fe2000bf06270 */
[----:B-----5:R-:W-:-:S08]  /*2860*/  IMAD.MOV.U32 R5, RZ, RZ, R6 ;  /* 0x000000ffff057224 */ /* 0x020fd000078e0006 */
[----:B------:R-:W-:Y:S05]  /*2870*/  BRA.U !UP0, `(.L_x_99) ;  /* 0x0000000108a07547 */ /* 0x000fea000b800000 */
[----:B------:R-:W1:Y:S01]  /*2880*/  S2R R7, SR_LANEID ;  /* 0x0000000000077919 */ /* 0x000e620000000000 */
[----:B0-----:R-:W0:Y:S02]  /*2890*/  SHFL.DOWN PT, R2, R5, 0x1, 0x1f ;  /* 0x08201f0005027f89 */ /* 0x001e2400000e0000 */
[----:B0-----:R-:W-:Y:S02]  /*28a0*/  VIMNMX.U32 R2, PT, PT, R2, R5, !PT ;  /* 0x0000000502027248 */ /* 0x001fe40007fe0000 */
[C---:B-1----:R-:W-:Y:S02]  /*28b0*/  ISETP.GT.AND P0, PT, R7.reuse, 0x1e, PT ;  /* 0x0000001e0700780c */ /* 0x042fe40003f04270 */
[----:B------:R-:W-:Y:S02]  /*28c0*/  ISETP.NE.AND P1, PT, R7, RZ, PT ;  /* 0x000000ff0700720c */ /* 0x000fe40003f25270 */
        /* <DEDUP_REMOVED lines=28> */
[----:B--2---:R-:W0:Y:S04]  /*2a90*/  LDS.128 R4, [UR4+0x10] ;  /* 0x00001004ff047984 */ /* 0x004e280008000c00 */
[----:B------:R-:W1:Y:S01]  /*2aa0*/  LDS.64 R8, [UR4+0x20] ;  /* 0x00002004ff087984 */ /* 0x000e620008000a00 */
[----:B0-----:R-:W-:-:S04]  /*2ab0*/  VIMNMX3.U32 R0, R3, R0, R4, !PT ;  /* 0x000000000300720f */ /* 0x001fc80007800004 */
[----:B------:R-:W-:-:S04]  /*2ac0*/  VIMNMX3.U32 R0, R0, R5, R6, !PT ;  /* 0x000000050000720f */ /* 0x000fc80007800006 */
[----:B-1----:R-:W-:-:S04]  /*2ad0*/  VIMNMX3.U32 R0, R0, R7, R8, !PT ;  /* 0x000000070000720f */ /* 0x002fc80007800008 */
[----:B------:R-:W-:Y:S01]  /*2ae0*/  VIMNMX.U32 R3, PT, PT, R0, R9, !PT ;  /* 0x0000000900037248 */ /* 0x000fe20007fe0000 */
[----:B------:R-:W-:Y:S06]  /*2af0*/  BRA `(.L_x_73) ;  /* 0x0000001000f87947 */ /* 0x000fec0003800000 */
.L_x_99:
[----:B0-----:R-:W0:Y:S01]  /*2b00*/  S2R R3, SR_LANEID ;  /* 0x0000000000037919 */ /* 0x001e220000000000 */
[----:B------:R-:W-:-:S05]  /*2b10*/  LOP3.LUT R2, R0, 0x3e0, RZ, 0xc0, !PT ;  /* 0x000003e000027812 */ /* 0x000fca00078ec0ff */
[----:B------:R-:W-:Y:S01]  /*2b20*/  VIADD R4, R2, 0x20 ;  /* 0x0000002002047836 */ /* 0x000fe20000000000 */
[----:B------:R-:W-:-:S04]  /*2b30*/  LOP3.LUT R2, RZ, R2, RZ, 0x33, !PT ;  /* 0x00000002ff027212 */ /* 0x000fc800078e33ff */
[----:B------:R-:W-:Y:S01]  /*2b40*/  ISETP.GT.AND P0, PT, R4, UR7, PT ;  /* 0x0000000704007c0c */ /* 0x000fe2000bf04270 */
[----:B------:R-:W-:-:S05]  /*2b50*/  VIADD R2, R2, UR7 ;  /* 0x0000000702027c36 */ /* 0x000fca0008000000 */
        /* <DEDUP_REMOVED lines=8> */
[----:B------:R-:W-:Y:S01]  /*2be0*/  @!P1 MOV R6, 0x400 ;  /* 0x0000040000069802 */ /* 0x000fe20000000f00 */
[----:B------:R-:W0:Y:S10]  /*2bf0*/  SHFL.DOWN PT, R2, R5, 0x2, R4 ;  /* 0x0840000005027989 */ /* 0x000e3400000e0004 */
[----:B0-----:R-:W-:-:S02]  /*2c00*/  @!P0 VIMNMX.U32 R5, PT, PT, R5, R2, !PT ;  /* 0x0000000205058248 */ /* 0x001fc40007fe0000 */
[----:B------:R-:W-:Y:S01]  /*2c10*/  ISETP.GT.AND P0, PT, R7, R4, PT ;  /* 0x000000040700720c */ /* 0x000fe20003f04270 */
[C---:B------:R-:W-:Y:S02]  /*2c20*/  VIADD R7, R3.reuse, 0x8 ;  /* 0x0000000803077836 */ /* 0x040fe40000000000 */
[----:B------:R-:W0:Y:S01]  /*2c30*/  SHFL.DOWN PT, R2, R5, 0x4, R4 ;  /* 0x0880000005027989 */ /* 0x000e2200000e0004 */
[----:B------:R-:W-:-:S09]  /*2c40*/  VIADD R3, R3, 0x10 ;  /* 0x0000001003037836 */ /* 0x000fd20000000000 */
[----:B0-----:R-:W-:Y:S02]  /*2c50*/  @!P0 VIMNMX.U32 R5, PT, PT, R5, R2, !PT ;  /* 0x0000000205058248 */ /* 0x001fe40007fe0000 */
[----:B------:R-:W-:Y:S02]  /*2c60*/  ISETP.GT.AND P0, PT, R7, R4, PT ;  /* 0x000000040700720c */ /* 0x000fe40003f04270 */
[----:B------:R-:W0:Y:S01]  /*2c70*/  @!P1 S2R R7, SR_CgaCtaId ;  /* 0x0000000000079919 */ /* 0x000e220000008800 */
[----:B------:R-:W1:Y:S10]  /*2c80*/  SHFL.DOWN PT, R2, R5, 0x8, R4 ;  /* 0x0900000005027989 */ /* 0x000e7400000e0004 */
[----:B-1----:R-:W-:-:S02]  /*2c90*/  @!P0 VIMNMX.U32 R5, PT, PT, R5, R2, !PT ;  /* 0x0000000205058248 */ /* 0x002fc40007fe0000 */
[----:B------:R-:W-:Y:S02]  /*2ca0*/  ISETP.GT.AND P0, PT, R3, R4, PT ;  /* 0x000000040300720c */ /* 0x000fe40003f04270 */
[----:B------:R-:W-:Y:S01]  /*2cb0*/  @!P1 SHF.R.U32.HI R3, RZ, 0x3, R0 ;  /* 0x00000003ff039819 */ /* 0x000fe20000011600 */
[----:B------:R-:W1:Y:S01]  /*2cc0*/  SHFL.DOWN PT, R2, R5, 0x10, R4 ;  /* 0x0a00000005027989 */ /* 0x000e6200000e0004 */
[----:B0-----:R-:W-:Y:S02]  /*2cd0*/  @!P1 LEA R6, R7, R6, 0x18 ;  /* 0x0000000607069211 */ /* 0x001fe400078ec0ff */
[----:B------:R-:W-:-:S05]  /*2ce0*/  @!P1 LOP3.LUT R3, R3, 0x7c, RZ, 0xc0, !PT ;  /* 0x0000007c03039812 */ /* 0x000fca00078ec0ff */
        /* <DEDUP_REMOVED lines=21> */
[----:B-1----:R-:W1:Y:S04]  /*2e40*/  LDS.128 R4, [UR4+0x10] ;  /* 0x00001004ff047984 */ /* 0x002e680008000c00 */
        /* <DEDUP_REMOVED lines=13> */
.L_x_86:
[----:B------:R-:W0:Y:S01]  /*2f20*/  S2R R4, SR_TID.X ;  /* 0x0000000000047919 */ /* 0x000e220000002100 */
[----:B------:R-:W1:Y:S01]  /*2f30*/  LDC.64 R2, c[0x0][0x380] ;  /* 0x0000e000ff027b82 */ /* 0x000e620000000a00 */
[----:B0-----:R-:W-:-:S04]  /*2f40*/  VIADD R5, R4, UR6 ;  /* 0x0000000604057c36 */ /* 0x001fc80008000000 */
[----:B-1----:R-:W-:-:S05]  /*2f50*/  IMAD.WIDE.U32 R2, R5, 0x4, R2 ;  /* 0x0000000405027825 */ /* 0x002fca00078e0002 */
        /* <DEDUP_REMOVED lines=16> */
[----:B------:R-:W-:-:S02]  /*3060*/  USHF.R.S32.HI UR7, URZ, 0x1f, UR5 ;  /* 0x0000001fff077899 */ /* 0x000fc40008011405 */
[----:B------:R-:W-:-:S04]  /*3070*/  UISETP.GE.U32.AND UP0, UPT, UR4, UR5, UPT ;  /* 0x000000050400728c */ /* 0x000fc8000bf06070 */
[----:B------:R-:W-:Y:S01]  /*3080*/  UISETP.GE.U32.AND.EX UP0, UPT, UR8, UR7, UPT, UP0 ;  /* 0x000000070800728c */ /* 0x000fe2000bf06100 */
[----:B--2---:R-:W-:Y:S02]  /*3090*/  VIMNMX3.U32 R0, R19, R0, R5, !PT ;  /* 0x000000001300720f */ /* 0x004fe40007800005 */
[----:B---3--:R-:W-:Y:S02]  /*30a0*/  VIMNMX3.U32 R7, R6, R7, R8, !PT ;  /* 0x000000070607720f */ /* 0x008fe40007800008 */
[----:B----4-:R-:W-:-:S04]  /*30b0*/  VIMNMX3.U32 R9, R9, R10, R11, !PT ;  /* 0x0000000a0909720f */ /* 0x010fc8000780000b */
[----:B------:R-:W-:Y:S02]  /*30c0*/  VIMNMX3.U32 R0, R0, R7, R9, !PT ;  /* 0x000000070000720f */ /* 0x000fe40007800009 */
[----:B-----5:R-:W-:Y:S02]  /*30d0*/  VIMNMX3.U32 R13, R12, R13, R14, !PT ;  /* 0x0000000d0c0d720f */ /* 0x020fe4000780000e */
[----:B------:R-:W-:-:S04]  /*30e0*/  VIMNMX3.U32 R15, R15, R16, R17, !PT ;  /* 0x000000100f0f720f */ /* 0x000fc80007800011 */
        /* <DEDUP_REMOVED lines=8> */
[----:B------:R-:W-:Y:S01]  /*3170*/  UIADD3.X UR21, UPT, UPT, UR13, -0x1, URZ, UP1, !UPT ;  /* 0xffffffff0d157890 */ /* 0x000fe20008ffe4ff */
[----:B------:R-:W-:Y:S01]  /*3180*/  LEA R6, P1, R4, UR10, 0x2 ;  /* 0x0000000a04067c11 */ /* 0x000fe2000f8210ff */
[----:B------:R-:W-:-:S02]  /*3190*/  UISETP.GT.U32.AND UP0, UPT, UR6, UR20, UPT ;  /* 0x000000140600728c */ /* 0x000fc4000bf04070 */
[----:B------:R-:W-:Y:S01]  /*31a0*/  IMAD.X R5, RZ, RZ, UR7, P0 ;  /* 0x00000007ff057e24 */ /* 0x000fe200080e06ff */
[----:B------:R-:W-:Y:S01]  /*31b0*/  UMOV UR4, URZ ;  /* 0x000000ff00047c82 */ /* 0x000fe20008000000 */
[----:B------:R-:W-:Y:S01]  /*31c0*/  UISETP.GT.U32.AND.EX UP0, UPT, UR7, UR21, UPT, UP0 ;  /* 0x000000150700728c */ /* 0x000fe2000bf04100 */
[----:B------:R-:W-:Y:S01]  /*31d0*/  UMOV UR8, UR6 ;  /* 0x0000000600087c82 */ /* 0x000fe20008000000 */
[----:B------:R-:W-:Y:S01]  /*31e0*/  UMOV UR9, UR7 ;  /* 0x0000000700097c82 */ /* 0x000fe20008000000 */
[----:B0-----:R-:W-:-:S06]  /*31f0*/  LEA.HI.X R5, R4, UR11, R5, 0x2, P1 ;  /* 0x0000000b04057c11 */ /* 0x001fcc00088f1405 */
[----:B------:R-:W-:Y:S05]  /*3200*/  BRA.U UP0, `(.L_x_101) ;  /* 0x0000000100d07547 */ /* 0x000fea000b800000 */
[----:B------:R-:W0:Y:S01]  /*3210*/  LDCU.64 UR10, c[0x0][0x380] ;  /* 0x00007000ff0a77ac */ /* 0x000e220008000a00 */
[----:B------:R-:W1:Y:S01]  /*3220*/  LDCU.64 UR12, c[0x0][0x3b8] ;  /* 0x00007700ff0c77ac */ /* 0x000e620008000a00 */
[----:B------:R-:W-:Y:S01]  /*3230*/  NOP ;  /* 0x0000000000007918 */ /* 0x000fe20000000000 */
.L_x_102:
[----:B------:R-:W2:Y:S02]  /*3240*/  S2R R3, SR_TID.X ;  /* 0x0000000000037919 */ /* 0x000ea40000002100 */
[----:B--2---:R-:W-:-:S05]  /*3250*/  IADD3 R3, P0, PT, R3, UR6, RZ ;  /* 0x0000000603037c10 */ /* 0x004fca000ff1e0ff */
[----:B------:R-:W-:Y:S01]  /*3260*/  IMAD.X R4, RZ, RZ, UR7, P0 ;  /* 0x00000007ff047e24 */ /* 0x000fe200080e06ff */
[----:B0-----:R-:W-:-:S04]  /*3270*/  LEA R2, P0, R3, UR10, 0x2 ;  /* 0x0000000a03027c11 */ /* 0x001fc8000f8010ff */
[----:B------:R-:W-:-:S05]  /*3280*/  LEA.HI.X R3, R3, UR11, R4, 0x2, P0 ;  /* 0x0000000b03037c11 */ /* 0x000fca00080f1404 */
        /* <DEDUP_REMOVED lines=16> */
[----:B-1----:R-:W-:Y:S01]  /*3390*/  UIADD3 UR18, UP0, UPT, -UR6, UR12, URZ ;  /* 0x0000000c06127290 */ /* 0x002fe2000ff1e1ff */
[----:B------:R-:W-:Y:S01]  /*33a0*/  IMAD.U32 R23, RZ, RZ, UR5 ;  /* 0x00000005ff177e24 */ /* 0x000fe2000f8e00ff */
[----:B------:R-:W-:-:S02]  /*33b0*/  USHF.R.S32.HI UR16, URZ, 0x1f, UR5 ;  /* 0x0000001fff107899 */ /* 0x000fc40008011405 */
[----:B------:R-:W-:Y:S02]  /*33c0*/  UIADD3.X UR19, UPT, UPT, ~UR7, UR13, URZ, UP0, !UPT ;  /* 0x0000000d07137290 */ /* 0x000fe400087fe5ff */
[----:B------:R-:W-:Y:S01]  /*33d0*/  UISETP.GE.U32.AND UP0, UPT, UR18, UR5, UPT ;  /* 0x000000051200728c */ /* 0x000fe2000bf06070 */
[----:B------:R-:W-:Y:S01]  /*33e0*/  LEA R6, P0, R23, R6, 0x2 ;  /* 0x0000000617067211 */ /* 0x000fe200078010ff */
[----:B------:R-:W-:Y:S02]  /*33f0*/  UIADD3 UR8, UP1, UPT, UR5, UR8, URZ ;  /* 0x0000000805087290 */ /* 0x000fe4000ff3e0ff */
[----:B0-----:R-:W-:Y:S01]  /*3400*/  IMAD.U32 R2, RZ, RZ, UR5 ;  /* 0x00000005ff027e24 */ /* 0x001fe2000f8e00ff */
[----:B------:R-:W-:Y:S02]  /*3410*/  UISETP.GE.U32.AND.EX UP0, UPT, UR19, UR16, UPT, UP0 ;  /* 0x000000101300728c */ /* 0x000fe4000bf06100 */
[----:B------:R-:W-:Y:S01]  /*3420*/  UIADD3.X UR9, UPT, UPT, UR16, UR9, URZ, UP1, !UPT ;  /* 0x0000000910097290 */ /* 0x000fe20008ffe4ff */
[----:B--2---:R-:W-:Y:S01]  /*3430*/  VIMNMX3.U32 R4, R0, R7, R4, !PT ;  /* 0x000000070004720f */ /* 0x004fe20007800004 */
[----:B------:R-:W-:-:S05]  /*3440*/  IMAD.U32 R0, RZ, RZ, UR16 ;  /* 0x00000010ff007e24 */ /* 0x000fca000f8e00ff */
[----:B------:R-:W-:Y:S02]  /*3450*/  LEA.HI.X R5, R2, R5, R0, 0x2, P0 ;  /* 0x0000000502057211 */ /* 0x000fe400000f1400 */
        /* <DEDUP_REMOVED lines=8> */
[----:B------:R-:W-:Y:S06]  /*34e0*/  BRA.U !UP0, `(.L_x_100) ;  /* 0x0000000508dc7547 */ /* 0x000fec000b800000 */
[----:B------:R-:W-:Y:S02]  /*34f0*/  UIADD3 UR6, UP0, UPT, UR5, UR6, URZ ;  /* 0x0000000605067290 */ /* 0x000fe4000ff1e0ff */
[----:B------:R-:W-:Y:S02]  /*3500*/  UIADD3 UR4, UPT, UPT, UR4, 0x1, URZ ;  /* 0x0000000104047890 */ /* 0x000fe4000fffe0ff */
[----:B------:R-:W-:Y:S02]  /*3510*/  UIADD3.X UR7, UPT, UPT, UR16, UR7, URZ, UP0, !UPT ;  /* 0x0000000710077290 */ /* 0x000fe400087fe4ff */
[----:B------:R-:W-:-:S04]  /*3520*/  UISETP.GT.U32.AND UP0, UPT, UR6, UR20, UPT ;  /* 0x000000140600728c */ /* 0x000fc8000bf04070 */
[----:B------:R-:W-:-:S09]  /*3530*/  UISETP.GT.U32.AND.EX UP0, UPT, UR7, UR21, UPT, UP0 ;  /* 0x000000150700728c */ /* 0x000fd2000bf04100 */
[----:B------:R-:W-:Y:S05]  /*3540*/  BRA.U !UP0, `(.L_x_102) ;  /* 0xfffffffd083c7547 */ /* 0x000fea000b83ffff */
.L_x_101:
[----:B------:R-:W-:-:S04]  /*3550*/  UISETP.GE.U32.AND UP0, UPT, UR6, UR12, UPT ;  /* 0x0000000c0600728c */ /* 0x000fc8000bf06070 */
[----:B------:R-:W-:-:S09]  /*3560*/  UISETP.GE.U32.AND.EX UP0, UPT, UR7, UR13, UPT, UP0 ;  /* 0x0000000d0700728c */ /* 0x000fd2000bf06100 */
[----:B------:R-:W-:Y:S05]  /*3570*/  BRA.U UP0, `(.L_x_100) ;  /* 0x0000000500b87547 */ /* 0x000fea000b800000 */
[----:B------:R-:W0:Y:S01]  /*3580*/  S2R R8, SR_TID.X ;  /* 0x0000000000087919 */ /* 0x000e220000002100 */
[----:B------:R-:W-:Y:S01]  /*3590*/  UIADD3 UR6, UPT, UPT, -UR6, UR12, URZ ;  /* 0x0000000c06067290 */ /* 0x000fe2000fffe1ff */
[----:B------:R-:W-:Y:S05]  /*35a0*/  BSSY.RECONVERGENT B1, `(.L_x_100) ;  /* 0x000006b000017945 */ /* 0x000fea0003800200 */
[----:B0-----:R-:W-:-:S13]  /*35b0*/  ISETP.GE.AND P0, PT, R8, UR6, PT ;  /* 0x0000000608007c0c */ /* 0x001fda000bf06270 */
[----:B------:R-:W-:Y:S05]  /*35c0*/  @P0 BRA `(.L_x_103) ;  /* 0x0000000400a00947 */ /* 0x000fea0003800000 */
[----:B------:R-:W0:Y:S01]  /*35d0*/  LDC R4, c[0x0][0x3c0] ;  /* 0x0000f000ff047b82 */ /* 0x000e220000000800 */
[----:B------:R-:W-:Y:S01]  /*35e0*/  USHF.L.U32 UR7, UR17, 0xc, URZ ;  /* 0x0000000c11077899 */ /* 0x000fe200080006ff */
[----:B------:R-:W-:Y:S01]  /*35f0*/  LOP3.LUT R2, RZ, R8, RZ, 0x33, !PT ;  /* 0x00000008ff027212 */ /* 0x000fe200078e33ff */
[----:B------:R-:W-:Y:S04]  /*3600*/  BSSY.RECONVERGENT B2, `(.L_x_104) ;  /* 0x0000019000027945 */ /* 0x000fe80003800200 */
[----:B------:R-:W-:Y:S02]  /*3610*/  VIADD R3, R2, UR12 ;  /* 0x0000000c02037c36 */ /* 0x000fe40008000000 */
[----:B------:R-:W-:-:S05]  /*3620*/  IMAD.U32 R2, RZ, RZ, UR7 ;  /* 0x00000007ff027e24 */ /* 0x000fca000f8e00ff */
[C---:B------:R-:W-:Y:S01]  /*3630*/  IADD3 R7, PT, PT, R3.reuse, -UR5, -R2 ;  /* 0x8000000503077c10 */ /* 0x040fe2000fffe802 */
[----:B0-----:R-:W-:Y:S01]  /*3640*/  IMAD R2, R4, UR4, RZ ;  /* 0x0000000404027c24 */ /* 0x001fe2000f8e02ff */
[C---:B------:R-:W-:Y:S02]  /*3650*/  LOP3.LUT R4, R3.reuse, 0x300, RZ, 0xc0, !PT ;  /* 0x0000030003047812 */ /* 0x040fe400078ec0ff */
[----:B------:R-:W-:Y:S01]  /*3660*/  LEA.HI R3, R3, 0x1, RZ, 0x18 ;  /* 0x0000000103037811 */ /* 0x000fe200078fc0ff */
[----:B------:R-:W-:Y:S01]  /*3670*/  IMAD R2, R2, -0x1000, R7 ;  /* 0xfffff00002027824 */ /* 0x000fe200078e0207 */
[----:B------:R-:W-:Y:S01]  /*3680*/  ISETP.NE.AND P0, PT, R4, 0x300, PT ;  /* 0x000003000400780c */ /* 0x000fe20003f05270 */
[----:B------:R-:W-:-:S03]  /*3690*/  IMAD.MOV.U32 R4, RZ, RZ, R8 ;  /* 0x000000ffff047224 */ /* 0x000fc600078e0008 */
[----:B------:R-:W-:-:S09]  /*36a0*/  ISETP.GE.U32.AND P1, PT, R2, 0x300, PT ;  /* 0x000003000200780c */ /* 0x000fd20003f26070 */
[----:B------:R-:W-:Y:S05]  /*36b0*/  @!P0 BRA `(.L_x_105) ;  /* 0x0000000000348947 */ /* 0x000fea0003800000 */
[----:B------:R-:W-:Y:S01]  /*36c0*/  LOP3.LUT R3, R3, 0x3, RZ, 0xc0, !PT ;  /* 0x0000000303037812 */ /* 0x000fe200078ec0ff */
[----:B------:R-:W-:-:S04]  /*36d0*/  IMAD.MOV.U32 R4, RZ, RZ, R8 ;  /* 0x000000ffff047224 */ /* 0x000fc800078e0008 */
[----:B------:R-:W-:-:S07]  /*36e0*/  IMAD.MOV R7, RZ, RZ, -R3 ;  /* 0x000000ffff077224 */ /* 0x000fce00078e0a03 */
.L_x_106:
        /* <DEDUP_REMOVED lines=10> */
.L_x_105:
[----:B------:R-:W-:Y:S05]  /*3790*/  BSYNC.RECONVERGENT B2 ;  /* 0x0000000000027941 */ /* 0x000fea0003800200 */
.L_x_104:
[----:B------:R-:W-:Y:S05]  /*37a0*/  @!P1 BRA `(.L_x_103) ;  /* 0x0000000400289947 */ /* 0x000fea0003800000 */
[C---:B------:R-:W-:Y:S01]  /*37b0*/  IADD3 R5, PT, PT, -R4.reuse, UR6, RZ ;  /* 0x0000000604057c10 */ /* 0x040fe2000fffe1ff */
[----:B------:R-:W-:Y:S01]  /*37c0*/  BSSY.RECONVERGENT B2, `(.L_x_107) ;  /* 0x0000029000027945 */ /* 0x000fe20003800200 */
[----:B------:R-:W-:Y:S02]  /*37d0*/  IADD3 R3, P0, PT, R4, UR8, RZ ;  /* 0x0000000804037c10 */ /* 0x000fe4000ff1e0ff */
[----:B------:R-:W-:-:S03]  /*37e0*/  ISETP.GT.AND P1, PT, R5, 0xc00, PT ;  /* 0x00000c000500780c */ /* 0x000fc60003f24270 */
[----:B------:R-:W-:Y:S01]  /*37f0*/  IMAD.X R6, RZ, RZ, UR9, P0 ;  /* 0x00000009ff067e24 */ /* 0x000fe200080e06ff */
[----:B------:R-:W-:-:S04]  /*3800*/  LEA R2, P0, R3, UR10, 0x2 ;  /* 0x0000000a03027c11 */ /* 0x000fc8000f8010ff */
[----:B------:R-:W-:Y:S02]  /*3810*/  LEA.HI.X R3, R3, UR11, R6, 0x2, P0 ;  /* 0x0000000b03037c11 */ /* 0x000fe400080f1406 */
[----:B------:R-:W-:-:S03]  /*3820*/  PLOP3.LUT P0, PT, PT, PT, PT, 0x80, 0x8 ;  /* 0x000000000008781c */ /* 0x000fc60003f0f070 */
[----:B------:R-:W-:Y:S10]  /*3830*/  @!P1 BRA `(.L_x_108) ;  /* 0x0000000000849947 */ /* 0x000ff40003800000 */
[----:B------:R-:W-:Y:S01]  /*3840*/  IMAD.U32 R5, RZ, RZ, UR6 ;  /* 0x00000006ff057e24 */ /* 0x000fe2000f8e00ff */
[----:B------:R-:W-:-:S03]  /*3850*/  PLOP3.LUT P0, PT, PT, PT, PT, 0x8, 0x80 ;  /* 0x000000000080781c */ /* 0x000fc60003f0e170 */
[----:B------:R-:W-:-:S10]  /*3860*/  VIADD R5, R5, 0xfffff400 ;  /* 0xfffff40005057836 */ /* 0x000fd40000000000 */
.L_x_109:
        /* <DEDUP_REMOVED lines=30> */
.L_x_108:
[----:B------:R-:W-:Y:S05]  /*3a50*/  BSYNC.RECONVERGENT B2 ;  /* 0x0000000000027941 */ /* 0x000fea0003800200 */
.L_x_107:
[----:B------:R-:W-:Y:S01]  /*3a60*/  IADD3 R5, PT, PT, -R4, UR6, RZ ;  /* 0x0000000604057c10 */ /* 0x000fe2000fffe1ff */
[----:B------:R-:W-:Y:S03]  /*3a70*/  BSSY.RECONVERGENT B2, `(.L_x_110) ;  /* 0x0000015000027945 */ /* 0x000fe60003800200 */
        /* <DEDUP_REMOVED lines=20> */
.L_x_111:
[----:B------:R-:W-:Y:S05]  /*3bc0*/  BSYNC.RECONVERGENT B2 ;  /* 0x0000000000027941 */ /* 0x000fea0003800200 */
.L_x_110:
[----:B------:R-:W-:-:S13]  /*3bd0*/  ISETP.LT.OR P0, PT, R4, UR6, P0 ;  /* 0x0000000604007c0c */ /* 0x000fda0008701670 */
[----:B------:R-:W-:Y:S05]  /*3be0*/  @!P0 BRA `(.L_x_103) ;  /* 0x0000000000188947 */ /* 0x000fea0003800000 */
[----:B------:R-:W2:Y:S04]  /*3bf0*/  LDG.E.CONSTANT R5, desc[UR14][R2.64] ;  /* 0x0000000e02057981 */ /* 0x000ea8000c1e9900 */
[----:B------:R-:W2:Y:S04]  /*3c00*/  LDG.E.CONSTANT R4, desc[UR14][R2.64+0x400] ;  /* 0x0004000e02047981 */ /* 0x000ea8000c1e9900 */
[----:B------:R-:W3:Y:S04]  /*3c10*/  LDG.E.CONSTANT R7, desc[UR14][R2.64+0x800] ;  /* 0x0008000e02077981 */ /* 0x000ee8000c1e9900 */
[----:B------:R-:W3:Y:S01]  /*3c20*/  LDG.E.CONSTANT R6, desc[UR14][R2.64+0xc00] ;  /* 0x000c000e02067981 */ /* 0x000ee2000c1e9900 */
[----:B--2---:R-:W-:-:S04]  /*3c30*/  VIMNMX3.U32 R0, R0, R5, R4, !PT ;  /* 0x000000050000720f */ /* 0x004fc80007800004 */
[----:B---3--:R-:W-:-:S07]  /*3c40*/  VIMNMX3.U32 R0, R0, R7, R6, !PT ;  /* 0x000000070000720f */ /* 0x008fce0007800006 */
.L_x_103:
[----:B------:R-:W-:Y:S05]  /*3c50*/  BSYNC.RECONVERGENT B1 ;  /* 0x0000000000017941 */ /* 0x000fea0003800200 */
.L_x_100:
[----:B------:R-:W0:Y:S01]  /*3c60*/  S2R R7, SR_LANEID ;  /* 0x0000000000077919 */ /* 0x000e220000000000 */
[----:B------:R-:W-:Y:S01]  /*3c70*/  IMAD.MOV.U32 R3, RZ, RZ, R0 ;  /* 0x000000ffff037224 */ /* 0x000fe200078e0000 */
[----:B------:R-:W1:Y:S04]  /*3c80*/  S2R R6, SR_TID.X ;  /* 0x0000000000067919 */ /* 0x000e680000002100 */
[----:B------:R-:W2:Y:S01]  /*3c90*/  SHFL.DOWN PT, R0, R3, 0x1, 0x1f ;  /* 0x08201f0003007f89 */ /* 0x000ea200000e0000 */
[C---:B0-----:R-:W-:Y:S02]  /*3ca0*/  ISETP.GT.AND P0, PT, R7.reuse, 0x1e, PT ;  /* 0x0000001e0700780c */ /* 0x041fe40003f04270 */
[----:B------:R-:W-:-:S11]  /*3cb0*/  ISETP.NE.AND P1, PT, R7, RZ, PT ;  /* 0x000000ff0700720c */ /* 0x000fd60003f25270 */
[----:B--2---:R-:W-:Y:S02]  /*3cc0*/  @!P0 VIMNMX.U32 R3, PT, PT, R0, R3, !PT ;  /* 0x0000000300038248 */ /* 0x004fe40007fe0000 */
[----:B------:R-:W-:Y:S01]  /*3cd0*/  ISETP.GT.AND P0, PT, R7, 0x1d, PT ;  /* 0x0000001d0700780c */ /* 0x000fe20003f04270 */
[----:B------:R-:W0:Y:S01]  /*3ce0*/  @!P1 S2R R5, SR_CgaCtaId ;  /* 0x0000000000059919 */ /* 0x000e220000008800 */
[----:B------:R-:W-:Y:S02]  /*3cf0*/  @!P1 MOV R4, 0x400 ;  /* 0x0000040000049802 */ /* 0x000fe40000000f00 */
[----:B-1----:R-:W-:Y:S01]  /*3d00*/  @!P1 SHF.R.U32.HI R2, RZ, 0x3, R6 ;  /* 0x00000003ff029819 */ /* 0x002fe20000011606 */
        /* <DEDUP_REMOVED lines=29> */
.L_x_73:
[----:B------:R-:W-:Y:S05]  /*3ee0*/  BSYNC.RECONVERGENT B0 ;  /* 0x0000000000007941 */ /* 0x000fea0003800200 */
.L_x_57:
[----:B------:R-:W-:Y:S05]  /*3ef0*/  @P0 EXIT ;  /* 0x000000000000094d */ /* 0x000fea0003800000 */
[----:B------:R-:W5:Y:S02]  /*3f00*/  LDCU.64 UR4, c[0x0][0x388] ;  /* 0x00007100ff0477ac */ /* 0x000f640008000a00 */
[----:B-----5:R-:W-:-:S06]  /*3f10*/  UIMAD.WIDE.U32 UR4, UR17, 0x4, UR4 ;  /* 0x00000004110478a5 */ /* 0x020fcc000f8e0004 */
[----:B0-2-4-:R-:W-:Y:S02]  /*3f20*/  IMAD.U32 R4, RZ, RZ, UR4 ;  /* 0x00000004ff047e24 */ /* 0x015fe4000f8e00ff */
[----:B---3--:R-:W-:-:S05]  /*3f30*/  IMAD.U32 R5, RZ, RZ, UR5 ;  /* 0x00000005ff057e24 */ /* 0x008fca000f8e00ff */
[----:B------:R-:W-:Y:S01]  /*3f40*/  STG.E desc[UR14][R4.64], R3 ;  /* 0x0000000304007986 */ /* 0x000fe2000c10190e */
[----:B------:R-:W-:Y:S05]  /*3f50*/  EXIT ;  /* 0x000000000000794d */ /* 0x000fea0003800000 */
.L_x_112:
        /* <DEDUP_REMOVED lines=10> */
.L_x_323:


//--------------------- .text._ZN3cub18CUB_300001_SM_10006detail6reduce28DeviceReduceSingleTileKernelINS2_10policy_hubIjyN4cuda3__47maximumIjEEE10Policy1000EPjPiyS8_ijNS5_3std3__410__identityEEEvT0_T1_T2_T3_T4_T6_ --------------------------
	.section	.text._ZN3cub18CUB_300001_SM_10006detail6reduce28DeviceReduceSingleTileKernelINS2_10policy_hubIjyN4cuda3__47maximumIjEEE10Policy1000EPjPiyS8_ijNS5_3std3__410__identityEEEvT0_T1_T2_T3_T4_T6_,"ax",@progbits
	.align	128
        .global         _ZN3cub18CUB_300001_SM_10006detail6reduce28DeviceReduceSingleTileKernelINS2_10policy_hubIjyN4cuda3__47maximumIjEEE10Policy1000EPjPiyS8_ijNS5_3std3__410__identityEEEvT0_T1_T2_T3_T4_T6_
        .type           _ZN3cub18CUB_300001_SM_10006detail6reduce28DeviceReduceSingleTileKernelINS2_10policy_hubIjyN4cuda3__47maximumIjEEE10Policy1000EPjPiyS8_ijNS5_3std3__410__identityEEEvT0_T1_T2_T3_T4_T6_,@function
        .size           _ZN3cub18CUB_300001_SM_10006detail6reduce28DeviceReduceSingleTileKernelINS2_10policy_hubIjyN4cuda3__47maximumIjEEE10Policy1000EPjPiyS8_ijNS5_3std3__410__identityEEEvT0_T1_T2_T3_T4_T6_,(.L_x_324 - _ZN3cub18CUB_300001_SM_10006detail6reduce28DeviceReduceSingleTileKernelINS2_10policy_hubIjyN4cuda3__47maximumIjEEE10Policy1000EPjPiyS8_ijNS5_3std3__410__identityEEEvT0_T1_T2_T3_T4_T6_)
        .other          _ZN3cub18CUB_300001_SM_10006detail6reduce28DeviceReduceSingleTileKernelINS2_10policy_hubIjyN4cuda3__47maximumIjEEE10Policy1000EPjPiyS8_ijNS5_3std3__410__identityEEEvT0_T1_T2_T3_T4_T6_,@"STO_CUDA_ENTRY STV_DEFAULT"
_ZN3cub18CUB_300001_SM_10006detail6reduce28DeviceReduceSingleTileKernelINS2_10policy_hubIjyN4cuda3__47maximumIjEEE10Policy1000EPjPiyS8_ijNS5_3std3__410__identityEEEvT0_T1_T2_T3_T4_T6_:
.text._ZN3cub18CUB_300001_SM_10006detail6reduce28DeviceReduceSingleTileKernelINS2_10policy_hubIjyN4cuda3__47maximumIjEEE10Policy1000EPjPiyS8_ijNS5_3std3__410__identityEEEvT0_T1_T2_T3_T4_T6_:
[----:B------:R-:W-:Y:S01]  /*0000*/  LDC R1, c[0x0][0x37c] ;  /* 0x0000df00ff017b82 */ /* 0x000fe20000000800 */
[----:B------:R-:W0:Y:S01]  /*0010*/  LDCU.64 UR4, c[0x0][0x390] ;  /* 0x00007200ff0477ac */ /* 0x000e220008000a00 */
[----:B------:R-:W1:Y:S01]  /*0020*/  LDCU.64 UR6, c[0x0][0x358] ;  /* 0x00006b00ff0677ac */ /* 0x000e620008000a00 */
[----:B0-----:R-:W-:Y:S02]  /*0030*/  IMAD.U32 R0, RZ, RZ, UR4 ;  /* 0x00000004ff007e24 */ /* 0x001fe4000f8e00ff */
[----:B------:R-:W-:-:S03]  /*0040*/  IMAD.U32 R3, RZ, RZ, UR5 ;  /* 0x00000005ff037e24 */ /* 0x000fc6000f8e00ff */
[----:B------:R-:W-:-:S04]  /*0050*/  ISETP.NE.U32.AND P0, PT, R0, RZ, PT ;  /* 0x000000ff0000720c */ /* 0x000fc80003f05070 */
[----:B------:R-:W-:-:S13]  /*0060*/  ISETP.NE.AND.EX P0, PT, R3, RZ, PT, P0 ;  /* 0x000000ff0300720c */ /* 0x000fda0003f05300 */
        /* <DEDUP_REMOVED lines=8> */
.L_x_113:
[----:B------:R-:W0:Y:S01]  /*00f0*/  LDCU UR4, c[0x0][0x380] ;  /* 0x00007000ff0477ac */ /* 0x000e220008000800 */
[----:B------:R-:W-:Y:S01]  /*0100*/  BSSY.RECONVERGENT B0, `(.L_x_114) ;  /* 0x0000376000007945 */ /* 0x000fe20003800200 */
[----:B0-----:R-:W-:-:S09]  /*0110*/  ULOP3.LUT UP0, URZ, UR4, 0xf, URZ, 0xc0, !UPT ;  /* 0x0000000f04ff7892 */ /* 0x001fd2000f80c0ff */
[----:B------:R-:W-:Y:S05]  /*0120*/  BRA.U UP0, `(.L_x_115) ;  /* 0x0000001900bc7547 */ /* 0x000fea000b800000 */
[----:B------:R-:W-:-:S04]  /*0130*/  ISETP.GT.U32.AND P0, PT, R0, 0xfff, PT ;  /* 0x00000fff0000780c */ /* 0x000fc80003f04070 */
[----:B------:R-:W-:-:S13]  /*0140*/  ISETP.GT.U32.AND.EX P0, PT, R3, RZ, PT, P0 ;  /* 0x000000ff0300720c */ /* 0x000fda0003f04100 */
[----:B------:R-:W-:Y:S05]  /*0150*/  @P0 BRA `(.L_x_116) ;  /* 0x0000000c00840947 */ /* 0x000fea0003800000 */
[----:B------:R-:W0:Y:S01]  /*0160*/  S2R R11, SR_TID.X ;  /* 0x00000000000b7919 */ /* 0x000e220000002100 */
[----:B------:R-:W-:Y:S01]  /*0170*/  BSSY.RECONVERGENT B1, `(.L_x_117) ;  /* 0x0000009000017945 */ /* 0x000fe20003800200 */
[----:B------:R-:W-:Y:S01]  /*0180*/  IMAD.MOV.U32 R2, RZ, RZ, RZ ;  /* 0x000000ffff027224 */ /* 0x000fe200078e00ff */
[----:B0-----:R-:W-:Y:S01]  /*0190*/  ISETP.GE.U32.AND P0, PT, R11, R0, PT ;  /* 0x000000000b00720c */ /* 0x001fe20003f06070 */
[----:B------:R-:W-:-:S12]  /*01a0*/  IMAD.MOV.U32 R13, RZ, RZ, R11 ;  /* 0x000000ffff0d7224 */ /* 0x000fd800078e000b */
[----:B------:R-:W-:Y:S05]  /*01b0*/  @P0 BRA `(.L_x_118) ;  /* 0x0000000000100947 */ /* 0x000fea0003800000 */
[----:B------:R-:W0:Y:S02]  /*01c0*/  LDC.64 R4, c[0x0][0x380] ;  /* 0x0000e000ff047b82 */ /* 0x000e240000000a00 */
[----:B0-----:R-:W-:-:S05]  /*01d0*/  IMAD.WIDE.U32 R4, R11, 0x4, R4 ;  /* 0x000000040b047825 */ /* 0x001fca00078e0004 */
[----:B------:R0:W5:Y:S01]  /*01e0*/  LDG.E.CONSTANT R2, desc[UR6][R4.64] ;  /* 0x0000000604027981 */ /* 0x000162000c1e9900 */
[----:B------:R-:W-:-:S07]  /*01f0*/  VIADD R13, R11, 0x100 ;  /* 0x000001000b0d7836 */ /* 0x000fce0000000000 */
.L_x_118:
[----:B------:R-:W-:Y:S05]  /*0200*/  BSYNC.RECONVERGENT B1 ;  /* 0x0000000000017941 */ /* 0x000fea0003800200 */
.L_x_117:
[----:B------:R-:W-:Y:S01]  /*0210*/  ISETP.GE.U32.AND P0, PT, R13, R0, PT ;  /* 0x000000000d00720c */ /* 0x000fe20003f06070 */
        /* <DEDUP_REMOVED lines=15> */
.L_x_123:
        /* <DEDUP_REMOVED lines=9> */
.L_x_122:
[----:B------:R-:W-:Y:S05]  /*03a0*/  BSYNC.RECONVERGENT B2 ;  /* 0x0000000000027941 */ /* 0x000fea0003800200 */
.L_x_121:
        /* <DEDUP_REMOVED lines=8> */
.L_x_126:
[----:B------:R-:W0:Y:S01]  /*0430*/  LDC.64 R8, c[0x0][0x380] ;  /* 0x0000e000ff087b82 */ /* 0x000e220000000a00 */
[C---:B------:R-:W-:Y:S02]  /*0440*/  VIADD R7, R13.reuse, 0x400 ;  /* 0x000004000d077836 */ /* 0x040fe40000000000 */
        /* <DEDUP_REMOVED lines=10> */
[----:B------:R-:W4:Y:S04]  /*04f0*/  LDG.E.CONSTANT R18, desc[UR6][R6.64+0x400] ;  /* 0x0004000606127981 */ /* 0x000f28000c1e9900 */
        /* <DEDUP_REMOVED lines=22> */
.L_x_125:
[----:B------:R-:W-:Y:S05]  /*0660*/  BSYNC.RECONVERGENT B2 ;  /* 0x0000000000027941 */ /* 0x000fea0003800200 */
.L_x_124:
        /* <DEDUP_REMOVED lines=22> */
.L_x_128:
[----:B------:R-:W-:Y:S05]  /*07d0*/  BSYNC.RECONVERGENT B2 ;  /* 0x0000000000027941 */ /* 0x000fea0003800200 */
.L_x_127:
        /* <DEDUP_REMOVED lines=10> */
.L_x_120:
[----:B------:R-:W-:Y:S05]  /*0880*/  BSYNC.RECONVERGENT B1 ;  /* 0x0000000000017941 */ /* 0x000fea0003800200 */
.L_x_119:
[----:B------:R-:W-:Y:S01]  /*0890*/  ISETP.GE.U32.AND P0, PT, R0, 0x100, PT ;  /* 0x000001000000780c */ /* 0x000fe20003f06070 */
[----:B-----5:R-:W-:-:S03]  /*08a0*/  IMAD.MOV.U32 R9, RZ, RZ, R2 ;  /* 0x000000ffff097224 */ /* 0x020fc600078e0002 */
[----:B------:R-:W-:-:S13]  /*08b0*/  ISETP.GE.U32.AND.EX P0, PT, R3, RZ, PT, P0 ;  /* 0x000000ff0300720c */ /* 0x000fda0003f06100 */
[----:B------:R-:W-:Y:S05]  /*08c0*/  @!P0 BRA `(.L_x_129) ;  /* 0x0000000000a08947 */ /* 0x000fea0003800000 */
[----:B------:R-:W1:Y:S01]  /*08d0*/  S2R R6, SR_LANEID ;  /* 0x0000000000067919 */ /* 0x000e620000000000 */
[----:B------:R-:W-:Y:S01]  /*08e0*/  ISETP.NE.AND P4, PT, R11, RZ, PT ;  /* 0x000000ff0b00720c */ /* 0x000fe20003f85270 */
[----:B------:R-:W2:Y:S02]  /*08f0*/  SHFL.DOWN PT, R0, R9, 0x1, 0x1f ;  /* 0x08201f0009007f89 */ /* 0x000ea400000e0000 */
[----:B--2---:R-:W-:Y:S02]  /*0900*/  VIMNMX.U32 R0, PT, PT, R0, R9, !PT ;  /* 0x0000000900007248 */ /* 0x004fe40007fe0000 */
[C---:B-1----:R-:W-:Y:S02]  /*0910*/  ISETP.GT.AND P0, PT, R6.reuse, 0x1e, PT ;  /* 0x0000001e0600780c */ /* 0x042fe40003f04270 */
[----:B------:R-:W-:Y:S02]  /*0920*/  ISETP.NE.AND P1, PT, R6, RZ, PT ;  /* 0x000000ff0600720c */ /* 0x000fe40003f25270 */
[----:B------:R-:W-:-:S02]  /*0930*/  SEL R0, R9, R0, P0 ;  /* 0x0000000009007207 */ /* 0x000fc40000000000 */
[----:B------:R-:W-:-:S03]  /*0940*/  ISETP.GT.AND P0, PT, R6, 0x1d, PT ;  /* 0x0000001d0600780c */ /* 0x000fc60003f04270 */
[----:B------:R-:W1:Y:S06]  /*0950*/  SHFL.DOWN PT, R3, R0, 0x2, 0x1f ;  /* 0x08401f0000037f89 */ /* 0x000e6c00000e0000 */
[----:B0-----:R-:W0:Y:S01]  /*0960*/  @!P1 S2R R5, SR_CgaCtaId ;  /* 0x0000000000059919 */ /* 0x001e220000008800 */
[----:B------:R-:W-:Y:S02]  /*0970*/  @!P1 MOV R4, 0x400 ;  /* 0x0000040000049802 */ /* 0x000fe40000000f00 */
[----:B------:R-:W-:-:S04]  /*0980*/  @!P1 SHF.R.U32.HI R2, RZ, 0x3, R11 ;  /* 0x00000003ff029819 */ /* 0x000fc8000001160b */
[----:B------:R-:W-:Y:S02]  /*0990*/  @!P1 LOP3.LUT R2, R2, 0x7c, RZ, 0xc0, !PT ;  /* 0x0000007c02029812 */ /* 0x000fe400078ec0ff */
[----:B-1----:R-:W-:Y:S02]  /*09a0*/  @!P0 VIMNMX.U32 R0, PT, PT, R0, R3, !PT ;  /* 0x0000000300008248 */ /* 0x002fe40007fe0000 */
[----:B------:R-:W-:-:S03]  /*09b0*/  ISETP.GT.AND P0, PT, R6, 0x1b, PT ;  /* 0x0000001b0600780c */ /* 0x000fc60003f04270 */
[----:B------:R-:W1:Y:S01]  /*09c0*/  SHFL.DOWN PT, R3, R0, 0x4, 0x1f ;  /* 0x08801f0000037f89 */ /* 0x000e6200000e0000 */
[----:B0-----:R-:W-:-:S05]  /*09d0*/  @!P1 LEA R5, R5, R4, 0x18 ;  /* 0x0000000405059211 */ /* 0x001fca00078ec0ff */
[----:B------:R-:W-:-:S04]  /*09e0*/  @!P1 IMAD.IADD R2, R2, 0x1, R5 ;  /* 0x0000000102029824 */ /* 0x000fc800078e0205 */
[----:B-1----:R-:W-:Y:S02]  /*09f0*/  @!P0 VIMNMX.U32 R0, PT, PT, R0, R3, !PT ;  /* 0x0000000300008248 */ /* 0x002fe40007fe0000 */
[----:B------:R-:W-:-:S03]  /*0a00*/  ISETP.GT.AND P0, PT, R6, 0x17, PT ;  /* 0x000000170600780c */ /* 0x000fc60003f04270 */
[----:B------:R-:W0:Y:S10]  /*0a10*/  SHFL.DOWN PT, R3, R0, 0x8, 0x1f ;  /* 0x09001f0000037f89 */ /* 0x000e3400000e0000 */
[----:B0-----:R-:W-:-:S02]  /*0a20*/  @!P0 VIMNMX.U32 R0, PT, PT, R0, R3, !PT ;  /* 0x0000000300008248 */ /* 0x001fc40007fe0000 */
[----:B------:R-:W-:-:S03]  /*0a30*/  ISETP.GT.AND P0, PT, R6, 0xf, PT ;  /* 0x0000000f0600780c */ /* 0x000fc60003f04270 */
[----:B------:R-:W0:Y:S02]  /*0a40*/  SHFL.DOWN PT, R3, R0, 0x10, 0x1f ;  /* 0x0a001f0000037f89 */ /* 0x000e2400000e0000 */
[----:B0-----:R-:W-:-:S04]  /*0a50*/  VIMNMX.U32 R3, PT, PT, R0, R3, !PT ;  /* 0x0000000300037248 */ /* 0x001fc80007fe0000 */
[----:B------:R-:W-:Y:S01]  /*0a60*/  SEL R5, R0, R3, P0 ;  /* 0x0000000300057207 */ /* 0x000fe20000000000 */
[----:B------:R0:W-:Y:S01]  /*0a70*/  @!P1 STS [R2+0x8], R3 ;  /* 0x0000080302009388 */ /* 0x0001e20000000800 */
[----:B------:R-:W-:Y:S06]  /*0a80*/  BAR.SYNC.DEFER_BLOCKING 0x0 ;  /* 0x0000000000007b1d */ /* 0x000fec0000010000 */
[----:B------:R-:W-:Y:S05]  /*0a90*/  @P4 BRA `(.L_x_130) ;  /* 0x0000002c00704947 */ /* 0x000fea0003800000 */
        /* <DEDUP_REMOVED lines=11> */
.L_x_129:
[----:B------:R-:W1:Y:S01]  /*0b50*/  S2R R6, SR_LANEID ;  /* 0x0000000000067919 */ /* 0x000e620000000000 */
[C---:B------:R-:W-:Y:S02]  /*0b60*/  LOP3.LUT R2, R11.reuse, 0x3e0, RZ, 0xc0, !PT ;  /* 0x000003e00b027812 */ /* 0x040fe400078ec0ff */
[----:B------:R-:W-:Y:S02]  /*0b70*/  ISETP.NE.AND P4, PT, R11, RZ, PT ;  /* 0x000000ff0b00720c */ /* 0x000fe40003f85270 */
[----:B------:R-:W-:Y:S01]  /*0b80*/  LOP3.LUT R7, RZ, R2, RZ, 0x33, !PT ;  /* 0x00000002ff077212 */ /* 0x000fe200078e33ff */
[----:B0-----:R-:W-:-:S04]  /*0b90*/  VIADD R5, R2, 0x20 ;  /* 0x0000002002057836 */ /* 0x001fc80000000000 */
[----:B------:R-:W-:Y:S01]  /*0ba0*/  IMAD.IADD R7, R7, 0x1, R0 ;  /* 0x0000000107077824 */ /* 0x000fe200078e0200 */
[----:B------:R-:W-:-:S04]  /*0bb0*/  ISETP.GT.U32.AND P0, PT, R5, R0, PT ;  /* 0x000000000500720c */ /* 0x000fc80003f04070 */
        /* <DEDUP_REMOVED lines=26> */
[----:B0-----:R-:W-:-:S05]  /*0d60*/  @!P0 VIMNMX.U32 R9, PT, PT, R9, R2, !PT ;  /* 0x0000000209098248 */ /* 0x001fca0007fe0000 */
[----:B------:R-:W-:-:S05]  /*0d70*/  IMAD.MOV.U32 R5, RZ, RZ, R9 ;  /* 0x000000ffff057224 */ /* 0x000fca00078e0009 */
[----:B------:R4:W-:Y:S01]  /*0d80*/  @!P1 STS [R4+0x8], R5 ;  /* 0x0000080504009388 */ /* 0x0009e20000000800 */
[----:B------:R-:W-:Y:S06]  /*0d90*/  BAR.SYNC.DEFER_BLOCKING 0x0 ;  /* 0x0000000000007b1d */ /* 0x000fec0000010000 */
[----:B------:R-:W-:Y:S05]  /*0da0*/  @P4 BRA `(.L_x_130) ;  /* 0x0000002800ac4947 */ /* 0x000fea0003800000 */
[----:B------:R-:W0:Y:S01]  /*0db0*/  S2UR UR5, SR_CgaCtaId ;  /* 0x00000000000579c3 */ /* 0x000e220000008800 */
[----:B------:R-:W-:Y:S01]  /*0dc0*/  UMOV UR4, 0x400 ;  /* 0x0000040000047882 */ /* 0x000fe20000000000 */
[C---:B------:R-:W-:Y:S02]  /*0dd0*/  ISETP.GT.U32.AND P3, PT, R0.reuse, 0x20, PT ;  /* 0x000000200000780c */ /* 0x040fe40003f64070 */
[C---:B------:R-:W-:Y:S02]  /*0de0*/  ISETP.GT.U32.AND P1, PT, R0.reuse, 0x40, PT ;  /* 0x000000400000780c */ /* 0x040fe40003f24070 */
[C---:B------:R-:W-:Y:S02]  /*0df0*/  ISETP.GT.U32.AND.EX P3, PT, R3.reuse, RZ, PT, P3 ;  /* 0x000000ff0300720c */ /* 0x040fe40003f64130 */
[----:B------:R-:W-:Y:S02]  /*0e00*/  ISETP.GT.U32.AND P0, PT, R0, 0x60, PT ;  /* 0x000000600000780c */ /* 0x000fe40003f04070 */
[----:B------:R-:W-:-:S02]  /*0e10*/  ISETP.GT.U32.AND.EX P1, PT, R3, RZ, PT, P1 ;  /* 0x000000ff0300720c */ /* 0x000fc40003f24110 */
[C---:B------:R-:W-:Y:S02]  /*0e20*/  ISETP.GT.U32.AND P2, PT, R0.reuse, 0x80, PT ;  /* 0x000000800000780c */ /* 0x040fe40003f44070 */
[C---:B------:R-:W-:Y:S02]  /*0e30*/  ISETP.GT.U32.AND.EX P0, PT, R3.reuse, RZ, PT, P0 ;  /* 0x000000ff0300720c */ /* 0x040fe40003f04100 */
[----:B------:R-:W-:Y:S02]  /*0e40*/  ISETP.GT.U32.AND P5, PT, R0, 0xa0, PT ;  /* 0x000000a00000780c */ /* 0x000fe40003fa4070 */
[C---:B------:R-:W-:Y:S02]  /*0e50*/  ISETP.GT.U32.AND.EX P2, PT, R3.reuse, RZ, PT, P2 ;  /* 0x000000ff0300720c */ /* 0x040fe40003f44120 */
[----:B------:R-:W-:Y:S01]  /*0e60*/  ISETP.GT.U32.AND.EX P5, PT, R3, RZ, PT, P5 ;  /* 0x000000ff0300720c */ /* 0x000fe20003fa4150 */
[----:B0-----:R-:W-:-:S09]  /*0e70*/  ULEA UR4, UR5, UR4, 0x18 ;  /* 0x0000000405047291 */ /* 0x001fd2000f8ec0ff */
[----:B------:R-:W4:Y:S04]  /*0e80*/  LDS R2, [UR4+0xc] ;  /* 0x00000c04ff027984 */ /* 0x000f280008000800 */
[----:B------:R-:W0:Y:S04]  /*0e90*/  LDS.128 R8, [UR4+0x10] ;  /* 0x00001004ff087984 */ /* 0x000e280008000c00 */
[----:B------:R-:W1:Y:S01]  /*0ea0*/  LDS.64 R6, [UR4+0x20] ;  /* 0x00002004ff067984 */ /* 0x000e620008000a00 */
[----:B----4-:R-:W-:Y:S02]  /*0eb0*/  @P3 VIMNMX.U32 R5, PT, PT, R5, R2, !PT ;  /* 0x0000000205053248 */ /* 0x010fe40007fe0000 */
[----:B------:R-:W-:-:S02]  /*0ec0*/  ISETP.GT.U32.AND P3, PT, R0, 0xc0, PT ;  /* 0x000000c00000780c */ /* 0x000fc40003f64070 */
[----:B0-----:R-:W-:Y:S02]  /*0ed0*/  @P1 VIMNMX.U32 R5, PT, PT, R5, R8, !PT ;  /* 0x0000000805051248 */ /* 0x001fe40007fe0000 */
[----:B------:R-:W-:Y:S02]  /*0ee0*/  ISETP.GT.U32.AND P1, PT, R0, 0xe0, PT ;  /* 0x000000e00000780c */ /* 0x000fe40003f24070 */
[----:B------:R-:W-:Y:S02]  /*0ef0*/  ISETP.GT.U32.AND.EX P3, PT, R3, RZ, PT, P3 ;  /* 0x000000ff0300720c */ /* 0x000fe40003f64130 */
[----:B------:R-:W-:Y:S02]  /*0f00*/  @P0 VIMNMX.U32 R5, PT, PT, R5, R9, !PT ;  /* 0x0000000905050248 */ /* 0x000fe40007fe0000 */
[----:B------:R-:W-:Y:S02]  /*0f10*/  ISETP.GT.U32.AND.EX P1, PT, R3, RZ, PT, P1 ;  /* 0x000000ff0300720c */ /* 0x000fe40003f24110 */
[----:B------:R-:W-:-:S04]  /*0f20*/  @P2 VIMNMX.U32 R5, PT, PT, R5, R10, !PT ;  /* 0x0000000a05052248 */ /* 0x000fc80007fe0000 */
[----:B------:R-:W-:-:S04]  /*0f30*/  @P5 VIMNMX.U32 R5, PT, PT, R5, R11, !PT ;  /* 0x0000000b05055248 */ /* 0x000fc80007fe0000 */
[----:B-1----:R-:W-:-:S04]  /*0f40*/  @P3 VIMNMX.U32 R5, PT, PT, R5, R6, !PT ;  /* 0x0000000605053248 */ /* 0x002fc80007fe0000 */
[----:B------:R-:W-:Y:S01]  /*0f50*/  @P1 VIMNMX.U32 R5, PT, PT, R5, R7, !PT ;  /* 0x0000000705051248 */ /* 0x000fe20007fe0000 */
[----:B------:R-:W-:Y:S06]  /*0f60*/  BRA `(.L_x_130) ;  /* 0x00000028003c7947 */ /* 0x000fec0003800000 */
.L_x_116:
        /* <DEDUP_REMOVED lines=8> */
[----:B------:R-:W-:Y:S01]  /*0ff0*/  IADD3 R20, P1, PT, R0, -0x1000, RZ ;  /* 0xfffff00000147810 */ /* 0x000fe20007f3e0ff */
[----:B------:R-:W-:-:S02]  /*1000*/  IMAD.MOV.U32 R29, RZ, RZ, 0x1000 ;  /* 0x00001000ff1d7424 */ /* 0x000fc400078e00ff */
[----:B------:R-:W-:Y:S01]  /*1010*/  IMAD.MOV.U32 R26, RZ, RZ, RZ ;  /* 0x000000ffff1a7224 */ /* 0x000fe200078e00ff */
[----:B------:R-:W-:Y:S02]  /*1020*/  ISETP.GE.U32.AND P0, PT, R20, 0x1000, PT ;  /* 0x000010001400780c */ /* 0x000fe40003f06070 */
[----:B------:R-:W-:-:S04]  /*1030*/  IADD3.X R21, PT, PT, R3, -0x1, RZ, P1, !PT ;  /* 0xffffffff03157810 */ /* 0x000fc80000ffe4ff */
[----:B------:R-:W-:Y:S02]  /*1040*/  ISETP.GE.U32.AND.EX P0, PT, R21, RZ, PT, P0 ;  /* 0x000000ff1500720c */ /* 0x000fe40003f06100 */
[----:B--2---:R-:W-:Y:S02]  /*1050*/  VIMNMX3.U32 R4, R4, R5, R6, !PT ;  /* 0x000000050404720f */ /* 0x004fe40007800006 */
[----:B---3--:R-:W-:Y:S02]  /*1060*/  VIMNMX3.U32 R7, R7, R8, R9, !PT ;  /* 0x000000080707720f */ /* 0x008fe40007800009 */
[----:B----4-:R-:W-:Y:S02]  /*1070*/  VIMNMX3.U32 R10, R10, R11, R12, !PT ;  /* 0x0000000b0a0a720f */ /* 0x010fe4000780000c */
[----:B------:R-:W-:Y:S02]  /*1080*/  VIMNMX3.U32 R13, R13, R14, R15, !PT ;  /* 0x0000000e0d0d720f */ /* 0x000fe4000780000f */
[----:B-----5:R-:W-:-:S02]  /*1090*/  VIMNMX3.U32 R18, R16, R17, R18, !PT ;  /* 0x000000111012720f */ /* 0x020fc40007800012 */
[----:B------:R-:W-:Y:S02]  /*10a0*/  VIMNMX3.U32 R4, R4, R7, R10, !PT ;  /* 0x000000070404720f */ /* 0x000fe4000780000a */
[----:B------:R-:W-:-:S04]  /*10b0*/  VIMNMX3.U32 R13, R13, R18, R19, !PT ;  /* 0x000000120d0d720f */ /* 0x000fc80007800013 */
[----:B------:R-:W-:Y:S01]  /*10c0*/  VIMNMX.U32 R27, PT, PT, R4, R13, !PT ;  /* 0x0000000d041b7248 */ /* 0x000fe20007fe0000 */
[----:B------:R-:W-:Y:S06]  /*10d0*/  @!P0 BRA `(.L_x_131) ;  /* 0x0000000000788947 */ /* 0x000fec0003800000 */
[----:B------:R-:W0:Y:S01]  /*10e0*/  LDC.64 R24, c[0x0][0x390] ;  /* 0x0000e400ff187b82 */ /* 0x000e220000000a00 */
[----:B------:R-:W-:Y:S02]  /*10f0*/  IMAD.MOV.U32 R29, RZ, RZ, 0x1000 ;  /* 0x00001000ff1d7424 */ /* 0x000fe400078e00ff */
[----:B------:R-:W-:-:S07]  /*1100*/  IMAD.MOV.U32 R26, RZ, RZ, RZ ;  /* 0x000000ffff1a7224 */ /* 0x000fce00078e00ff */
.L_x_133:
[----:B------:R-:W-:-:S04]  /*1110*/  LEA R16, P0, R29, R22, 0x2 ;  /* 0x000000161d107211 */ /* 0x000fc800078010ff */
[----:B------:R-:W-:-:S05]  /*1120*/  LEA.HI.X R17, R29, R23, R26, 0x2, P0 ;  /* 0x000000171d117211 */ /* 0x000fca00000f141a */
[----:B------:R-:W2:Y:S04]  /*1130*/  LDG.E.128.CONSTANT R4, desc[UR6][R16.64] ;  /* 0x0000000610047981 */ /* 0x000ea8000c1e9d00 */
[----:B------:R-:W3:Y:S04]  /*1140*/  LDG.E.128.CONSTANT R8, desc[UR6][R16.64+0x1000] ;  /* 0x0010000610087981 */ /* 0x000ee8000c1e9d00 */
[----:B------:R-:W4:Y:S04]  /*1150*/  LDG.E.128.CONSTANT R12, desc[UR6][R16.64+0x2000] ;  /* 0x00200006100c7981 */ /* 0x000f28000c1e9d00 */
[----:B------:R-:W5:Y:S01]  /*1160*/  LDG.E.128.CONSTANT R16, desc[UR6][R16.64+0x3000] ;  /* 0x0030000610107981 */ /* 0x000f62000c1e9d00 */
[----:B0-----:R-:W-:-:S05]  /*1170*/  IMAD.MOV.U32 R0, RZ, RZ, R24 ;  /* 0x000000ffff007224 */ /* 0x001fca00078e0018 */
[----:B------:R-:W-:-:S04]  /*1180*/  IADD3 R3, P1, PT, -R29, R0, RZ ;  /* 0x000000001d037210 */ /* 0x000fc80007f3e1ff */
[----:B------:R-:W-:Y:S01]  /*1190*/  ISETP.GE.U32.AND P0, PT, R3, 0x1000, PT ;  /* 0x000010000300780c */ /* 0x000fe20003f06070 */
[----:B------:R-:W-:Y:S01]  /*11a0*/  IMAD.MOV.U32 R3, RZ, RZ, R25 ;  /* 0x000000ffff037224 */ /* 0x000fe200078e0019 */
[----:B--2---:R-:W-:-:S03]  /*11b0*/  VIMNMX3.U32 R4, R27, R4, R5, !PT ;  /* 0x000000041b04720f */ /* 0x004fc60007800005 */
[----:B------:R-:W-:Y:S01]  /*11c0*/  IMAD.X R5, R3, 0x1, ~R26, P1 ;  /* 0x0000000103057824 */ /* 0x000fe200008e0e1a */
[----:B---3--:R-:W-:-:S04]  /*11d0*/  VIMNMX3.U32 R7, R6, R7, R8, !PT ;  /* 0x000000070607720f */ /* 0x008fc80007800008 */
[----:B------:R-:W-:Y:S02]  /*11e0*/  ISETP.GE.U32.AND.EX P0, PT, R5, RZ, PT, P0 ;  /* 0x000000ff0500720c */ /* 0x000fe40003f06100 */
[----:B------:R-:W-:Y:S02]  /*11f0*/  VIMNMX3.U32 R8, R9, R10, R11, !PT ;  /* 0x0000000a0908720f */ /* 0x000fe4000780000b */
[----:B----4-:R-:W-:Y:S02]  /*1200*/  VIMNMX3.U32 R12, R12, R13, R14, !PT ;  /* 0x0000000d0c0c720f */ /* 0x010fe4000780000e */
[----:B------:R-:W-:Y:S02]  /*1210*/  VIMNMX3.U32 R4, R4, R7, R8, !PT ;  /* 0x000000070404720f */ /* 0x000fe40007800008 */
[----:B-----5:R-:W-:Y:S02]  /*1220*/  VIMNMX3.U32 R15, R15, R16, R17, !PT ;  /* 0x000000100f0f720f */ /* 0x020fe40007800011 */
[----:B------:R-:W-:-:S04]  /*1230*/  VIMNMX.U32 R18, PT, PT, R18, R19, !PT ;  /* 0x0000001312127248 */ /* 0x000fc80007fe0000 */
[----:B------:R-:W-:-:S04]  /*1240*/  VIMNMX3.U32 R15, R12, R15, R18, !PT ;  /* 0x0000000f0c0f720f */ /* 0x000fc80007800012 */
[----:B------:R-:W-:Y:S01]  /*1250*/  VIMNMX.U32 R27, PT, PT, R4, R15, !PT ;  /* 0x0000000f041b7248 */ /* 0x000fe20007fe0000 */
[----:B------:R-:W-:Y:S06]  /*1260*/  @!P0 BRA `(.L_x_132) ;  /* 0x0000000400d08947 */ /* 0x000fec0003800000 */
[----:B------:R-:W-:-:S05]  /*1270*/  IADD3 R29, P0, PT, R29, 0x1000, RZ ;  /* 0x000010001d1d7810 */ /* 0x000fca0007f1e0ff */
[----:B------:R-:W-:Y:S01]  /*1280*/  IMAD.X R26, RZ, RZ, R26, P0 ;  /* 0x000000ffff1a7224 */ /* 0x000fe200000e061a */
[----:B------:R-:W-:-:S04]  /*1290*/  ISETP.GT.U32.AND P0, PT, R29, R20, PT ;  /* 0x000000141d00720c */ /* 0x000fc80003f04070 */
[----:B------:R-:W-:-:S13]  /*12a0*/  ISETP.GT.U32.AND.EX P0, PT, R26, R21, PT, P0 ;  /* 0x000000151a00720c */ /* 0x000fda0003f04100 */
[----:B------:R-:W-:Y:S05]  /*12b0*/  @!P0 BRA `(.L_x_133) ;  /* 0xfffffffc00948947 */ /* 0x000fea000383ffff */
.L_x_131:
[----:B------:R-:W-:-:S04]  /*12c0*/  ISETP.GE.U32.AND P0, PT, R29, R0, PT ;  /* 0x000000001d00720c */ /* 0x000fc80003f06070 */
[----:B------:R-:W-:-:S13]  /*12d0*/  ISETP.GE.U32.AND.EX P0, PT, R26, R3, PT, P0 ;  /* 0x000000031a00720c */ /* 0x000fda0003f06100 */
        /* <DEDUP_REMOVED lines=13> */
[----:B------:R-:W0:Y:S01]  /*13b0*/  LDCU.64 UR4, c[0x0][0x380] ;  /* 0x00007000ff0477ac */ /* 0x000e220008000a00 */
[----:B------:R-:W-:Y:S02]  /*13c0*/  IADD3 R8, P0, PT, R2, R29, RZ ;  /* 0x0000001d02087210 */ /* 0x000fe40007f1e0ff */
[----:B------:R-:W-:-:S03]  /*13d0*/  LEA.HI R0, R4, 0x1, RZ, 0x18 ;  /* 0x0000000104007811 */ /* 0x000fc600078fc0ff */
[----:B------:R-:W-:Y:S01]  /*13e0*/  IMAD.X R5, RZ, RZ, R26, P0 ;  /* 0x000000ffff057224 */ /* 0x000fe200000e061a */
[----:B------:R-:W-:Y:S01]  /*13f0*/  LOP3.LUT R4, R0, 0x3, RZ, 0xc0, !PT ;  /* 0x0000000300047812 */ /* 0x000fe200078ec0ff */
[----:B------:R-:W-:-:S04]  /*1400*/  IMAD.MOV.U32 R0, RZ, RZ, R2 ;  /* 0x000000ffff007224 */ /* 0x000fc800078e0002 */
[----:B------:R-:W-:Y:S01]  /*1410*/  IMAD.MOV R6, RZ, RZ, -R4 ;  /* 0x000000ffff067224 */ /* 0x000fe200078e0a04 */
[----:B0-----:R-:W-:-:S04]  /*1420*/  LEA R7, P2, R8, UR4, 0x2 ;  /* 0x0000000408077c11 */ /* 0x001fc8000f8410ff */
[----:B------:R-:W-:-:S09]  /*1430*/  LEA.HI.X R8, R8, UR5, R5, 0x2, P2 ;  /* 0x0000000508087c11 */ /* 0x000fd200090f1405 */
.L_x_137:
        /* <DEDUP_REMOVED lines=10> */
.L_x_136:
[----:B------:R-:W-:Y:S05]  /*14e0*/  BSYNC.RECONVERGENT B2 ;  /* 0x0000000000027941 */ /* 0x000fea0003800200 */
.L_x_135:
[----:B------:R-:W-:Y:S05]  /*14f0*/  @!P1 BRA `(.L_x_134) ;  /* 0x0000000400289947 */ /* 0x000fea0003800000 */
[----:B------:R-:W0:Y:S01]  /*1500*/  LDCU.64 UR4, c[0x0][0x380] ;  /* 0x00007000ff0477ac */ /* 0x000e220008000a00 */
[----:B------:R-:W-:Y:S01]  /*1510*/  IMAD.IADD R5, R3, 0x1, -R0 ;  /* 0x0000000103057824 */ /* 0x000fe200078e0a00 */
[----:B------:R-:W-:Y:S01]  /*1520*/  IADD3 R29, P0, PT, R0, R29, RZ ;  /* 0x0000001d001d7210 */ /* 0x000fe20007f1e0ff */
[----:B------:R-:W-:Y:S03]  /*1530*/  BSSY.RECONVERGENT B2, `(.L_x_138) ;  /* 0x0000027000027945 */ /* 0x000fe60003800200 */
[----:B------:R-:W-:Y:S01]  /*1540*/  ISETP.GT.AND P1, PT, R5, 0xc00, PT ;  /* 0x00000c000500780c */ /* 0x000fe20003f24270 */
[----:B------:R-:W-:Y:S01]  /*1550*/  IMAD.X R26, RZ, RZ, R26, P0 ;  /* 0x000000ffff1a7224 */ /* 0x000fe200000e061a */
[----:B0-----:R-:W-:-:S04]  /*1560*/  LEA R4, P0, R29, UR4, 0x2 ;  /* 0x000000041d047c11 */ /* 0x001fc8000f8010ff */
[----:B------:R-:W-:Y:S02]  /*1570*/  LEA.HI.X R5, R29, UR5, R26, 0x2, P0 ;  /* 0x000000051d057c11 */ /* 0x000fe400080f141a */
[----:B------:R-:W-:-:S05]  /*1580*/  PLOP3.LUT P0, PT, PT, PT, PT, 0x80, 0x8 ;  /* 0x000000000008781c */ /* 0x000fca0003f0f070 */
[----:B------:R-:W-:Y:S08]  /*1590*/  @!P1 BRA `(.L_x_139) ;  /* 0x0000000000809947 */ /* 0x000ff00003800000 */
[----:B------:R-:W-:Y:S01]  /*15a0*/  PLOP3.LUT P0, PT, PT, PT, PT, 0x8, 0x80 ;  /* 0x000000000080781c */ /* 0x000fe20003f0e170 */
[----:B------:R-:W-:-:S12]  /*15b0*/  VIADD R7, R3, 0xfffff400 ;  /* 0xfffff40003077836 */ /* 0x000fd80000000000 */
.L_x_140:
        /* <DEDUP_REMOVED lines=30> */
.L_x_139:
[----:B------:R-:W-:Y:S05]  /*17a0*/  BSYNC.RECONVERGENT B2 ;  /* 0x0000000000027941 */ /* 0x000fea0003800200 */
.L_x_138:
        /* <DEDUP_REMOVED lines=22> */
.L_x_142:
[----:B------:R-:W-:Y:S05]  /*1910*/  BSYNC.RECONVERGENT B2 ;  /* 0x0000000000027941 */ /* 0x000fea0003800200 */
.L_x_141:
        /* <DEDUP_REMOVED lines=8> */
.L_x_134:
[----:B------:R-:W-:Y:S05]  /*19a0*/  BSYNC.RECONVERGENT B1 ;  /* 0x0000000000017941 */ /* 0x000fea0003800200 */
.L_x_132:
[----:B------:R-:W0:Y:S01]  /*19b0*/  S2R R6, SR_LANEID ;  /* 0x0000000000067919 */ /* 0x000e220000000000 */
[----:B------:R-:W-:Y:S01]  /*19c0*/  ISETP.NE.AND P4, PT, R2, RZ, PT ;  /* 0x000000ff0200720c */ /* 0x000fe20003f85270 */
        /* <DEDUP_REMOVED lines=26> */
[----:B------:R-:W0:Y:S01]  /*1b70*/  S2UR UR5, SR_CgaCtaId ;  /* 0x00000000000579c3 */ /* 0x000e220000008800 */
[----:B------:R-:W-:Y:S02]  /*1b80*/  UMOV UR4, 0x400 ;  /* 0x0000040000047882 */ /* 0x000fe40000000000 */
[----:B0-----:R-:W-:-:S09]  /*1b90*/  ULEA UR4, UR5, UR4, 0x18 ;  /* 0x0000000405047291 */ /* 0x001fd2000f8ec0ff */
[----:B---3--:R-:W-:Y:S04]  /*1ba0*/  LDS R0, [UR4+0xc] ;  /* 0x00000c04ff007984 */ /* 0x008fe80008000800 */
[----:B------:R-:W0:Y:S04]  /*1bb0*/  LDS.128 R8, [UR4+0x10] ;  /* 0x00001004ff087984 */ /* 0x000e280008000c00 */
[----:B------:R-:W1:Y:S01]  /*1bc0*/  LDS.64 R2, [UR4+0x20] ;  /* 0x00002004ff027984 */ /* 0x000e620008000a00 */
[----:B0-----:R-:W-:-:S04]  /*1bd0*/  VIMNMX3.U32 R0, R5, R0, R8, !PT ;  /* 0x000000000500720f */ /* 0x001fc80007800008 */
[----:B------:R-:W-:-:S04]  /*1be0*/  VIMNMX3.U32 R0, R0, R9, R10, !PT ;  /* 0x000000090000720f */ /* 0x000fc8000780000a */
[----:B-1----:R-:W-:-:S04]  /*1bf0*/  VIMNMX3.U32 R0, R0, R11, R2, !PT ;  /* 0x0000000b0000720f */ /* 0x002fc80007800002 */
[----:B------:R-:W-:Y:S01]  /*1c00*/  VIMNMX.U32 R5, PT, PT, R0, R3, !PT ;  /* 0x0000000300057248 */ /* 0x000fe20007fe0000 */
[----:B------:R-:W-:Y:S06]  /*1c10*/  BRA `(.L_x_130) ;  /* 0x0000001c00107947 */ /* 0x000fec0003800000 */
.L_x_115:
        /* <DEDUP_REMOVED lines=13> */
.L_x_145:
[----:B------:R-:W-:Y:S05]  /*1cf0*/  BSYNC.RECONVERGENT B1 ;  /* 0x0000000000017941 */ /* 0x000fea0003800200 */
.L_x_144:
        /* <DEDUP_REMOVED lines=16> */
.L_x_150:
        /* <DEDUP_REMOVED lines=9> */
.L_x_149:
[----:B------:R-:W-:Y:S05]  /*1e90*/  BSYNC.RECONVERGENT B2 ;  /* 0x0000000000027941 */ /* 0x000fea0003800200 */
.L_x_148:
        /* <DEDUP_REMOVED lines=8> */
.L_x_153:
        /* <DEDUP_REMOVED lines=35> */
.L_x_152:
[----:B------:R-:W-:Y:S05]  /*2150*/  BSYNC.RECONVERGENT B2 ;  /* 0x0000000000027941 */ /* 0x000fea0003800200 */
.L_x_151:
        /* <DEDUP_REMOVED lines=22> */
.L_x_155:
[----:B------:R-:W-:Y:S05]  /*22c0*/  BSYNC.RECONVERGENT B2 ;  /* 0x0000000000027941 */ /* 0x000fea0003800200 */
.L_x_154:
        /* <DEDUP_REMOVED lines=10> */
.L_x_147:
[----:B------:R-:W-:Y:S05]  /*2370*/  BSYNC.RECONVERGENT B1 ;  /* 0x0000000000017941 */ /* 0x000fea0003800200 */
.L_x_146:
        /* <DEDUP_REMOVED lines=44> */
.L_x_156:
[----:B0-----:R-:W0:Y:S01]  /*2640*/  S2R R4, SR_LANEID ;  /* 0x0000000000047919 */ /* 0x001e220000000000 */
[C---:B------:R-:W-:Y:S02]  /*2650*/  LOP3.LUT R2, R11.reuse, 0x3e0, RZ, 0xc0, !PT ;  /* 0x000003e00b027812 */ /* 0x040fe400078ec0ff */
[----:B------:R-:W-:Y:S02]  /*2660*/  ISETP.NE.AND P4, PT, R11, RZ, PT ;  /* 0x000000ff0b00720c */ /* 0x000fe40003f85270 */
[----:B------:R-:W-:Y:S01]  /*2670*/  LOP3.LUT R9, RZ, R2, RZ, 0x33, !PT ;  /* 0x00000002ff097212 */ /* 0x000fe200078e33ff */
[----:B------:R-:W-:-:S04]  /*2680*/  VIADD R5, R2, 0x20 ;  /* 0x0000002002057836 */ /* 0x000fc80000000000 */
[----:B------:R-:W-:Y:S01]  /*2690*/  IMAD.IADD R9, R9, 0x1, R0 ;  /* 0x0000000109097824 */ /* 0x000fe200078e0200 */
[----:B------:R-:W-:-:S04]  /*26a0*/  ISETP.GT.U32.AND P0, PT, R5, R0, PT ;  /* 0x000000000500720c */ /* 0x000fc80003f04070 */
        /* <DEDUP_REMOVED lines=26> */
[----:B-1----:R-:W-:-:S05]  /*2850*/  @!P0 VIMNMX.U32 R7, PT, PT, R7, R2, !PT ;  /* 0x0000000207078248 */ /* 0x002fca0007fe0000 */
        /* <DEDUP_REMOVED lines=17> */
[----:B------:R-:W1:Y:S04]  /*2970*/  LDS R2, [UR4+0xc] ;  /* 0x00000c04ff027984 */ /* 0x000e680008000800 */
[----:B------:R-:W0:Y:S04]  /*2980*/  LDS.128 R8, [UR4+0x10] ;  /* 0x00001004ff087984 */ /* 0x000e280008000c00 */
[----:B------:R-:W2:Y:S01]  /*2990*/  LDS.64 R6, [UR4+0x20] ;  /* 0x00002004ff067984 */ /* 0x000ea20008000a00 */
[----:B-1----:R-:W-:Y:S02]  /*29a0*/  @P2 VIMNMX.U32 R5, PT, PT, R5, R2, !PT ;  /* 0x0000000205052248 */ /* 0x002fe40007fe0000 */
        /* <DEDUP_REMOVED lines=8> */
[----:B--2---:R-:W-:-:S04]  /*2a30*/  @P2 VIMNMX.U32 R5, PT, PT, R5, R6, !PT ;  /* 0x0000000605052248 */ /* 0x004fc80007fe0000 */
[----:B------:R-:W-:Y:S01]  /*2a40*/  @P3 VIMNMX.U32 R5, PT, PT, R5, R7, !PT ;  /* 0x0000000705053248 */ /* 0x000fe20007fe0000 */
[----:B------:R-:W-:Y:S06]  /*2a50*/  BRA `(.L_x_130) ;  /* 0x0000000c00807947 */ /* 0x000fec0003800000 */
.L_x_143:
        /* <DEDUP_REMOVED lines=19> */
[----:B--2---:R-:W-:-:S02]  /*2b90*/  VIMNMX3.U32 R2, R12, R2, R7, !PT ;  /* 0x000000020c02720f */ /* 0x004fc40007800007 */
[----:B------:R-:W-:-:S04]  /*2ba0*/  IADD3 R12, P1, PT, R0, -0x1000, RZ ;  /* 0xfffff000000c7810 */ /* 0x000fc80007f3e0ff */
[----:B------:R-:W-:Y:S02]  /*2bb0*/  ISETP.GE.U32.AND P0, PT, R12, 0x1000, PT ;  /* 0x000010000c00780c */ /* 0x000fe40003f06070 */
[----:B---3--:R-:W-:Y:S02]  /*2bc0*/  VIMNMX3.U32 R10, R10, R13, R14, !PT ;  /* 0x0000000d0a0a720f */ /* 0x008fe4000780000e */
[----:B------:R-:W-:-:S04]  /*2bd0*/  IADD3.X R13, PT, PT, R3, -0x1, RZ, P1, !PT ;  /* 0xffffffff030d7810 */ /* 0x000fc80000ffe4ff */
[----:B------:R-:W-:Y:S02]  /*2be0*/  ISETP.GE.U32.AND.EX P0, PT, R13, RZ, PT, P0 ;  /* 0x000000ff0d00720c */ /* 0x000fe40003f06100 */
[----:B----4-:R-:W-:-:S04]  /*2bf0*/  VIMNMX3.U32 R11, R6, R11, R8, !PT ;  /* 0x0000000b060b720f */ /* 0x010fc80007800008 */
[----:B------:R-:W-:Y:S02]  /*2c00*/  VIMNMX3.U32 R2, R2, R11, R10, !PT ;  /* 0x0000000b0202720f */ /* 0x000fe4000780000a */
[----:B-----5:R-:W-:Y:S01]  /*2c10*/  VIMNMX3.U32 R16, R15, R16, R17, !PT ;  /* 0x000000100f10720f */ /* 0x020fe20007800011 */
[----:B------:R-:W-:Y:S02]  /*2c20*/  IMAD.MOV.U32 R11, RZ, RZ, 0x1000 ;  /* 0x00001000ff0b7424 */ /* 0x000fe400078e00ff */
[----:B------:R-:W-:Y:S01]  /*2c30*/  IMAD.MOV.U32 R10, RZ, RZ, RZ ;  /* 0x000000ffff0a7224 */ /* 0x000fe200078e00ff */
[----:B------:R-:W-:-:S04]  /*2c40*/  VIMNMX3.U32 R18, R18, R19, R20, !PT ;  /* 0x000000131212720f */ /* 0x000fc80007800014 */
[----:B------:R-:W-:-:S04]  /*2c50*/  VIMNMX3.U32 R21, R16, R18, R21, !PT ;  /* 0x000000121015720f */ /* 0x000fc80007800015 */
[----:B------:R-:W-:Y:S01]  /*2c60*/  VIMNMX.U32 R8, PT, PT, R2, R21, !PT ;  /* 0x0000001502087248 */ /* 0x000fe20007fe0000 */
[----:B------:R-:W-:Y:S06]  /*2c70*/  @!P0 BRA `(.L_x_157) ;  /* 0x0000000000a48947 */ /* 0x000fec0003800000 */
[----:B------:R-:W0:Y:S01]  /*2c80*/  LDC.64 R2, c[0x0][0x390] ;  /* 0x0000e400ff027b82 */ /* 0x000e220000000a00 */
[----:B------:R-:W-:Y:S02]  /*2c90*/  IMAD.MOV.U32 R11, RZ, RZ, 0x1000 ;  /* 0x00001000ff0b7424 */ /* 0x000fe400078e00ff */
[----:B------:R-:W-:-:S07]  /*2ca0*/  IMAD.MOV.U32 R10, RZ, RZ, RZ ;  /* 0x000000ffff0a7224 */ /* 0x000fce00078e00ff */
.L_x_159:
[----:B------:R-:W-:-:S04]  /*2cb0*/  LEA R6, P0, R11, R4, 0x2 ;  /* 0x000000040b067211 */ /* 0x000fc800078010ff */
[----:B------:R-:W-:-:S05]  /*2cc0*/  LEA.HI.X R7, R11, R5, R10, 0x2, P0 ;  /* 0x000000050b077211 */ /* 0x000fca00000f140a */
[----:B------:R-:W2:Y:S04]  /*2cd0*/  LDG.E.CONSTANT R14, desc[UR6][R6.64+0x800] ;  /* 0x00080006060e7981 */ /* 0x000ea8000c1e9900 */
[----:B------:R-:W2:Y:S04]  /*2ce0*/  LDG.E.CONSTANT R15, desc[UR6][R6.64+0xc00] ;  /* 0x000c0006060f7981 */ /* 0x000ea8000c1e9900 */
[----:B------:R-:W2:Y:S04]  /*2cf0*/  LDG.E.CONSTANT R16, desc[UR6][R6.64+0x1000] ;  /* 0x0010000606107981 */ /* 0x000ea8000c1e9900 */
        /* <DEDUP_REMOVED lines=13> */
[----:B0-----:R-:W-:-:S05]  /*2dd0*/  IMAD.MOV.U32 R0, RZ, RZ, R2 ;  /* 0x000000ffff007224 */ /* 0x001fca00078e0002 */
[----:B-1----:R-:W-:-:S04]  /*2de0*/  IADD3 R6, P1, PT, -R11, R0, RZ ;  /* 0x000000000b067210 */ /* 0x002fc80007f3e1ff */
[----:B------:R-:W-:Y:S02]  /*2df0*/  ISETP.GE.U32.AND P0, PT, R6, 0x1000, PT ;  /* 0x000010000600780c */ /* 0x000fe40003f06070 */
[----:B--2---:R-:W-:Y:S01]  /*2e00*/  VIMNMX3.U32 R15, R14, R15, R16, !PT ;  /* 0x0000000f0e0f720f */ /* 0x004fe20007800010 */
[----:B------:R-:W-:-:S05]  /*2e10*/  IMAD.X R14, R3, 0x1, ~R10, P1 ;  /* 0x00000001030e7824 */ /* 0x000fca00008e0e0a */
[----:B------:R-:W-:Y:S02]  /*2e20*/  ISETP.GE.U32.AND.EX P0, PT, R14, RZ, PT, P0 ;  /* 0x000000ff0e00720c */ /* 0x000fe40003f06100 */
        /* <DEDUP_REMOVED lines=14> */
.L_x_157:
        /* <DEDUP_REMOVED lines=15> */
[----:B------:R-:W0:Y:S01]  /*3000*/  LDCU.64 UR4, c[0x0][0x380] ;  /* 0x00007000ff0477ac */ /* 0x000e220008000a00 */
[----:B------:R-:W-:Y:S01]  /*3010*/  IADD3 R7, P0, PT, R9, R11, RZ ;  /* 0x0000000b09077210 */ /* 0x000fe20007f1e0ff */
[----:B------:R-:W-:Y:S01]  /*3020*/  IMAD.MOV.U32 R5, RZ, RZ, R9 ;  /* 0x000000ffff057224 */ /* 0x000fe200078e0009 */
[----:B------:R-:W-:-:S03]  /*3030*/  LEA.HI R0, R0, 0x1, RZ, 0x18 ;  /* 0x0000000100007811 */ /* 0x000fc600078fc0ff */
[----:B------:R-:W-:Y:S01]  /*3040*/  IMAD.X R6, RZ, RZ, R10, P0 ;  /* 0x000000ffff067224 */ /* 0x000fe200000e060a */
[----:B------:R-:W-:-:S05]  /*3050*/  LOP3.LUT R0, R0, 0x3, RZ, 0xc0, !PT ;  /* 0x0000000300007812 */ /* 0x000fca00078ec0ff */
[----:B------:R-:W-:Y:S01]  /*3060*/  IMAD.MOV R0, RZ, RZ, -R0 ;  /* 0x000000ffff007224 */ /* 0x000fe200078e0a00 */
[----:B0-----:R-:W-:-:S04]  /*3070*/  LEA R2, P2, R7, UR4, 0x2 ;  /* 0x0000000407027c11 */ /* 0x001fc8000f8410ff */
[----:B------:R-:W-:-:S09]  /*3080*/  LEA.HI.X R7, R7, UR5, R6, 0x2, P2 ;  /* 0x0000000507077c11 */ /* 0x000fd200090f1406 */
.L_x_163:
[----:B------:R-:W-:-:S06]  /*3090*/  IMAD.MOV.U32 R3, RZ, RZ, R7 ;  /* 0x000000ffff037224 */ /* 0x000fcc00078e0007 */
[----:B------:R0:W2:Y:S01]  /*30a0*/  LDG.E.CONSTANT R3, desc[UR6][R2.64] ;  /* 0x0000000602037981 */ /* 0x0000a2000c1e9900 */
[----:B------:R-:W-:Y:S02]  /*30b0*/  VIADD R0, R0, 0x1 ;  /* 0x0000000100007836 */ /* 0x000fe40000000000 */
[----:B------:R-:W-:-:S03]  /*30c0*/  VIADD R5, R5, 0x100 ;  /* 0x0000010005057836 */ /* 0x000fc60000000000 */
[----:B------:R-:W-:Y:S02]  /*30d0*/  ISETP.NE.AND P0, PT, R0, RZ, PT ;  /* 0x000000ff0000720c */ /* 0x000fe40003f05270 */
[----:B0-----:R-:W-:-:S05]  /*30e0*/  IADD3 R2, P2, PT, R2, 0x400, RZ ;  /* 0x0000040002027810 */ /* 0x001fca0007f5e0ff */
[----:B------:R-:W-:Y:S01]  /*30f0*/  IMAD.X R7, RZ, RZ, R7, P2 ;  /* 0x000000ffff077224 */ /* 0x000fe200010e0607 */
[----:B--2---:R-:W-:-:S05]  /*3100*/  VIMNMX.U32 R8, PT, PT, R3, R8, !PT ;  /* 0x0000000803087248 */ /* 0x004fca0007fe0000 */
[----:B------:R-:W-:Y:S05]  /*3110*/  @P0 BRA `(.L_x_163) ;  /* 0xfffffffc00dc0947 */ /* 0x000fea000383ffff */
.L_x_162:
[----:B------:R-:W-:Y:S05]  /*3120*/  BSYNC.RECONVERGENT B2 ;  /* 0x0000000000027941 */ /* 0x000fea0003800200 */
.L_x_161:
        /* <DEDUP_REMOVED lines=13> */
.L_x_166:
        /* <DEDUP_REMOVED lines=30> */
.L_x_165:
[----:B------:R-:W-:Y:S05]  /*33e0*/  BSYNC.RECONVERGENT B2 ;  /* 0x0000000000027941 */ /* 0x000fea0003800200 */
.L_x_164:
        /* <DEDUP_REMOVED lines=14> */
[----:B--2---:R-:W-:-:S04]  /*34d0*/  VIMNMX3.U32 R0, R8, R7, R0, !PT ;  /* 0x000000070800720f */ /* 0x004fc80007800000 */
[----:B---3--:R-:W-:Y:S02]  /*34e0*/  VIMNMX3.U32 R0, R0, R11, R6, !PT ;  /* 0x0000000b0000720f */ /* 0x008fe40007800006 */
[----:B------:R-:W-:-:S05]  /*34f0*/  IADD3 R6, P1, PT, R2, 0x2000, RZ ;  /* 0x0000200002067810 */ /* 0x000fca0007f3e0ff */
[----:B------:R-:W-:Y:S01]  /*3500*/  IMAD.X R7, RZ, RZ, R3, P1 ;  /* 0x000000ffff077224 */ /* 0x000fe200008e0603 */
[----:B----4-:R-:W-:Y:S01]  /*3510*/  VIMNMX3.U32 R0, R0, R13, R10, !PT ;  /* 0x0000000d0000720f */ /* 0x010fe2000780000a */
[----:B0-----:R-:W-:Y:S02]  /*3520*/  IMAD.MOV.U32 R2, RZ, RZ, R6 ;  /* 0x000000ffff027224 */ /* 0x001fe400078e0006 */
[----:B------:R-:W-:Y:S01]  /*3530*/  IMAD.MOV.U32 R3, RZ, RZ, R7 ;  /* 0x000000ffff037224 */ /* 0x000fe200078e0007 */
[----:B-----5:R-:W-:-:S07]  /*3540*/  VIMNMX3.U32 R8, R0, R15, R12, !PT ;  /* 0x0000000f0008720f */ /* 0x020fce000780000c */
.L_x_168:
[----:B------:R-:W-:Y:S05]  /*3550*/  BSYNC.RECONVERGENT B2 ;  /* 0x0000000000027941 */ /* 0x000fea0003800200 */
.L_x_167:
        /* <DEDUP_REMOVED lines=8> */
.L_x_160:
[----:B------:R-:W-:Y:S05]  /*35e0*/  BSYNC.RECONVERGENT B1 ;  /* 0x0000000000017941 */ /* 0x000fea0003800200 */
.L_x_158:
[----:B------:R-:W0:Y:S01]  /*35f0*/  S2R R6, SR_LANEID ;  /* 0x0000000000067919 */ /* 0x000e220000000000 */
[----:B------:R-:W-:Y:S01]  /*3600*/  IMAD.MOV.U32 R5, RZ, RZ, R8 ;  /* 0x000000ffff057224 */ /* 0x000fe200078e0008 */
[----:B------:R-:W-:-:S04]  /*3610*/  ISETP.NE.AND P4, PT, R9, RZ, PT ;  /* 0x000000ff0900720c */ /* 0x000fc80003f85270 */
        /* <DEDUP_REMOVED lines=36> */
.L_x_130:
[----:B------:R-:W-:Y:S05]  /*3860*/  BSYNC.RECONVERGENT B0 ;  /* 0x0000000000007941 */ /* 0x000fea0003800200 */
.L_x_114:
[----:B------:R-:W-:Y:S05]  /*3870*/  @P4 EXIT ;  /* 0x000000000000494d */ /* 0x000fea0003800000 */
[----:B0-23--:R-:W0:Y:S01]  /*3880*/  LDC.64 R2, c[0x0][0x388] ;  /* 0x0000e200ff027b82 */ /* 0x00de220000000a00 */
[----:B------:R-:W1:Y:S02]  /*3890*/  LDCU UR4, c[0x0][0x39c] ;  /* 0x00007380ff0477ac */ /* 0x000e640008000800 */
[----:B-1--4-:R-:W-:-:S05]  /*38a0*/  VIMNMX.U32 R5, PT, PT, R5, UR4, !PT ;  /* 0x0000000405057c48 */ /* 0x012fca000ffe0000 */
[----:B0-----:R-:W-:Y:S01]  /*38b0*/  STG.E desc[UR6][R2.64], R5 ;  /* 0x0000000502007986 */ /* 0x001fe2000c101906 */
[----:B------:R-:W-:Y:S05]  /*38c0*/  EXIT ;  /* 0x000000000000794d */ /* 0x000fea0003800000 */
.L_x_169:
        /* <DEDUP_REMOVED lines=11> */
.L_x_324:


//--------------------- .text._ZN3cub18CUB_300001_SM_10006detail6reduce28DeviceReduceSingleTileKernelINS2_10policy_hubIjjN4cuda3__47maximumIjEEE10Policy1000EPjPiiS8_ijNS5_3std3__410__identityEEEvT0_T1_T2_T3_T4_T6_ --------------------------
	.section	.text._ZN3cub18CUB_300001_SM_10006detail6reduce28DeviceReduceSingleTileKernelINS2_10policy_hubIjjN4cuda3__47maximumIjEEE10Policy1000EPjPiiS8_ijNS5_3std3__410__identityEEEvT0_T1_T2_T3_T4_T6_,"ax",@progbits
	.align	128
        .global         _ZN3cub18CUB_300001_SM_10006detail6reduce28DeviceReduceSingleTileKernelINS2_10policy_hubIjjN4cuda3__47maximumIjEEE10Policy1000EPjPiiS8_ijNS5_3std3__410__identityEEEvT0_T1_T2_T3_T4_T6_
        .type           _ZN3cub18CUB_300001_SM_10006detail6reduce28DeviceReduceSingleTileKernelINS2_10policy_hubIjjN4cuda3__47maximumIjEEE10Policy1000EPjPiiS8_ijNS5_3std3__410__identityEEEvT0_T1_T2_T3_T4_T6_,@function
        .size           _ZN3cub18CUB_300001_SM_10006detail6reduce28DeviceReduceSingleTileKernelINS2_10policy_hubIjjN4cuda3__47maximumIjEEE10Policy1000EPjPiiS8_ijNS5_3std3__410__identityEEEvT0_T1_T2_T3_T4_T6_,(.L_x_325 - _ZN3cub18CUB_300001_SM_10006detail6reduce28DeviceReduceSingleTileKernelINS2_10policy_hubIjjN4cuda3__47maximumIjEEE10Policy1000EPjPiiS8_ijNS5_3std3__410__identityEEEvT0_T1_T2_T3_T4_T6_)
        .other          _ZN3cub18CUB_300001_SM_10006detail6reduce28DeviceReduceSingleTileKernelINS2_10policy_hubIjjN4cuda3__47maximumIjEEE10Policy1000EPjPiiS8_ijNS5_3std3__410__identityEEEvT0_T1_T2_T3_T4_T6_,@"STO_CUDA_ENTRY STV_DEFAULT"
_ZN3cub18CUB_300001_SM_10006detail6reduce28DeviceReduceSingleTileKernelINS2_10policy_hubIjjN4cuda3__47maximumIjEEE10Policy1000EPjPiiS8_ijNS5_3std3__410__identityEEEvT0_T1_T2_T3_T4_T6_:
.text._ZN3cub18CUB_300001_SM_10006detail6reduce28DeviceReduceSingleTileKernelINS2_10policy_hubIjjN4cuda3__47maximumIjEEE10Policy1000EPjPiiS8_ijNS5_3std3__410__identityEEEvT0_T1_T2_T3_T4_T6_:
        /* <DEDUP_REMOVED lines=13> */
.L_x_170:
        /* <DEDUP_REMOVED lines=16> */
.L_x_175:
[----:B------:R-:W-:Y:S05]  /*01d0*/  BSYNC.RECONVERGENT B1 ;  /* 0x0000000000017941 */ /* 0x000fea0003800200 */
.L_x_174:
        /* <DEDUP_REMOVED lines=16> */
.L_x_180:
        /* <DEDUP_REMOVED lines=9> */
.L_x_179:
[----:B------:R-:W-:Y:S05]  /*0370*/  BSYNC.RECONVERGENT B2 ;  /* 0x0000000000027941 */ /* 0x000fea0003800200 */
.L_x_178:
        /* <DEDUP_REMOVED lines=8> */
.L_x_183:
        /* <DEDUP_REMOVED lines=35> */
.L_x_182:
[----:B------:R-:W-:Y:S05]  /*0630*/  BSYNC.RECONVERGENT B2 ;  /* 0x0000000000027941 */ /* 0x000fea0003800200 */
.L_x_181:
        /* <DEDUP_REMOVED lines=22> */
.L_x_185:
[----:B------:R-:W-:Y:S05]  /*07a0*/  BSYNC.RECONVERGENT B2 ;  /* 0x0000000000027941 */ /* 0x000fea0003800200 */
.L_x_184:
        /* <DEDUP_REMOVED lines=10> */
.L_x_177:
[----:B------:R-:W-:Y:S05]  /*0850*/  BSYNC.RECONVERGENT B1 ;  /* 0x0000000000017941 */ /* 0x000fea0003800200 */
.L_x_176:
        /* <DEDUP_REMOVED lines=43> */
.L_x_186:
        /* <DEDUP_REMOVED lines=59> */
.L_x_173:
        /* <DEDUP_REMOVED lines=22> */
.L_x_190:
        /* <DEDUP_REMOVED lines=21> */
.L_x_188:
        /* <DEDUP_REMOVED lines=20> */
.L_x_194:
        /* <DEDUP_REMOVED lines=8> */
.L_x_193:
[----:B------:R-:W-:Y:S05]  /*1330*/  BSYNC.RECONVERGENT B2 ;  /* 0x0000000000027941 */ /* 0x000fea0003800200 */
.L_x_192:
        /* <DEDUP_REMOVED lines=16> */
.L_x_197:
        /* <DEDUP_REMOVED lines=39> */
.L_x_196:
[----:B------:R-:W-:Y:S05]  /*16b0*/  BSYNC.RECONVERGENT B2 ;  /* 0x0000000000027941 */ /* 0x000fea0003800200 */
.L_x_195:
        /* <DEDUP_REMOVED lines=27> */
.L_x_199:
[----:B------:R-:W-:Y:S05]  /*1870*/  BSYNC.RECONVERGENT B2 ;  /* 0x0000000000027941 */ /* 0x000fea0003800200 */
.L_x_198:
        /* <DEDUP_REMOVED lines=10> */
.L_x_191:
[----:B------:R-:W-:Y:S05]  /*1920*/  BSYNC.RECONVERGENT B1 ;  /* 0x0000000000017941 */ /* 0x000fea0003800200 */
.L_x_189:
        /* <DEDUP_REMOVED lines=39> */
.L_x_172:
        /* <DEDUP_REMOVED lines=12> */
.L_x_202:
[----:B------:R-:W-:Y:S05]  /*1c60*/  BSYNC.RECONVERGENT B1 ;  /* 0x0000000000017941 */ /* 0x000fea0003800200 */
.L_x_201:
        /* <DEDUP_REMOVED lines=16> */
.L_x_207:
        /* <DEDUP_REMOVED lines=9> */
.L_x_206:
[----:B------:R-:W-:Y:S05]  /*1e00*/  BSYNC.RECONVERGENT B2 ;  /* 0x0000000000027941 */ /* 0x000fea0003800200 */
.L_x_205:
        /* <DEDUP_REMOVED lines=8> */
.L_x_210:
        /* <DEDUP_REMOVED lines=35> */
.L_x_209:
[----:B------:R-:W-:Y:S05]  /*20c0*/  BSYNC.RECONVERGENT B2 ;  /* 0x0000000000027941 */ /* 0x000fea0003800200 */
.L_x_208:
        /* <DEDUP_REMOVED lines=22> */
.L_x_212:
[----:B------:R-:W-:Y:S05]  /*2230*/  BSYNC.RECONVERGENT B2 ;  /* 0x0000000000027941 */ /* 0x000fea0003800200 */
.L_x_211:
        /* <DEDUP_REMOVED lines=10> */
.L_x_204:
[----:B------:R-:W-:Y:S05]  /*22e0*/  BSYNC.RECONVERGENT B1 ;  /* 0x0000000000017941 */ /* 0x000fea0003800200 */
.L_x_203:
        /* <DEDUP_REMOVED lines=43> */
.L_x_213:
        /* <DEDUP_REMOVED lines=59> */
.L_x_200:
        /* <DEDUP_REMOVED lines=33> */
.L_x_216:
        /* <DEDUP_REMOVED lines=33> */
.L_x_214:
        /* <DEDUP_REMOVED lines=20> */
.L_x_220:
        /* <DEDUP_REMOVED lines=8> */
.L_x_219:
[----:B------:R-:W-:Y:S05]  /*2f30*/  BSYNC.RECONVERGENT B2 ;  /* 0x0000000000027941 */ /* 0x000fea0003800200 */
.L_x_218:
        /* <DEDUP_REMOVED lines=16> */
.L_x_223:
        /* <DEDUP_REMOVED lines=39> */
.L_x_222:
[----:B------:R-:W-:Y:S05]  /*32b0*/  BSYNC.RECONVERGENT B2 ;  /* 0x0000000000027941 */ /* 0x000fea0003800200 */
.L_x_221:
        /* <DEDUP_REMOVED lines=27> */
.L_x_225:
[----:B------:R-:W-:Y:S05]  /*3470*/  BSYNC.RECONVERGENT B2 ;  /* 0x0000000000027941 */ /* 0x000fea0003800200 */
.L_x_224:
        /* <DEDUP_REMOVED lines=10> */
.L_x_217:
[----:B------:R-:W-:Y:S05]  /*3520*/  BSYNC.RECONVERGENT B1 ;  /* 0x0000000000017941 */ /* 0x000fea0003800200 */
.L_x_215:
        /* <DEDUP_REMOVED lines=39> */
.L_x_187:
[----:B------:R-:W-:Y:S05]  /*37a0*/  BSYNC.RECONVERGENT B0 ;  /* 0x0000000000007941 */ /* 0x000fea0003800200 */
.L_x_171:
[----:B------:R-:W-:Y:S05]  /*37b0*/  @P0 EXIT ;  /* 0x000000000000094d */ /* 0x000fea0003800000 */
[----:B0-23--:R-:W0:Y:S01]  /*37c0*/  LDC.64 R2, c[0x0][0x388] ;  /* 0x0000e200ff027b82 */ /* 0x00de220000000a00 */
[----:B------:R-:W1:Y:S02]  /*37d0*/  LDCU UR4, c[0x0][0x398] ;  /* 0x00007300ff0477ac */ /* 0x000e640008000800 */
[----:B-1--4-:R-:W-:-:S05]  /*37e0*/  VIMNMX.U32 R5, PT, PT, R5, UR4, !PT ;  /* 0x0000000405057c48 */ /* 0x012fca000ffe0000 */
[----:B0-----:R-:W-:Y:S01]  /*37f0*/  STG.E desc[UR6][R2.64], R5 ;  /* 0x0000000502007986 */ /* 0x001fe2000c101906 */
[----:B------:R-:W-:Y:S05]  /*3800*/  EXIT ;  /* 0x000000000000794d */ /* 0x000fea0003800000 */
.L_x_226:
        /* <DEDUP_REMOVED lines=15> */
.L_x_325:


//--------------------- .text._ZN3cub18CUB_300001_SM_10006detail6reduce18DeviceReduceKernelINS2_10policy_hubIjjN4cuda3__47maximumIjEEE10Policy1000EPjjS8_jNS5_3std3__410__identityEEEvT0_PT3_T1_NS0_13GridEvenShareISI_EET2_T4_ --------------------------
	.section	.text._ZN3cub18CUB_300001_SM_10006detail6reduce18DeviceReduceKernelINS2_10policy_hubIjjN4cuda3__47maximumIjEEE10Policy1000EPjjS8_jNS5_3std3__410__identityEEEvT0_PT3_T1_NS0_13GridEvenShareISI_EET2_T4_,"ax",@progbits
	.align	128
        .global         _ZN3cub18CUB_300001_SM_10006detail6reduce18DeviceReduceKernelINS2_10policy_hubIjjN4cuda3__47maximumIjEEE10Policy1000EPjjS8_jNS5_3std3__410__identityEEEvT0_PT3_T1_NS0_13GridEvenShareISI_EET2_T4_
        .type           _ZN3cub18CUB_300001_SM_10006detail6reduce18DeviceReduceKernelINS2_10policy_hubIjjN4cuda3__47maximumIjEEE10Policy1000EPjjS8_jNS5_3std3__410__identityEEEvT0_PT3_T1_NS0_13GridEvenShareISI_EET2_T4_,@function
        .size           _ZN3cub18CUB_300001_SM_10006detail6reduce18DeviceReduceKernelINS2_10policy_hubIjjN4cuda3__47maximumIjEEE10Policy1000EPjjS8_jNS5_3std3__410__identityEEEvT0_PT3_T1_NS0_13GridEvenShareISI_EET2_T4_,(.L_x_326 - _ZN3cub18CUB_300001_SM_10006detail6reduce18DeviceReduceKernelINS2_10policy_hubIjjN4cuda3__47maximumIjEEE10Policy1000EPjjS8_jNS5_3std3__410__identityEEEvT0_PT3_T1_NS0_13GridEvenShareISI_EET2_T4_)
        .other          _ZN3cub18CUB_300001_SM_10006detail6reduce18DeviceReduceKernelINS2_10policy_hubIjjN4cuda3__47maximumIjEEE10Policy1000EPjjS8_jNS5_3std3__410__identityEEEvT0_PT3_T1_NS0_13GridEvenShareISI_EET2_T4_,@"STO_CUDA_ENTRY STV_DEFAULT"
_ZN3cub18CUB_300001_SM_10006detail6reduce18DeviceReduceKernelINS2_10policy_hubIjjN4cuda3__47maximumIjEEE10Policy1000EPjjS8_jNS5_3std3__410__identityEEEvT0_PT3_T1_NS0_13GridEvenShareISI_EET2_T4_:
.text._ZN3cub18CUB_300001_SM_10006detail6reduce18DeviceReduceKernelINS2_10policy_hubIjjN4cuda3__47maximumIjEEE10Policy1000EPjjS8_jNS5_3std3__410__identityEEEvT0_PT3_T1_NS0_13GridEvenShareISI_EET2_T4_:
[----:B------:R-:W-:Y:S01]  /*0000*/  LDC R1, c[0x0][0x37c] ;  /* 0x0000df00ff017b82 */ /* 0x000fe20000000800 */
[----:B------:R-:W0:Y:S01]  /*0010*/  S2R R0, SR_CTAID.X ;  /* 0x0000000000007919 */ /* 0x000e220000002500 */
[----:B------:R-:W1:Y:S01]  /*0020*/  LDCU UR4, c[0x0][0x380] ;  /* 0x00007000ff0477ac */ /* 0x000e620008000800 */
[----:B------:R-:W-:Y:S01]  /*0030*/  BSSY.RECONVERGENT B0, `(.L_x_227) ;  /* 0x0000293000007945 */ /* 0x000fe20003800200 */
[----:B------:R-:W2:Y:S01]  /*0040*/  LDCU UR5, c[0x0][0x3ac] ;  /* 0x00007580ff0577ac */ /* 0x000ea20008000800 */
[----:B------:R-:W3:Y:S01]  /*0050*/  LDCU.64 UR8, c[0x0][0x358] ;  /* 0x00006b00ff0877ac */ /* 0x000ee20008000a00 */
[----:B-1----:R-:W-:Y:S02]  /*0060*/  ULOP3.LUT UP0, URZ, UR4, 0xf, URZ, 0xc0, !UPT ;  /* 0x0000000f04ff7892 */ /* 0x002fe4000f80c0ff */
[----:B--2---:R-:W-:Y:S01]  /*0070*/  USHF.L.U32 UR5, UR5, 0xc, URZ ;  /* 0x0000000c05057899 */ /* 0x004fe200080006ff */
[----:B0-----:R-:W-:-:S06]  /*0080*/  IMAD.SHL.U32 R23, R0, 0x1000, RZ ;  /* 0x0000100000177824 */ /* 0x001fcc00078e00ff */
[----:B---3--:R-:W-:Y:S05]  /*0090*/  BRA.U UP0, `(.L_x_228) ;  /* 0x0000001100e07547 */ /* 0x008fea000b800000 */
[----:B------:R-:W0:Y:S02]  /*00a0*/  LDC R3, c[0x0][0x3a8] ;  /* 0x0000ea00ff037b82 */ /* 0x000e240000000800 */
[----:B0-----:R-:W-:-:S05]  /*00b0*/  IMAD R22, R0, -0x1000, R3 ;  /* 0xfffff00000167824 */ /* 0x001fca00078e0203 */
[----:B------:R-:W-:-:S13]  /*00c0*/  ISETP.GT.U32.AND P0, PT, R22, 0xfff, PT ;  /* 0x00000fff1600780c */ /* 0x000fda0003f04070 */
[----:B------:R-:W-:Y:S05]  /*00d0*/  @P0 BRA `(.L_x_229) ;  /* 0x0000000800880947 */ /* 0x000fea0003800000 */
[----:B------:R-:W0:Y:S01]  /*00e0*/  S2R R5, SR_TID.X ;  /* 0x0000000000057919 */ /* 0x000e220000002100 */
[----:B------:R-:W-:Y:S01]  /*00f0*/  BSSY.RECONVERGENT B1, `(.L_x_230) ;  /* 0x000000a000017945 */ /* 0x000fe20003800200 */
[----:B------:R-:W-:Y:S01]  /*0100*/  IMAD.MOV.U32 R2, RZ, RZ, RZ ;  /* 0x000000ffff027224 */ /* 0x000fe200078e00ff */
[----:B0-----:R-:W-:Y:S01]  /*0110*/  ISETP.GE.U32.AND P0, PT, R5, R22, PT ;  /* 0x000000160500720c */ /* 0x001fe20003f06070 */
[----:B------:R-:W-:-:S12]  /*0120*/  IMAD.MOV.U32 R11, RZ, RZ, R5 ;  /* 0x000000ffff0b7224 */ /* 0x000fd800078e0005 */
[----:B------:R-:W-:Y:S05]  /*0130*/  @P0 BRA `(.L_x_231) ;  /* 0x0000000000140947 */ /* 0x000fea0003800000 */
[----:B------:R-:W0:Y:S01]  /*0140*/  LDC.64 R6, c[0x0][0x380] ;  /* 0x0000e000ff067b82 */ /* 0x000e220000000a00 */
[----:B------:R-:W-:-:S04]  /*0150*/  IMAD R9, R0, 0x1000, R5 ;  /* 0x0000100000097824 */ /* 0x000fc800078e0205 */
[----:B0-----:R-:W-:-:S05]  /*0160*/  IMAD.WIDE.U32 R6, R9, 0x4, R6 ;  /* 0x0000000409067825 */ /* 0x001fca00078e0006 */
[----:B------:R0:W5:Y:S01]  /*0170*/  LDG.E.CONSTANT R2, desc[UR8][R6.64] ;  /* 0x0000000806027981 */ /* 0x000162000c1e9900 */
[----:B------:R-:W-:-:S07]  /*0180*/  VIADD R11, R5, 0x100 ;  /* 0x00000100050b7836 */ /* 0x000fce0000000000 */
.L_x_231:
[----:B------:R-:W-:Y:S05]  /*0190*/  BSYNC.RECONVERGENT B1 ;  /* 0x0000000000017941 */ /* 0x000fea0003800200 */
.L_x_230:
[----:B------:R-:W-:Y:S01]  /*01a0*/  ISETP.GE.U32.AND P0, PT, R11, R22, PT ;  /* 0x000000160b00720c */ /* 0x000fe20003f06070 */
[----:B------:R-:W-:-:S12]  /*01b0*/  BSSY.RECONVERGENT B1, `(.L_x_232) ;  /* 0x000002e000017945 */ /* 0x000fd80003800200 */
[----:B------:R-:W-:Y:S05]  /*01c0*/  @P0 BRA `(.L_x_233) ;  /* 0x0000000000b00947 */ /* 0x000fea0003800000 */
[----:B------:R-:W-:Y:S01]  /*01d0*/  LOP3.LUT R4, RZ, R11, RZ, 0x33, !PT ;  /* 0x0000000bff047212 */ /* 0x000fe200078e33ff */
[----:B------:R-:W-:Y:S04]  /*01e0*/  BSSY.RECONVERGENT B2, `(.L_x_234) ;  /* 0x0000014000027945 */ /* 0x000fe80003800200 */
[----:B------:R-:W-:-:S04]  /*01f0*/  IMAD.IADD R3, R4, 0x1, R3 ;  /* 0x0000000104037824 */ /* 0x000fc800078e0203 */
[----:B0-----:R-:W-:Y:S01]  /*0200*/  IMAD R6, R0, -0x1000, R3 ;  /* 0xfffff00000067824 */ /* 0x001fe200078e0203 */
[----:B------:R-:W-:-:S04]  /*0210*/  LOP3.LUT R4, R3, 0x300, RZ, 0xc0, !PT ;  /* 0x0000030003047812 */ /* 0x000fc800078ec0ff */
[----:B------:R-:W-:Y:S02]  /*0220*/  ISETP.NE.AND P0, PT, R4, 0x300, PT ;  /* 0x000003000400780c */ /* 0x000fe40003f05270 */
[----:B------:R-:W-:-:S11]  /*0230*/  ISETP.GE.U32.AND P1, PT, R6, 0x300, PT ;  /* 0x000003000600780c */ /* 0x000fd60003f26070 */
[----:B------:R-:W-:Y:S05]  /*0240*/  @!P0 BRA `(.L_x_235) ;  /* 0x0000000000348947 */ /* 0x000fea0003800000 */
[----:B------:R-:W0:Y:S01]  /*0250*/  LDC.64 R8, c[0x0][0x380] ;  /* 0x0000e000ff087b82 */ /* 0x000e220000000a00 */
[----:B------:R-:W-:Y:S01]  /*0260*/  LEA.HI R3, R3, 0x1, RZ, 0x18 ;  /* 0x0000000103037811 */ /* 0x000fe200078fc0ff */
[----:B------:R-:W-:-:S03]  /*0270*/  IMAD R13, R0, 0x1000, R11 ;  /* 0x00001000000d7824 */ /* 0x000fc600078e020b */
[----:B------:R-:W-:-:S05]  /*0280*/  LOP3.LUT R3, R3, 0x3, RZ, 0xc0, !PT ;  /* 0x0000000303037812 */ /* 0x000fca00078ec0ff */
[----:B------:R-:W-:-:S07]  /*0290*/  IMAD.MOV R3, RZ, RZ, -R3 ;  /* 0x000000ffff037224 */ /* 0x000fce00078e0a03 */
.L_x_236:
[----:B0-----:R-:W-:-:S06]  /*02a0*/  IMAD.WIDE.U32 R6, R13, 0x4, R8 ;  /* 0x000000040d067825 */ /* 0x001fcc00078e0008 */
[----:B------:R-:W2:Y:S01]  /*02b0*/  LDG.E.CONSTANT R7, desc[UR8][R6.64] ;  /* 0x0000000806077981 */ /* 0x000ea2000c1e9900 */
[----:B------:R-:W-:Y:S02]  /*02c0*/  VIADD R3, R3, 0x1 ;  /* 0x0000000103037836 */ /* 0x000fe40000000000 */
[----:B------:R-:W-:Y:S02]  /*02d0*/  VIADD R11, R11, 0x100 ;  /* 0x000001000b0b7836 */ /* 0x000fe40000000000 */
[----:B------:R-:W-:Y:S01]  /*02e0*/  VIADD R13, R13, 0x100 ;  /* 0x000001000d0d7836 */ /* 0x000fe20000000000 */
[----:B------:R-:W-:Y:S02]  /*02f0*/  ISETP.NE.AND P0, PT, R3, RZ, PT ;  /* 0x000000ff0300720c */ /* 0x000fe40003f05270 */
[----:B--2--5:R-:W-:-:S11]  /*0300*/  VIMNMX.U32 R2, PT, PT, R7, R2, !PT ;  /* 0x0000000207027248 */ /* 0x024fd60007fe0000 */
[----:B------:R-:W-:Y:S05]  /*0310*/  @P0 BRA `(.L_x_236) ;  /* 0xfffffffc00e00947 */ /* 0x000fea000383ffff */
.L_x_235:
[----:B------:R-:W-:Y:S05]  /*0320*/  BSYNC.RECONVERGENT B2 ;  /* 0x0000000000027941 */ /* 0x000fea0003800200 */
.L_x_234:
[----:B------:R-:W-:Y:S05]  /*0330*/  @!P1 BRA `(.L_x_233) ;  /* 0x0000000000549947 */ /* 0x000fea0003800000 */
[----:B------:R-:W0:Y:S01]  /*0340*/  LDC.64 R6, c[0x0][0x380] ;  /* 0x0000e000ff067b82 */ /* 0x000e220000000a00 */
[----:B------:R-:W-:Y:S02]  /*0350*/  VIADD R3, R11, 0x200 ;  /* 0x000002000b037836 */ /* 0x000fe40000000000 */
[----:B------:R-:W-:-:S07]  /*0360*/  IMAD R17, R0, 0x1000, R11 ;  /* 0x0000100000117824 */ /* 0x000fce00078e020b */
.L_x_237:
[C---:B------:R-:W-:Y:S02]  /*0370*/  VIADD R11, R17.reuse, 0x100 ;  /* 0x00000100110b7836 */ /* 0x040fe40000000000 */
[----:B0-----:R-:W-:-:S04]  /*0380*/  IMAD.WIDE.U32 R8, R17, 0x4, R6 ;  /* 0x0000000411087825 */ /* 0x001fc800078e0006 */
[C---:B------:R-:W-:Y:S02]  /*0390*/  VIADD R13, R17.reuse, 0x200 ;  /* 0x00000200110d7836 */ /* 0x040fe40000000000 */
[----:B------:R-:W-:Y:S01]  /*03a0*/  VIADD R15, R17, 0x300 ;  /* 0x00000300110f7836 */ /* 0x000fe20000000000 */
[----:B------:R-:W2:Y:S01]  /*03b0*/  LDG.E.CONSTANT R9, desc[UR8][R8.64] ;  /* 0x0000000808097981 */ /* 0x000ea2000c1e9900 */
[----:B------:R-:W-:-:S04]  /*03c0*/  IMAD.WIDE.U32 R10, R11, 0x4, R6 ;  /* 0x000000040b0a7825 */ /* 0x000fc800078e0006 */
[--C-:B------:R-:W-:Y:S02]  /*03d0*/  IMAD.WIDE.U32 R12, R13, 0x4, R6.reuse ;  /* 0x000000040d0c7825 */ /* 0x100fe400078e0006 */
[----:B------:R-:W2:Y:S02]  /*03e0*/  LDG.E.CONSTANT R10, desc[UR8][R10.64] ;  /* 0x000000080a0a7981 */ /* 0x000ea4000c1e9900 */
[----:B------:R-:W-:Y:S02]  /*03f0*/  IMAD.WIDE.U32 R14, R15, 0x4, R6 ;  /* 0x000000040f0e7825 */ /* 0x000fe400078e0006 */
[----:B------:R-:W3:Y:S04]  /*0400*/  LDG.E.CONSTANT R13, desc[UR8][R12.64] ;  /* 0x000000080c0d7981 */ /* 0x000ee8000c1e9900 */
[----:B------:R-:W3:Y:S01]  /*0410*/  LDG.E.CONSTANT R14, desc[UR8][R14.64] ;  /* 0x000000080e0e7981 */ /* 0x000ee2000c1e9900 */
[----:B------:R-:W-:-:S05]  /*0420*/  VIADD R19, R3, 0x200 ;  /* 0x0000020003137836 */ /* 0x000fca0000000000 */
[----:B------:R-:W-:Y:S01]  /*0430*/  ISETP.GE.AND P0, PT, R19, R22, PT ;  /* 0x000000161300720c */ /* 0x000fe20003f06270 */
[----:B------:R-:W-:Y:S02]  /*0440*/  VIADD R3, R3, 0x400 ;  /* 0x0000040003037836 */ /* 0x000fe40000000000 */
[----:B------:R-:W-:Y:S01]  /*0450*/  VIADD R17, R17, 0x400 ;  /* 0x0000040011117836 */ /* 0x000fe20000000000 */
[----:B--2--5:R-:W-:-:S04]  /*0460*/  VIMNMX3.U32 R2, R2, R9, R10, !PT ;  /* 0x000000090202720f */ /* 0x024fc8000780000a */
[----:B---3--:R-:W-:-:S05]  /*0470*/  VIMNMX3.U32 R2, R2, R13, R14, !PT ;  /* 0x0000000d0202720f */ /* 0x008fca000780000e */
[----:B------:R-:W-:Y:S05]  /*0480*/  @!P0 BRA `(.L_x_237) ;  /* 0xfffffffc00b88947 */ /* 0x000fea000383ffff */
.L_x_233:
[----:B------:R-:W-:Y:S05]  /*0490*/  BSYNC.RECONVERGENT B1 ;  /* 0x0000000000017941 */ /* 0x000fea0003800200 */
.L_x_232:
[----:B------:R-:W-:Y:S01]  /*04a0*/  ISETP.GE.U32.AND P0, PT, R22, 0x100, PT ;  /* 0x000001001600780c */ /* 0x000fe20003f06070 */
        /* <DEDUP_REMOVED lines=35> */
[----:B-1----:R-:W0:Y:S04]  /*06e0*/  LDS.128 R4, [UR4+0x10] ;  /* 0x00001004ff047984 */ /* 0x002e280008000c00 */
[----:B------:R-:W1:Y:S01]  /*06f0*/  LDS.64 R8, [UR4+0x20] ;  /* 0x00002004ff087984 */ /* 0x000e620008000a00 */
[----:B0-----:R-:W-:-:S04]  /*0700*/  VIMNMX3.U32 R2, R3, R2, R4, !PT ;  /* 0x000000020302720f */ /* 0x001fc80007800004 */
[----:B------:R-:W-:-:S04]  /*0710*/  VIMNMX3.U32 R2, R2, R5, R6, !PT ;  /* 0x000000050202720f */ /* 0x000fc80007800006 */
[----:B-1----:R-:W-:-:S04]  /*0720*/  VIMNMX3.U32 R2, R2, R7, R8, !PT ;  /* 0x000000070202720f */ /* 0x002fc80007800008 */
[----:B------:R-:W-:Y:S01]  /*0730*/  VIMNMX.U32 R3, PT, PT, R2, R9, !PT ;  /* 0x0000000902037248 */ /* 0x000fe20007fe0000 */
[----:B------:R-:W-:Y:S06]  /*0740*/  BRA `(.L_x_239) ;  /* 0x0000002000847947 */ /* 0x000fec0003800000 */
.L_x_238:
[----:B0-----:R-:W0:Y:S01]  /*0750*/  S2R R6, SR_LANEID ;  /* 0x0000000000067919 */ /* 0x001e220000000000 */
[----:B------:R-:W-:-:S04]  /*0760*/  LOP3.LUT R2, R5, 0x3e0, RZ, 0xc0, !PT ;  /* 0x000003e005027812 */ /* 0x000fc800078ec0ff */
        /* <DEDUP_REMOVED lines=13> */
[----:B------:R-:W-:Y:S01]  /*0840*/  @!P1 SHF.R.U32.HI R3, RZ, 0x3, R5 ;  /* 0x00000003ff039819 */ /* 0x000fe20000011605 */
[----:B------:R-:W1:Y:S03]  /*0850*/  SHFL.DOWN PT, R2, R9, 0x2, R7 ;  /* 0x0840000009027989 */ /* 0x000e6600000e0007 */
[----:B------:R-:W-:-:S06]  /*0860*/  @!P1 LOP3.LUT R3, R3, 0x7c, RZ, 0xc0, !PT ;  /* 0x0000007c03039812 */ /* 0x000fcc00078ec0ff */
        /* <DEDUP_REMOVED lines=20> */
[----:B------:R-:W1:Y:S01]  /*09b0*/  S2UR UR5, SR_CgaCtaId ;  /* 0x00000000000579c3 */ /* 0x000e620000008800 */
[----:B------:R-:W-:Y:S01]  /*09c0*/  UMOV UR4, 0x400 ;  /* 0x0000040000047882 */ /* 0x000fe20000000000 */
[C---:B------:R-:W-:Y:S02]  /*09d0*/  ISETP.GT.U32.AND P2, PT, R22.reuse, 0x20, PT ;  /* 0x000000201600780c */ /* 0x040fe40003f44070 */
[C---:B------:R-:W-:Y:S02]  /*09e0*/  ISETP.GT.U32.AND P4, PT, R22.reuse, 0x40, PT ;  /* 0x000000401600780c */ /* 0x040fe40003f84070 */
[C---:B------:R-:W-:Y:S02]  /*09f0*/  ISETP.GT.U32.AND P3, PT, R22.reuse, 0x60, PT ;  /* 0x000000601600780c */ /* 0x040fe40003f64070 */
[----:B------:R-:W-:Y:S01]  /*0a00*/  ISETP.GT.U32.AND P1, PT, R22, 0x80, PT ;  /* 0x000000801600780c */ /* 0x000fe20003f24070 */
[----:B-1----:R-:W-:-:S09]  /*0a10*/  ULEA UR4, UR5, UR4, 0x18 ;  /* 0x0000000405047291 */ /* 0x002fd2000f8ec0ff */
[----:B------:R-:W1:Y:S04]  /*0a20*/  LDS R2, [UR4+0xc] ;  /* 0x00000c04ff027984 */ /* 0x000e680008000800 */
[----:B0-----:R-:W0:Y:S04]  /*0a30*/  LDS.128 R4, [UR4+0x10] ;  /* 0x00001004ff047984 */ /* 0x001e280008000c00 */
[----:B------:R-:W2:Y:S01]  /*0a40*/  LDS.64 R8, [UR4+0x20] ;  /* 0x00002004ff087984 */ /* 0x000ea20008000a00 */
[----:B-1----:R-:W-:Y:S02]  /*0a50*/  @P2 VIMNMX.U32 R3, PT, PT, R3, R2, !PT ;  /* 0x0000000203032248 */ /* 0x002fe40007fe0000 */
[----:B------:R-:W-:-:S02]  /*0a60*/  ISETP.GT.U32.AND P2, PT, R22, 0xa0, PT ;  /* 0x000000a01600780c */ /* 0x000fc40003f44070 */
[----:B0-----:R-:W-:Y:S02]  /*0a70*/  @P4 VIMNMX.U32 R3, PT, PT, R3, R4, !PT ;  /* 0x0000000403034248 */ /* 0x001fe40007fe0000 */
[C---:B------:R-:W-:Y:S02]  /*0a80*/  ISETP.GT.U32.AND P4, PT, R22.reuse, 0xc0, PT ;  /* 0x000000c01600780c */ /* 0x040fe40003f84070 */
[----:B------:R-:W-:Y:S02]  /*0a90*/  @P3 VIMNMX.U32 R3, PT, PT, R3, R5, !PT ;  /* 0x0000000503033248 */ /* 0x000fe40007fe0000 */
[----:B------:R-:W-:Y:S02]  /*0aa0*/  ISETP.GT.U32.AND P3, PT, R22, 0xe0, PT ;  /* 0x000000e01600780c */ /* 0x000fe40003f64070 */
[----:B------:R-:W-:-:S04]  /*0ab0*/  @P1 VIMNMX.U32 R3, PT, PT, R3, R6, !PT ;  /* 0x0000000603031248 */ /* 0x000fc80007fe0000 */
[----:B------:R-:W-:-:S04]  /*0ac0*/  @P2 VIMNMX.U32 R3, PT, PT, R3, R7, !PT ;  /* 0x0000000703032248 */ /* 0x000fc80007fe0000 */
[----:B--2---:R-:W-:-:S04]  /*0ad0*/  @P4 VIMNMX.U32 R3, PT, PT, R3, R8, !PT ;  /* 0x0000000803034248 */ /* 0x004fc80007fe0000 */
[----:B------:R-:W-:Y:S01]  /*0ae0*/  @P3 VIMNMX.U32 R3, PT, PT, R3, R9, !PT ;  /* 0x0000000903033248 */ /* 0x000fe20007fe0000 */
[----:B------:R-:W-:Y:S06]  /*0af0*/  BRA `(.L_x_239) ;  /* 0x0000001c00987947 */ /* 0x000fec0003800000 */
.L_x_229:
[----:B------:R-:W0:Y:S01]  /*0b00*/  S2R R2, SR_TID.X ;  /* 0x0000000000027919 */ /* 0x000e220000002100 */
[----:B------:R-:W1:Y:S02]  /*0b10*/  LDCU.64 UR6, c[0x0][0x380] ;  /* 0x00007000ff0677ac */ /* 0x000e640008000a00 */
[----:B-1----:R-:W-:Y:S02]  /*0b20*/  IMAD.U32 R20, RZ, RZ, UR6 ;  /* 0x00000006ff147e24 */ /* 0x002fe4000f8e00ff */
[----:B------:R-:W-:Y:S02]  /*0b30*/  IMAD.U32 R21, RZ, RZ, UR7 ;  /* 0x00000007ff157e24 */ /* 0x000fe4000f8e00ff */
[----:B0-----:R-:W-:-:S04]  /*0b40*/  IMAD R25, R2, 0x4, R23 ;  /* 0x0000000402197824 */ /* 0x001fc800078e0217 */
[----:B------:R-:W-:-:S05]  /*0b50*/  IMAD.WIDE.U32 R24, R25, 0x4, R20 ;  /* 0x0000000419187825 */ /* 0x000fca00078e0014 */
[----:B------:R-:W2:Y:S04]  /*0b60*/  LDG.E.128.CONSTANT R4, desc[UR8][R24.64] ;  /* 0x0000000818047981 */ /* 0x000ea8000c1e9d00 */
[----:B------:R-:W3:Y:S04]  /*0b70*/  LDG.E.128.CONSTANT R8, desc[UR8][R24.64+0x1000] ;  /* 0x0010000818087981 */ /* 0x000ee8000c1e9d00 */
[----:B------:R-:W4:Y:S04]  /*0b80*/  LDG.E.128.CONSTANT R12, desc[UR8][R24.64+0x2000] ;  /* 0x00200008180c7981 */ /* 0x000f28000c1e9d00 */
[----:B------:R-:W5:Y:S01]  /*0b90*/  LDG.E.128.CONSTANT R16, desc[UR8][R24.64+0x3000] ;  /* 0x0030000818107981 */ /* 0x000f62000c1e9d00 */
[----:B------:R-:W-:-:S02]  /*0ba0*/  ISETP.GE.U32.AND P0, PT, R22, UR5, PT ;  /* 0x0000000516007c0c */ /* 0x000fc4000bf06070 */
        /* <DEDUP_REMOVED lines=8> */
[----:B------:R-:W-:Y:S06]  /*0c30*/  @!P0 BRA `(.L_x_240) ;  /* 0x00000004005c8947 */ /* 0x000fec0003800000 */
[----:B------:R-:W-:Y:S01]  /*0c40*/  VIADD R26, R23, UR5 ;  /* 0x00000005171a7c36 */ /* 0x000fe20008000000 */
[----:B------:R-:W-:Y:S01]  /*0c50*/  UMOV UR4, URZ ;  /* 0x000000ff00047c82 */ /* 0x000fe20008000000 */
[----:B------:R-:W-:Y:S02]  /*0c60*/  VIADD R25, R3, 0xfffff000 ;  /* 0xfffff00003197836 */ /* 0x000fe40000000000 */
[C---:B------:R-:W-:Y:S02]  /*0c70*/  VIADD R24, R26.reuse, 0x100 ;  /* 0x000001001a187836 */ /* 0x040fe40000000000 */
[C---:B------:R-:W-:Y:S01]  /*0c80*/  IMAD.IADD R23, R26.reuse, 0x1, R2 ;  /* 0x000000011a177824 */ /* 0x040fe200078e0202 */
[----:B------:R-:W-:Y:S01]  /*0c90*/  ISETP.GT.U32.AND P0, PT, R26, R25, PT ;  /* 0x000000191a00720c */ /* 0x000fe20003f04070 */
[----:B------:R-:W-:-:S12]  /*0ca0*/  IMAD.MOV.U32 R22, RZ, RZ, R26 ;  /* 0x000000ffff167224 */ /* 0x000fd800078e001a */
[----:B------:R-:W-:Y:S05]  /*0cb0*/  @P0 BRA `(.L_x_241) ;  /* 0x0000000000680947 */ /* 0x000fea0003800000 */
[----:B------:R-:W0:Y:S08]  /*0cc0*/  LDC R3, c[0x0][0x3a8] ;  /* 0x0000ea00ff037b82 */ /* 0x000e300000000800 */
[----:B------:R-:W1:Y:S02]  /*0cd0*/  LDC.64 R20, c[0x0][0x380] ;  /* 0x0000e000ff147b82 */ /* 0x000e640000000a00 */
.L_x_242:
[----:B------:R-:W-:-:S04]  /*0ce0*/  IMAD R29, R2, 0x4, R22 ;  /* 0x00000004021d7824 */ /* 0x000fc800078e0216 */
[----:B-1----:R-:W-:-:S05]  /*0cf0*/  IMAD.WIDE.U32 R28, R29, 0x4, R20 ;  /* 0x000000041d1c7825 */ /* 0x002fca00078e0014 */
[----:B------:R-:W2:Y:S04]  /*0d00*/  LDG.E.128.CONSTANT R4, desc[UR8][R28.64] ;  /* 0x000000081c047981 */ /* 0x000ea8000c1e9d00 */
[----:B------:R-:W3:Y:S04]  /*0d10*/  LDG.E.128.CONSTANT R8, desc[UR8][R28.64+0x1000] ;  /* 0x001000081c087981 */ /* 0x000ee8000c1e9d00 */
[----:B------:R-:W4:Y:S04]  /*0d20*/  LDG.E.128.CONSTANT R12, desc[UR8][R28.64+0x2000] ;  /* 0x002000081c0c7981 */ /* 0x000f28000c1e9d00 */
[----:B------:R-:W5:Y:S01]  /*0d30*/  LDG.E.128.CONSTANT R16, desc[UR8][R28.64+0x3000] ;  /* 0x003000081c107981 */ /* 0x000f62000c1e9d00 */
[----:B--2---:R-:W-:Y:S01]  /*0d40*/  VIMNMX3.U32 R4, R27, R4, R5, !PT ;  /* 0x000000041b04720f */ /* 0x004fe20007800005 */
[----:B0-----:R-:W-:Y:S01]  /*0d50*/  IMAD.IADD R5, R3, 0x1, -R22 ;  /* 0x0000000103057824 */ /* 0x001fe200078e0a16 */
[----:B---3--:R-:W-:-:S04]  /*0d60*/  VIMNMX3.U32 R6, R6, R7, R8, !PT ;  /* 0x000000070606720f */ /* 0x008fc80007800008 */
[----:B------:R-:W-:Y:S02]  /*0d70*/  ISETP.GE.U32.AND P0, PT, R5, UR5, PT ;  /* 0x0000000505007c0c */ /* 0x000fe4000bf06070 */
        /* <DEDUP_REMOVED lines=8> */
[----:B------:R-:W-:Y:S01]  /*0e00*/  VIADD R22, R22, UR5 ;  /* 0x0000000516167c36 */ /* 0x000fe20008000000 */
[----:B------:R-:W-:Y:S01]  /*0e10*/  UIADD3 UR4, UPT, UPT, UR4, 0x1, URZ ;  /* 0x0000000104047890 */ /* 0x000fe2000fffe0ff */
[----:B------:R-:W-:Y:S02]  /*0e20*/  VIADD R24, R24, UR5 ;  /* 0x0000000518187c36 */ /* 0x000fe40008000000 */
[----:B------:R-:W-:Y:S01]  /*0e30*/  VIADD R23, R23, UR5 ;  /* 0x0000000517177c36 */ /* 0x000fe20008000000 */
[----:B------:R-:W-:-:S13]  /*0e40*/  ISETP.GT.U32.AND P0, PT, R22, R25, PT ;  /* 0x000000191600720c */ /* 0x000fda0003f04070 */
[----:B------:R-:W-:Y:S05]  /*0e50*/  @!P0 BRA `(.L_x_242) ;  /* 0xfffffffc00a08947 */ /* 0x000fea000383ffff */
.L_x_241:
[----:B------:R-:W-:-:S13]  /*0e60*/  ISETP.GE.U32.AND P0, PT, R22, R3, PT ;  /* 0x000000031600720c */ /* 0x000fda0003f06070 */
[----:B------:R-:W-:Y:S05]  /*0e70*/  @P0 BRA `(.L_x_240) ;  /* 0x0000000000cc0947 */ /* 0x000fea0003800000 */
[----:B------:R-:W-:Y:S01]  /*0e80*/  IMAD.IADD R5, R3, 0x1, -R22 ;  /* 0x0000000103057824 */ /* 0x000fe200078e0a16 */
[----:B------:R-:W-:Y:S04]  /*0e90*/  BSSY.RECONVERGENT B1, `(.L_x_240) ;  /* 0x0000031000017945 */ /* 0x000fe80003800200 */
[----:B------:R-:W-:-:S13]  /*0ea0*/  ISETP.GE.AND P0, PT, R2, R5, PT ;  /* 0x000000050200720c */ /* 0x000fda0003f06270 */
[----:B------:R-:W-:Y:S05]  /*0eb0*/  @P0 BRA `(.L_x_243) ;  /* 0x0000000000b80947 */ /* 0x000fea0003800000 */
[----:B------:R-:W0:Y:S01]  /*0ec0*/  LDC R7, c[0x0][0x3ac] ;  /* 0x0000eb00ff077b82 */ /* 0x000e220000000800 */
[----:B------:R-:W-:Y:S01]  /*0ed0*/  LOP3.LUT R4, RZ, R2, RZ, 0x33, !PT ;  /* 0x00000002ff047212 */ /* 0x000fe200078e33ff */
[----:B------:R-:W-:Y:S01]  /*0ee0*/  BSSY.RECONVERGENT B2, `(.L_x_244) ;  /* 0x0000016000027945 */ /* 0x000fe20003800200 */
[----:B------:R-:W-:-:S03]  /*0ef0*/  IMAD.MOV.U32 R9, RZ, RZ, R2 ;  /* 0x000000ffff097224 */ /* 0x000fc600078e0002 */
[----:B------:R-:W-:-:S04]  /*0f00*/  IMAD.IADD R3, R4, 0x1, R3 ;  /* 0x0000000104037824 */ /* 0x000fc800078e0203 */
[C---:B------:R-:W-:Y:S01]  /*0f10*/  IMAD.IADD R26, R3.reuse, 0x1, -R26 ;  /* 0x00000001031a7824 */ /* 0x040fe200078e0a1a */
[C---:B------:R-:W-:Y:S02]  /*0f20*/  LOP3.LUT R4, R3.reuse, 0x300, RZ, 0xc0, !PT ;  /* 0x0000030003047812 */ /* 0x040fe400078ec0ff */
[----:B------:R-:W-:Y:S02]  /*0f30*/  LEA.HI R3, R3, 0x1, RZ, 0x18 ;  /* 0x0000000103037811 */ /* 0x000fe400078fc0ff */
[----:B------:R-:W-:Y:S01]  /*0f40*/  ISETP.NE.AND P0, PT, R4, 0x300, PT ;  /* 0x000003000400780c */ /* 0x000fe20003f05270 */
[----:B0-----:R-:W-:-:S04]  /*0f50*/  IMAD R7, R7, UR4, RZ ;  /* 0x0000000407077c24 */ /* 0x001fc8000f8e02ff */
[----:B------:R-:W-:-:S05]  /*0f60*/  IMAD R7, R7, -0x1000, R26 ;  /* 0xfffff00007077824 */ /* 0x000fca00078e021a */
[----:B------:R-:W-:-:S03]  /*0f70*/  ISETP.GE.U32.AND P1, PT, R7, 0x300, PT ;  /* 0x000003000700780c */ /* 0x000fc60003f26070 */
[----:B------:R-:W-:Y:S10]  /*0f80*/  @!P0 BRA `(.L_x_245) ;  /* 0x00000000002c8947 */ /* 0x000ff40003800000 */
[----:B------:R-:W-:Y:S01]  /*0f90*/  LOP3.LUT R3, R3, 0x3, RZ, 0xc0, !PT ;  /* 0x0000000303037812 */ /* 0x000fe200078ec0ff */
[----:B------:R-:W-:-:S04]  /*0fa0*/  IMAD.MOV.U32 R9, RZ, RZ, R2 ;  /* 0x000000ffff097224 */ /* 0x000fc800078e0002 */
[----:B------:R-:W-:-:S07]  /*0fb0*/  IMAD.MOV R3, RZ, RZ, -R3 ;  /* 0x000000ffff037224 */ /* 0x000fce00078e0a03 */
.L_x_246:
[----:B------:R-:W-:-:S06]  /*0fc0*/  IMAD.WIDE.U32 R6, R23, 0x4, R20 ;  /* 0x0000000417067825 */ /* 0x000fcc00078e0014 */
[----:B------:R-:W2:Y:S01]  /*0fd0*/  LDG.E.CONSTANT R6, desc[UR8][R6.64] ;  /* 0x0000000806067981 */ /* 0x000ea2000c1e9900 */
[----:B------:R-:W-:Y:S02]  /*0fe0*/  VIADD R3, R3, 0x1 ;  /* 0x0000000103037836 */ /* 0x000fe40000000000 */
[----:B------:R-:W-:Y:S02]  /*0ff0*/  VIADD R9, R9, 0x100 ;  /* 0x0000010009097836 */ /* 0x000fe40000000000 */
[----:B------:R-:W-:Y:S01]  /*1000*/  VIADD R23, R23, 0x100 ;  /* 0x0000010017177836 */ /* 0x000fe20000000000 */
[----:B------:R-:W-:Y:S02]  /*1010*/  ISETP.NE.AND P0, PT, R3, RZ, PT ;  /* 0x000000ff0300720c */ /* 0x000fe40003f05270 */
[----:B--2---:R-:W-:-:S11]  /*1020*/  VIMNMX.U32 R27, PT, PT, R6, R27, !PT ;  /* 0x0000001b061b7248 */ /* 0x004fd60007fe0000 */
[----:B------:R-:W-:Y:S05]  /*1030*/  @P0 BRA `(.L_x_246) ;  /* 0xfffffffc00e00947 */ /* 0x000fea000383ffff */
.L_x_245:
[----:B------:R-:W-:Y:S05]  /*1040*/  BSYNC.RECONVERGENT B2 ;  /* 0x0000000000027941 */ /* 0x000fea0003800200 */
.L_x_244:
[----:B------:R-:W-:Y:S05]  /*1050*/  @!P1 BRA `(.L_x_243) ;  /* 0x0000000000509947 */ /* 0x000fea0003800000 */
[C---:B------:R-:W-:Y:S02]  /*1060*/  IMAD.IADD R15, R9.reuse, 0x1, R24 ;  /* 0x00000001090f7824 */ /* 0x040fe400078e0218 */
[----:B------:R-:W-:-:S07]  /*1070*/  VIADD R3, R9, 0x200 ;  /* 0x0000020009037836 */ /* 0x000fce0000000000 */
.L_x_247:
[C---:B------:R-:W-:Y:S02]  /*1080*/  VIADD R7, R15.reuse, 0xffffff00 ;  /* 0xffffff000f077836 */ /* 0x040fe40000000000 */
[----:B------:R-:W-:-:S04]  /*1090*/  IMAD.WIDE.U32 R8, R15, 0x4, R20 ;  /* 0x000000040f087825 */ /* 0x000fc800078e0014 */
        /* <DEDUP_REMOVED lines=13> */
[----:B--2---:R-:W-:-:S04]  /*1170*/  VIMNMX3.U32 R27, R27, R6, R8, !PT ;  /* 0x000000061b1b720f */ /* 0x004fc80007800008 */
[----:B---3--:R-:W-:-:S05]  /*1180*/  VIMNMX3.U32 R27, R27, R10, R12, !PT ;  /* 0x0000000a1b1b720f */ /* 0x008fca000780000c */
[----:B------:R-:W-:Y:S05]  /*1190*/  @!P0 BRA `(.L_x_247) ;  /* 0xfffffffc00b88947 */ /* 0x000fea000383ffff */
.L_x_243:
[----:B------:R-:W-:Y:S05]  /*11a0*/  BSYNC.RECONVERGENT B1 ;  /* 0x0000000000017941 */ /* 0x000fea0003800200 */
.L_x_240:
        /* <DEDUP_REMOVED lines=39> */
.L_x_228:
[----:B------:R-:W0:Y:S02]  /*1420*/  LDCU UR6, c[0x0][0x3a8] ;  /* 0x00007500ff0677ac */ /* 0x000e240008000800 */
[----:B0-----:R-:W-:-:S04]  /*1430*/  IADD3 R5, PT, PT, -R23, UR6, RZ ;  /* 0x0000000617057c10 */ /* 0x001fc8000fffe1ff */
        /* <DEDUP_REMOVED lines=9> */
[----:B------:R-:W-:-:S04]  /*14d0*/  IMAD.IADD R3, R23, 0x1, R2 ;  /* 0x0000000117037824 */ /* 0x000fc800078e0202 */
[----:B0-----:R-:W-:-:S05]  /*14e0*/  IMAD.WIDE.U32 R6, R3, 0x4, R6 ;  /* 0x0000000403067825 */ /* 0x001fca00078e0006 */
[----:B------:R0:W5:Y:S01]  /*14f0*/  LDG.E.CONSTANT R3, desc[UR8][R6.64] ;  /* 0x0000000806037981 */ /* 0x000162000c1e9900 */
[----:B------:R-:W-:-:S07]  /*1500*/  VIADD R4, R2, 0x100 ;  /* 0x0000010002047836 */ /* 0x000fce0000000000 */
.L_x_250:
[----:B------:R-:W-:Y:S05]  /*1510*/  BSYNC.RECONVERGENT B1 ;  /* 0x0000000000017941 */ /* 0x000fea0003800200 */
.L_x_249:
[----:B------:R-:W-:Y:S01]  /*1520*/  ISETP.GE.U32.AND P0, PT, R4, R5, PT ;  /* 0x000000050400720c */ /* 0x000fe20003f06070 */
[----:B------:R-:W-:-:S12]  /*1530*/  BSSY.RECONVERGENT B1, `(.L_x_251) ;  /* 0x000002e000017945 */ /* 0x000fd80003800200 */
[----:B------:R-:W-:Y:S05]  /*1540*/  @P0 BRA `(.L_x_252) ;  /* 0x0000000000b00947 */ /* 0x000fea0003800000 */
[----:B0-----:R-:W-:Y:S01]  /*1550*/  LOP3.LUT R6, RZ, R4, RZ, 0x33, !PT ;  /* 0x00000004ff067212 */ /* 0x001fe200078e33ff */
[----:B------:R-:W-:Y:S04]  /*1560*/  BSSY.RECONVERGENT B2, `(.L_x_253) ;  /* 0x0000014000027945 */ /* 0x000fe80003800200 */
[----:B------:R-:W-:-:S04]  /*1570*/  VIADD R6, R6, UR6 ;  /* 0x0000000606067c36 */ /* 0x000fc80008000000 */
[C---:B------:R-:W-:Y:S01]  /*1580*/  IMAD.IADD R8, R6.reuse, 0x1, -R23 ;  /* 0x0000000106087824 */ /* 0x040fe200078e0a17 */
[----:B------:R-:W-:-:S04]  /*1590*/  LOP3.LUT R7, R6, 0x300, RZ, 0xc0, !PT ;  /* 0x0000030006077812 */ /* 0x000fc800078ec0ff */
[----:B------:R-:W-:Y:S02]  /*15a0*/  ISETP.NE.AND P0, PT, R7, 0x300, PT ;  /* 0x000003000700780c */ /* 0x000fe40003f05270 */
[----:B------:R-:W-:-:S11]  /*15b0*/  ISETP.GE.U32.AND P1, PT, R8, 0x300, PT ;  /* 0x000003000800780c */ /* 0x000fd60003f26070 */
[----:B------:R-:W-:Y:S05]  /*15c0*/  @!P0 BRA `(.L_x_254) ;  /* 0x0000000000348947 */ /* 0x000fea0003800000 */
[----:B------:R-:W0:Y:S01]  /*15d0*/  LDC.64 R8, c[0x0][0x380] ;  /* 0x0000e000ff087b82 */ /* 0x000e220000000a00 */
[----:B------:R-:W-:Y:S01]  /*15e0*/  LEA.HI R6, R6, 0x1, RZ, 0x18 ;  /* 0x0000000106067811 */ /* 0x000fe200078fc0ff */
[----:B------:R-:W-:-:S03]  /*15f0*/  IMAD.IADD R11, R23, 0x1, R4 ;  /* 0x00000001170b7824 */ /* 0x000fc600078e0204 */
[----:B------:R-:W-:-:S05]  /*1600*/  LOP3.LUT R6, R6, 0x3, RZ, 0xc0, !PT ;  /* 0x0000000306067812 */ /* 0x000fca00078ec0ff */
[----:B------:R-:W-:-:S07]  /*1610*/  IMAD.MOV R10, RZ, RZ, -R6 ;  /* 0x000000ffff0a7224 */ /* 0x000fce00078e0a06 */
.L_x_255:
        /* <DEDUP_REMOVED lines=8> */
.L_x_254:
[----:B------:R-:W-:Y:S05]  /*16a0*/  BSYNC.RECONVERGENT B2 ;  /* 0x0000000000027941 */ /* 0x000fea0003800200 */
.L_x_253:
[----:B------:R-:W-:Y:S05]  /*16b0*/  @!P1 BRA `(.L_x_252) ;  /* 0x0000000000549947 */ /* 0x000fea0003800000 */
[----:B------:R-:W0:Y:S01]  /*16c0*/  LDC.64 R6, c[0x0][0x380] ;  /* 0x0000e000ff067b82 */ /* 0x000e220000000a00 */
[----:B------:R-:W-:Y:S02]  /*16d0*/  IMAD.IADD R23, R23, 0x1, R4 ;  /* 0x0000000117177824 */ /* 0x000fe400078e0204 */
[----:B------:R-:W-:-:S07]  /*16e0*/  VIADD R4, R4, 0x200 ;  /* 0x0000020004047836 */ /* 0x000fce0000000000 */
.L_x_256:
        /* <DEDUP_REMOVED lines=18> */
.L_x_252:
[----:B------:R-:W-:Y:S05]  /*1810*/  BSYNC.RECONVERGENT B1 ;  /* 0x0000000000017941 */ /* 0x000fea0003800200 */
.L_x_251:
[----:B------:R-:W-:Y:S01]  /*1820*/  ISETP.GE.U32.AND P0, PT, R5, 0x100, PT ;  /* 0x000001000500780c */ /* 0x000fe20003f06070 */
[----:B0----5:R-:W-:-:S12]  /*1830*/  IMAD.MOV.U32 R6, RZ, RZ, R3 ;  /* 0x000000ffff067224 */ /* 0x021fd800078e0003 */
[----:B------:R-:W-:Y:S05]  /*1840*/  @!P0 BRA `(.L_x_257) ;  /* 0x0000000000a08947 */ /* 0x000fea0003800000 */
[----:B------:R-:W0:Y:S01]  /*1850*/  S2R R8, SR_LANEID ;  /* 0x0000000000087919 */ /* 0x000e220000000000 */
[----:B------:R-:W1:Y:S02]  /*1860*/  SHFL.DOWN PT, R3, R6, 0x1, 0x1f ;  /* 0x08201f0006037f89 */ /* 0x000e6400000e0000 */
[----:B-1----:R-:W-:Y:S02]  /*1870*/  VIMNMX.U32 R3, PT, PT, R3, R6, !PT ;  /* 0x0000000603037248 */ /* 0x002fe40007fe0000 */
[C---:B0-----:R-:W-:Y:S02]  /*1880*/  ISETP.GT.AND P0, PT, R8.reuse, 0x1e, PT ;  /* 0x0000001e0800780c */ /* 0x041fe40003f04270 */
        /* <DEDUP_REMOVED lines=29> */
[----:B----4-:R-:W0:Y:S04]  /*1a60*/  LDS.128 R4, [UR4+0x10] ;  /* 0x00001004ff047984 */ /* 0x010e280008000c00 */
[----:B------:R-:W1:Y:S01]  /*1a70*/  LDS.64 R8, [UR4+0x20] ;  /* 0x00002004ff087984 */ /* 0x000e620008000a00 */
[----:B0-----:R-:W-:-:S04]  /*1a80*/  VIMNMX3.U32 R2, R3, R2, R4, !PT ;  /* 0x000000020302720f */ /* 0x001fc80007800004 */
[----:B------:R-:W-:-:S04]  /*1a90*/  VIMNMX3.U32 R2, R2, R5, R6, !PT ;  /* 0x000000050202720f */ /* 0x000fc80007800006 */
[----:B-1----:R-:W-:-:S04]  /*1aa0*/  VIMNMX3.U32 R2, R2, R7, R8, !PT ;  /* 0x000000070202720f */ /* 0x002fc80007800008 */
[----:B------:R-:W-:Y:S01]  /*1ab0*/  VIMNMX.U32 R3, PT, PT, R2, R9, !PT ;  /* 0x0000000902037248 */ /* 0x000fe20007fe0000 */
[----:B------:R-:W-:Y:S06]  /*1ac0*/  BRA `(.L_x_239) ;  /* 0x0000000c00a47947 */ /* 0x000fec0003800000 */
.L_x_257:
[----:B------:R-:W0:Y:S01]  /*1ad0*/  S2R R7, SR_LANEID ;  /* 0x0000000000077919 */ /* 0x000e220000000000 */
        /* <DEDUP_REMOVED lines=50> */
[----:B------:R-:W-:Y:S02]  /*1e00*/  ISETP.GT.U32.AND P4, PT, R5, 0xc0, PT ;  /* 0x000000c00500780c */ /* 0x000fe40003f84070 */
[----:B------:R-:W-:Y:S02]  /*1e10*/  @P3 VIMNMX.U32 R3, PT, PT, R3, R9, !PT ;  /* 0x0000000903033248 */ /* 0x000fe40007fe0000 */
[----:B------:R-:W-:Y:S02]  /*1e20*/  ISETP.GT.U32.AND P3, PT, R5, 0xe0, PT ;  /* 0x000000e00500780c */ /* 0x000fe40003f64070 */
[----:B------:R-:W-:-:S04]  /*1e30*/  @P1 VIMNMX.U32 R3, PT, PT, R3, R10, !PT ;  /* 0x0000000a03031248 */ /* 0x000fc80007fe0000 */
[----:B------:R-:W-:-:S04]  /*1e40*/  @P2 VIMNMX.U32 R3, PT, PT, R3, R11, !PT ;  /* 0x0000000b03032248 */ /* 0x000fc80007fe0000 */
[----:B--2---:R-:W-:-:S04]  /*1e50*/  @P4 VIMNMX.U32 R3, PT, PT, R3, R6, !PT ;  /* 0x0000000603034248 */ /* 0x004fc80007fe0000 */
[----:B------:R-:W-:Y:S01]  /*1e60*/  @P3 VIMNMX.U32 R3, PT, PT, R3, R7, !PT ;  /* 0x0000000703033248 */ /* 0x000fe20007fe0000 */
[----:B------:R-:W-:Y:S06]  /*1e70*/  BRA `(.L_x_239) ;  /* 0x0000000800b87947 */ /* 0x000fec0003800000 */
.L_x_248:
[----:B------:R-:W0:Y:S01]  /*1e80*/  S2R R4, SR_TID.X ;  /* 0x0000000000047919 */ /* 0x000e220000002100 */
[----:B------:R-:W1:Y:S02]  /*1e90*/  LDCU.64 UR10, c[0x0][0x380] ;  /* 0x00007000ff0a77ac */ /* 0x000e640008000a00 */
[----:B-1----:R-:W-:Y:S02]  /*1ea0*/  IMAD.U32 R2, RZ, RZ, UR10 ;  /* 0x0000000aff027e24 */ /* 0x002fe4000f8e00ff */
[----:B------:R-:W-:Y:S02]  /*1eb0*/  IMAD.U32 R3, RZ, RZ, UR11 ;  /* 0x0000000bff037e24 */ /* 0x000fe4000f8e00ff */
[----:B0-----:R-:W-:-:S04]  /*1ec0*/  IMAD.IADD R7, R23, 0x1, R4 ;  /* 0x0000000117077824 */ /* 0x001fc800078e0204 */
[----:B------:R-:W-:-:S05]  /*1ed0*/  IMAD.WIDE.U32 R6, R7, 0x4, R2 ;  /* 0x0000000407067825 */ /* 0x000fca00078e0002 */
        /* <DEDUP_REMOVED lines=16> */
[----:B------:R-:W-:-:S02]  /*1fe0*/  ISETP.GE.U32.AND P0, PT, R5, UR5, PT ;  /* 0x0000000505007c0c */ /* 0x000fc4000bf06070 */
        /* <DEDUP_REMOVED lines=8> */
[----:B------:R-:W-:Y:S06]  /*2070*/  @!P0 BRA `(.L_x_258) ;  /* 0x00000004009c8947 */ /* 0x000fec0003800000 */
[----:B------:R-:W-:Y:S01]  /*2080*/  UIADD3 UR7, UPT, UPT, UR6, -0x1000, URZ ;  /* 0xfffff00006077890 */ /* 0x000fe2000fffe0ff */
[----:B------:R-:W-:Y:S01]  /*2090*/  VIADD R23, R23, UR5 ;  /* 0x0000000517177c36 */ /* 0x000fe20008000000 */
[----:B------:R-:W-:-:S03]  /*20a0*/  UMOV UR4, URZ ;  /* 0x000000ff00047c82 */ /* 0x000fc60008000000 */
[C---:B------:R-:W-:Y:S01]  /*20b0*/  VIADD R5, R23.reuse, 0x100 ;  /* 0x0000010017057836 */ /* 0x040fe20000000000 */
[C---:B------:R-:W-:Y:S01]  /*20c0*/  ISETP.GT.U32.AND P0, PT, R23.reuse, UR7, PT ;  /* 0x0000000717007c0c */ /* 0x040fe2000bf04070 */
[----:B------:R-:W-:-:S12]  /*20d0*/  IMAD.IADD R9, R23, 0x1, R4 ;  /* 0x0000000117097824 */ /* 0x000fd800078e0204 */
[----:B------:R-:W-:Y:S05]  /*20e0*/  @P0 BRA `(.L_x_259) ;  /* 0x00000000009c0947 */ /* 0x000fea0003800000 */
[----:B------:R-:W0:Y:S01]  /*20f0*/  LDC.64 R2, c[0x0][0x380] ;  /* 0x0000e000ff027b82 */ /* 0x000e220000000a00 */
[----:B------:R-:W1:Y:S01]  /*2100*/  LDCU UR6, c[0x0][0x3a8] ;  /* 0x00007500ff0677ac */ /* 0x000e620008000800 */
[----:B------:R-:W-:Y:S01]  /*2110*/  NOP ;  /* 0x0000000000007918 */ /* 0x000fe20000000000 */
.L_x_260:
[----:B------:R-:W-:-:S04]  /*2120*/  IMAD.IADD R7, R4, 0x1, R23 ;  /* 0x0000000104077824 */ /* 0x000fc800078e0217 */
[----:B0-----:R-:W-:-:S05]  /*2130*/  IMAD.WIDE.U32 R6, R7, 0x4, R2 ;  /* 0x0000000407067825 */ /* 0x001fca00078e0002 */
        /* <DEDUP_REMOVED lines=13> */
[----:B------:R-:W5:Y:S01]  /*2210*/  LDG.E.CONSTANT R25, desc[UR8][R6.64+0x3c00] ;  /* 0x003c000806197981 */ /* 0x000f62000c1e9900 */
[----:B--2---:R-:W-:-:S03]  /*2220*/  VIMNMX3.U32 R8, R8, R11, R10, !PT ;  /* 0x0000000b0808720f */ /* 0x004fc6000780000a */
[----:B------:R-:W2:Y:S04]  /*2230*/  LDG.E.CONSTANT R11, desc[UR8][R6.64+0x2c00] ;  /* 0x002c0008060b7981 */ /* 0x000ea8000c1e9900 */
[----:B------:R-:W2:Y:S01]  /*2240*/  LDG.E.CONSTANT R10, desc[UR8][R6.64+0x3800] ;  /* 0x00380008060a7981 */ /* 0x000ea2000c1e9900 */
[----:B---3--:R-:W-:Y:S02]  /*2250*/  VIMNMX3.U32 R15, R14, R15, R16, !PT ;  /* 0x0000000f0e0f720f */ /* 0x008fe40007800010 */
[----:B-1----:R-:W-:-:S04]  /*2260*/  IADD3 R14, PT, PT, -R23, UR6, RZ ;  /* 0x00000006170e7c10 */ /* 0x002fc8000fffe1ff */
[----:B------:R-:W-:Y:S02]  /*2270*/  ISETP.GE.U32.AND P0, PT, R14, UR5, PT ;  /* 0x000000050e007c0c */ /* 0x000fe4000bf06070 */
[----:B----4-:R-:W-:-:S04]  /*2280*/  VIMNMX3.U32 R17, R17, R18, R19, !PT ;  /* 0x000000121111720f */ /* 0x010fc80007800013 */
[----:B------:R-:W-:Y:S02]  /*2290*/  VIMNMX3.U32 R8, R8, R15, R17, !PT ;  /* 0x0000000f0808720f */ /* 0x000fe40007800011 */
[----:B-----5:R-:W-:Y:S02]  /*22a0*/  VIMNMX3.U32 R20, R20, R21, R22, !PT ;  /* 0x000000151414720f */ /* 0x020fe40007800016 */
[----:B--2---:R-:W-:Y:S02]  /*22b0*/  VIMNMX3.U32 R11, R11, R12, R13, !PT ;  /* 0x0000000c0b0b720f */ /* 0x004fe4000780000d */
[----:B------:R-:W-:-:S04]  /*22c0*/  VIMNMX.U32 R10, PT, PT, R10, R25, !PT ;  /* 0x000000190a0a7248 */ /* 0x000fc80007fe0000 */
[----:B------:R-:W-:-:S04]  /*22d0*/  VIMNMX3.U32 R11, R20, R11, R10, !PT ;  /* 0x0000000b140b720f */ /* 0x000fc8000780000a */
[----:B------:R-:W-:Y:S01]  /*22e0*/  VIMNMX.U32 R8, PT, PT, R8, R11, !PT ;  /* 0x0000000b08087248 */ /* 0x000fe20007fe0000 */
[----:B------:R-:W-:Y:S06]  /*22f0*/  @!P0 BRA `(.L_x_258) ;  /* 0x0000000000fc8947 */ /* 0x000fec0003800000 */
[----:B------:R-:W-:Y:S01]  /*2300*/  VIADD R23, R23, UR5 ;  /* 0x0000000517177c36 */ /* 0x000fe20008000000 */
[----:B------:R-:W-:Y:S01]  /*2310*/  UIADD3 UR4, UPT, UPT, UR4, 0x1, URZ ;  /* 0x0000000104047890 */ /* 0x000fe2000fffe0ff */
[----:B------:R-:W-:Y:S02]  /*2320*/  VIADD R5, R5, UR5 ;  /* 0x0000000505057c36 */ /* 0x000fe40008000000 */
[----:B------:R-:W-:Y:S01]  /*2330*/  VIADD R9, R9, UR5 ;  /* 0x0000000509097c36 */ /* 0x000fe20008000000 */
[----:B------:R-:W-:-:S13]  /*2340*/  ISETP.GT.U32.AND P0, PT, R23, UR7, PT ;  /* 0x0000000717007c0c */ /* 0x000fda000bf04070 */
[----:B------:R-:W-:Y:S05]  /*2350*/  @!P0 BRA `(.L_x_260) ;  /* 0xfffffffc00708947 */ /* 0x000fea000383ffff */
.L_x_259:
[----:B------:R-:W-:-:S13]  /*2360*/  ISETP.GE.U32.AND P0, PT, R23, UR6, PT ;  /* 0x0000000617007c0c */ /* 0x000fda000bf06070 */
[----:B------:R-:W-:Y:S05]  /*2370*/  @P0 BRA `(.L_x_258) ;  /* 0x0000000000dc0947 */ /* 0x000fea0003800000 */
[----:B------:R-:W-:Y:S01]  /*2380*/  IADD3 R23, PT, PT, -R23, UR6, RZ ;  /* 0x0000000617177c10 */ /* 0x000fe2000fffe1ff */
[----:B------:R-:W-:Y:S03]  /*2390*/  BSSY.RECONVERGENT B1, `(.L_x_258) ;  /* 0x0000035000017945 */ /* 0x000fe60003800200 */
[----:B------:R-:W-:-:S13]  /*23a0*/  ISETP.GE.AND P0, PT, R4, R23, PT ;  /* 0x000000170400720c */ /* 0x000fda0003f06270 */
[----:B------:R-:W-:Y:S05]  /*23b0*/  @P0 BRA `(.L_x_261) ;  /* 0x0000000000c80947 */ /* 0x000fea0003800000 */
[----:B------:R-:W0:Y:S01]  /*23c0*/  LDCU UR5, c[0x0][0x3ac] ;  /* 0x00007580ff0577ac */ /* 0x000e220008000800 */
[----:B------:R-:W1:Y:S01]  /*23d0*/  LDC R10, c[0x0][0x3ac] ;  /* 0x0000eb00ff0a7b82 */ /* 0x000e620000000800 */
[----:B------:R-:W-:Y:S01]  /*23e0*/  LOP3.LUT R6, RZ, R4, RZ, 0x33, !PT ;  /* 0x00000004ff067212 */ /* 0x000fe200078e33ff */
[----:B------:R-:W-:Y:S01]  /*23f0*/  IMAD.SHL.U32 R11, R0, 0x1000, RZ ;  /* 0x00001000000b7824 */ /* 0x000fe200078e00ff */
[----:B------:R-:W-:Y:S03]  /*2400*/  BSSY.RECONVERGENT B2, `(.L_x_262) ;  /* 0x0000018000027945 */ /* 0x000fe60003800200 */
[----:B------:R-:W-:Y:S01]  /*2410*/  VIADD R7, R6, UR6 ;  /* 0x0000000606077c36 */ /* 0x000fe20008000000 */
[----:B0-----:R-:W-:-:S06]  /*2420*/  USHF.L.U32 UR5, UR5, 0xc, URZ ;  /* 0x0000000c05057899 */ /* 0x001fcc00080006ff */
[----:B------:R-:W-:-:S04]  /*2430*/  VIADD R6, R11, UR5 ;  /* 0x000000050b067c36 */ /* 0x000fc80008000000 */
[C---:B------:R-:W-:Y:S02]  /*2440*/  IMAD.IADD R11, R7.reuse, 0x1, -R6 ;  /* 0x00000001070b7824 */ /* 0x040fe400078e0a06 */
[----:B-1----:R-:W-:Y:S01]  /*2450*/  IMAD R6, R10, UR4, RZ ;  /* 0x000000040a067c24 */ /* 0x002fe2000f8e02ff */
        /* <DEDUP_REMOVED lines=10> */
.L_x_264:
        /* <DEDUP_REMOVED lines=8> */
.L_x_263:
[----:B------:R-:W-:Y:S05]  /*2580*/  BSYNC.RECONVERGENT B2 ;  /* 0x0000000000027941 */ /* 0x000fea0003800200 */
.L_x_262:
[----:B------:R-:W-:Y:S05]  /*2590*/  @!P1 BRA `(.L_x_261) ;  /* 0x0000000000509947 */ /* 0x000fea0003800000 */
[C---:B------:R-:W-:Y:S02]  /*25a0*/  IMAD.IADD R9, R10.reuse, 0x1, R5 ;  /* 0x000000010a097824 */ /* 0x040fe400078e0205 */
[----:B------:R-:W-:-:S07]  /*25b0*/  VIADD R5, R10, 0x200 ;  /* 0x000002000a057836 */ /* 0x000fce0000000000 */
.L_x_265:
        /* <DEDUP_REMOVED lines=18> */
.L_x_261:
[----:B------:R-:W-:Y:S05]  /*26e0*/  BSYNC.RECONVERGENT B1 ;  /* 0x0000000000017941 */ /* 0x000fea0003800200 */
.L_x_258:
        /* <DEDUP_REMOVED lines=38> */
[----:B------:R-:W-:-:S07]  /*2950*/  VIMNMX.U32 R3, PT, PT, R2, R9, !PT ;  /* 0x0000000902037248 */ /* 0x000fce0007fe0000 */
.L_x_239:
[----:B------:R-:W-:Y:S05]  /*2960*/  BSYNC.RECONVERGENT B0 ;  /* 0x0000000000007941 */ /* 0x000fea0003800200 */
.L_x_227:
[----:B------:R-:W-:Y:S05]  /*2970*/  @P0 EXIT ;  /* 0x000000000000094d */ /* 0x000fea0003800000 */
[----:B01234-:R-:W0:Y:S02]  /*2980*/  LDC.64 R4, c[0x0][0x388] ;  /* 0x0000e200ff047b82 */ /* 0x01fe240000000a00 */
[----:B0-----:R-:W-:-:S05]  /*2990*/  IMAD.WIDE.U32 R4, R0, 0x4, R4 ;  /* 0x0000000400047825 */ /* 0x001fca00078e0004 */
[----:B------:R-:W-:Y:S01]  /*29a0*/  STG.E desc[UR8][R4.64], R3 ;  /* 0x0000000304007986 */ /* 0x000fe2000c101908 */
[----:B------:R-:W-:Y:S05]  /*29b0*/  EXIT ;  /* 0x000000000000794d */ /* 0x000fea0003800000 */
.L_x_266:
        /* <DEDUP_REMOVED lines=12> */
.L_x_326:


//--------------------- .text._ZN3cub18CUB_300001_SM_10006detail6reduce28DeviceReduceSingleTileKernelINS2_10policy_hubIjjN4cuda3__47maximumIjEEE10Policy1000EPjPijS8_ijNS5_3std3__410__identityEEEvT0_T1_T2_T3_T4_T6_ --------------------------
	.section	.text._ZN3cub18CUB_300001_SM_10006detail6reduce28DeviceReduceSingleTileKernelINS2_10policy_hubIjjN4cuda3__47maximumIjEEE10Policy1000EPjPijS8_ijNS5_3std3__410__identityEEEvT0_T1_T2_T3_T4_T6_,"ax",@progbits
	.align	128
        .global         _ZN3cub18CUB_300001_SM_10006detail6reduce28DeviceReduceSingleTileKernelINS2_10policy_hubIjjN4cuda3__47maximumIjEEE10Policy1000EPjPijS8_ijNS5_3std3__410__identityEEEvT0_T1_T2_T3_T4_T6_
        .type           _ZN3cub18CUB_300001_SM_10006detail6reduce28DeviceReduceSingleTileKernelINS2_10policy_hubIjjN4cuda3__47maximumIjEEE10Policy1000EPjPijS8_ijNS5_3std3__410__identityEEEvT0_T1_T2_T3_T4_T6_,@function
        .size           _ZN3cub18CUB_300001_SM_10006detail6reduce28DeviceReduceSingleTileKernelINS2_10policy_hubIjjN4cuda3__47maximumIjEEE10Policy1000EPjPijS8_ijNS5_3std3__410__identityEEEvT0_T1_T2_T3_T4_T6_,(.L_x_327 - _ZN3cub18CUB_300001_SM_10006detail6reduce28DeviceReduceSingleTileKernelINS2_10policy_hubIjjN4cuda3__47maximumIjEEE10Policy1000EPjPijS8_ijNS5_3std3__410__identityEEEvT0_T1_T2_T3_T4_T6_)
        .other          _ZN3cub18CUB_300001_SM_10006detail6reduce28DeviceReduceSingleTileKernelINS2_10policy_hubIjjN4cuda3__47maximumIjEEE10Policy1000EPjPijS8_ijNS5_3std3__410__identityEEEvT0_T1_T2_T3_T4_T6_,@"STO_CUDA_ENTRY STV_DEFAULT"
_ZN3cub18CUB_300001_SM_10006detail6reduce28DeviceReduceSingleTileKernelINS2_10policy_hubIjjN4cuda3__47maximumIjEEE10Policy1000EPjPijS8_ijNS5_3std3__410__identityEEEvT0_T1_T2_T3_T4_T6_:
.text._ZN3cub18CUB_300001_SM_10006detail6reduce28DeviceReduceSingleTileKernelINS2_10policy_hubIjjN4cuda3__47maximumIjEEE10Policy1000EPjPijS8_ijNS5_3std3__410__identityEEEvT0_T1_T2_T3_T4_T6_:
        /* <DEDUP_REMOVED lines=13> */
.L_x_267:
[----:B------:R-:W0:Y:S01]  /*00d0*/  LDCU UR4, c[0x0][0x380] ;  /* 0x00007000ff0477ac */ /* 0x000e220008000800 */
[----:B------:R-:W-:Y:S01]  /*00e0*/  BSSY.RECONVERGENT B0, `(.L_x_268) ;  /* 0x00002d5000007945 */ /* 0x000fe20003800200 */
[----:B0-----:R-:W-:-:S09]  /*00f0*/  ULOP3.LUT UP0, URZ, UR4, 0xf, URZ, 0xc0, !UPT ;  /* 0x0000000f04ff7892 */ /* 0x001fd2000f80c0ff */
[----:B------:R-:W-:Y:S05]  /*0100*/  BRA.U UP0, `(.L_x_269) ;  /* 0x0000001500747547 */ /* 0x000fea000b800000 */
        /* <DEDUP_REMOVED lines=12> */
.L_x_272:
[----:B------:R-:W-:Y:S05]  /*01d0*/  BSYNC.RECONVERGENT B1 ;  /* 0x0000000000017941 */ /* 0x000fea0003800200 */
.L_x_271:
        /* <DEDUP_REMOVED lines=16> */
.L_x_277:
        /* <DEDUP_REMOVED lines=9> */
.L_x_276:
[----:B------:R-:W-:Y:S05]  /*0370*/  BSYNC.RECONVERGENT B2 ;  /* 0x0000000000027941 */ /* 0x000fea0003800200 */
.L_x_275:
[----:B------:R-:W-:Y:S05]  /*0380*/  @!P1 BRA `(.L_x_274) ;  /* 0x00000004001c9947 */ /* 0x000fea0003800000 */
[----:B------:R-:W0:Y:S01]  /*0390*/  LDC.64 R4, c[0x0][0x380] ;  /* 0x0000e000ff047b82 */ /* 0x000e220000000a00 */
[----:B------:R-:W-:Y:S01]  /*03a0*/  IMAD.IADD R7, R3, 0x1, -R6 ;  /* 0x0000000103077824 */ /* 0x000fe200078e0a06 */
[----:B------:R-:W-:Y:S01]  /*03b0*/  BSSY.RECONVERGENT B2, `(.L_x_278) ;  /* 0x0000025000027945 */ /* 0x000fe20003800200 */
[----:B------:R-:W-:-:S03]  /*03c0*/  PLOP3.LUT P0, PT, PT, PT, PT, 0x80, 0x8 ;  /* 0x000000000008781c */ /* 0x000fc60003f0f070 */
[----:B------:R-:W-:Y:S01]  /*03d0*/  ISETP.GT.AND P1, PT, R7, 0xc00, PT ;  /* 0x00000c000700780c */ /* 0x000fe20003f24270 */
[----:B0-----:R-:W-:-:S12]  /*03e0*/  IMAD.WIDE.U32 R4, R6, 0x4, R4 ;  /* 0x0000000406047825 */ /* 0x001fd800078e0004 */
[----:B------:R-:W-:Y:S05]  /*03f0*/  @!P1 BRA `(.L_x_279) ;  /* 0x0000000000809947 */ /* 0x000fea0003800000 */
[----:B------:R-:W-:Y:S01]  /*0400*/  PLOP3.LUT P0, PT, PT, PT, PT, 0x8, 0x80 ;  /* 0x000000000080781c */ /* 0x000fe20003f0e170 */
[----:B------:R-:W-:-:S12]  /*0410*/  VIADD R9, R3, 0xfffff400 ;  /* 0xfffff40003097836 */ /* 0x000fd80000000000 */
.L_x_280:
[----:B------:R-:W2:Y:S04]  /*0420*/  LDG.E.CONSTANT R13, desc[UR6][R4.64] ;  /* 0x00000006040d7981 */ /* 0x000ea8000c1e9900 */
[----:B------:R-:W2:Y:S04]  /*0430*/  LDG.E.CONSTANT R12, desc[UR6][R4.64+0x400] ;  /* 0x00040006040c7981 */ /* 0x000ea8000c1e9900 */
[----:B------:R-:W3:Y:S04]  /*0440*/  LDG.E.CONSTANT R15, desc[UR6][R4.64+0x800] ;  /* 0x00080006040f7981 */ /* 0x000ee8000c1e9900 */
[----:B------:R-:W3:Y:S04]  /*0450*/  LDG.E.CONSTANT R14, desc[UR6][R4.64+0xc00] ;  /* 0x000c0006040e7981 */ /* 0x000ee8000c1e9900 */
[----:B------:R-:W4:Y:S04]  /*0460*/  LDG.E.CONSTANT R17, desc[UR6][R4.64+0x1000] ;  /* 0x0010000604117981 */ /* 0x000f28000c1e9900 */
        /* <DEDUP_REMOVED lines=10> */
[----:B------:R0:W4:Y:S01]  /*0510*/  LDG.E.CONSTANT R7, desc[UR6][R4.64+0x3c00] ;  /* 0x003c000604077981 */ /* 0x000122000c1e9900 */
[----:B------:R-:W-:-:S05]  /*0520*/  VIADD R6, R6, 0x1000 ;  /* 0x0000100006067836 */ /* 0x000fca0000000000 */
[----:B------:R-:W-:Y:S02]  /*0530*/  ISETP.GE.AND P1, PT, R6, R9, PT ;  /* 0x000000090600720c */ /* 0x000fe40003f26270 */
[----:B--2--5:R-:W-:Y:S02]  /*0540*/  VIMNMX3.U32 R12, R2, R13, R12, !PT ;  /* 0x0000000d020c720f */ /* 0x024fe4000780000c */
[----:B------:R-:W-:-:S05]  /*0550*/  IADD3 R13, P2, PT, R4, 0x4000, RZ ;  /* 0x00004000040d7810 */ /* 0x000fca0007f5e0ff */
[----:B0-----:R-:W-:Y:S01]  /*0560*/  IMAD.X R5, RZ, RZ, R5, P2 ;  /* 0x000000ffff057224 */ /* 0x001fe200010e0605 */
[----:B---3--:R-:W-:Y:S01]  /*0570*/  VIMNMX3.U32 R12, R12, R15, R14, !PT ;  /* 0x0000000f0c0c720f */ /* 0x008fe2000780000e */
[----:B------:R-:W-:-:S03]  /*0580*/  IMAD.MOV.U32 R4, RZ, RZ, R13 ;  /* 0x000000ffff047224 */ /* 0x000fc600078e000d */
[----:B----4-:R-:W-:-:S04]  /*0590*/  VIMNMX3.U32 R12, R12, R17, R16, !PT ;  /* 0x000000110c0c720f */ /* 0x010fc80007800010 */
[----:B------:R-:W-:-:S04]  /*05a0*/  VIMNMX3.U32 R12, R12, R19, R18, !PT ;  /* 0x000000130c0c720f */ /* 0x000fc80007800012 */
[----:B------:R-:W-:-:S04]  /*05b0*/  VIMNMX3.U32 R12, R12, R21, R20, !PT ;  /* 0x000000150c0c720f */ /* 0x000fc80007800014 */
[----:B------:R-:W-:-:S04]  /*05c0*/  VIMNMX3.U32 R12, R12, R23, R22, !PT ;  /* 0x000000170c0c720f */ /* 0x000fc80007800016 */
[----:B------:R-:W-:-:S04]  /*05d0*/  VIMNMX3.U32 R10, R12, R10, R11, !PT ;  /* 0x0000000a0c0a720f */ /* 0x000fc8000780000b */
[----:B------:R-:W-:Y:S01]  /*05e0*/  VIMNMX3.U32 R2, R10, R8, R7, !PT ;  /* 0x000000080a02720f */ /* 0x000fe20007800007 */
[----:B------:R-:W-:Y:S06]  /*05f0*/  @!P1 BRA `(.L_x_280) ;  /* 0xfffffffc00889947 */ /* 0x000fec000383ffff */
.L_x_279:
[----:B------:R-:W-:Y:S05]  /*0600*/  BSYNC.RECONVERGENT B2 ;  /* 0x0000000000027941 */ /* 0x000fea0003800200 */
.L_x_278:
        /* <DEDUP_REMOVED lines=10> */
[----:B------:R-:W4:Y:S04]  /*06b0*/  LDG.E.CONSTANT R14, desc[UR6][R4.64+0x1800] ;  /* 0x00180006040e7981 */ /* 0x000f28000c1e9900 */
[----:B------:R0:W4:Y:S01]  /*06c0*/  LDG.E.CONSTANT R13, desc[UR6][R4.64+0x1c00] ;  /* 0x001c0006040d7981 */ /* 0x000122000c1e9900 */
[----:B------:R-:W-:Y:S01]  /*06d0*/  PLOP3.LUT P0, PT, PT, PT, PT, 0x8, 0x80 ;  /* 0x000000000080781c */ /* 0x000fe20003f0e170 */
[----:B------:R-:W-:Y:S01]  /*06e0*/  VIADD R6, R6, 0x800 ;  /* 0x0000080006067836 */ /* 0x000fe20000000000 */
[----:B--2--5:R-:W-:-:S02]  /*06f0*/  VIMNMX3.U32 R7, R2, R7, R8, !PT ;  /* 0x000000070207720f */ /* 0x024fc40007800008 */
[----:B------:R-:W-:-:S05]  /*0700*/  IADD3 R8, P1, PT, R4, 0x2000, RZ ;  /* 0x0000200004087810 */ /* 0x000fca0007f3e0ff */
[----:B0-----:R-:W-:Y:S01]  /*0710*/  IMAD.MOV.U32 R4, RZ, RZ, R8 ;  /* 0x000000ffff047224 */ /* 0x001fe200078e0008 */
[----:B---3--:R-:W-:Y:S01]  /*0720*/  VIMNMX3.U32 R7, R7, R10, R9, !PT ;  /* 0x0000000a0707720f */ /* 0x008fe20007800009 */
[----:B------:R-:W-:-:S04]  /*0730*/  IMAD.X R9, RZ, RZ, R5, P1 ;  /* 0x000000ffff097224 */ /* 0x000fc800008e0605 */
[----:B------:R-:W-:Y:S01]  /*0740*/  IMAD.MOV.U32 R5, RZ, RZ, R9 ;  /* 0x000000ffff057224 */ /* 0x000fe200078e0009 */
[----:B----4-:R-:W-:-:S04]  /*0750*/  VIMNMX3.U32 R7, R7, R12, R11, !PT ;  /* 0x0000000c0707720f */ /* 0x010fc8000780000b */
[----:B------:R-:W-:-:S07]  /*0760*/  VIMNMX3.U32 R2, R7, R14, R13, !PT ;  /* 0x0000000e0702720f */ /* 0x000fce000780000d */
.L_x_282:
[----:B------:R-:W-:Y:S05]  /*0770*/  BSYNC.RECONVERGENT B2 ;  /* 0x0000000000027941 */ /* 0x000fea0003800200 */
.L_x_281:
[----:B------:R-:W-:-:S13]  /*0780*/  ISETP.LT.OR P0, PT, R6, R3, P0 ;  /* 0x000000030600720c */ /* 0x000fda0000701670 */
[----:B------:R-:W-:Y:S05]  /*0790*/  @!P0 BRA `(.L_x_274) ;  /* 0x0000000000188947 */ /* 0x000fea0003800000 */
[----:B------:R-:W2:Y:S04]  /*07a0*/  LDG.E.CONSTANT R7, desc[UR6][R4.64] ;  /* 0x0000000604077981 */ /* 0x000ea8000c1e9900 */
[----:B------:R-:W2:Y:S04]  /*07b0*/  LDG.E.CONSTANT R6, desc[UR6][R4.64+0x400] ;  /* 0x0004000604067981 */ /* 0x000ea8000c1e9900 */
[----:B------:R-:W3:Y:S04]  /*07c0*/  LDG.E.CONSTANT R9, desc[UR6][R4.64+0x800] ;  /* 0x0008000604097981 */ /* 0x000ee8000c1e9900 */
[----:B------:R-:W3:Y:S01]  /*07d0*/  LDG.E.CONSTANT R8, desc[UR6][R4.64+0xc00] ;  /* 0x000c000604087981 */ /* 0x000ee2000c1e9900 */
[----:B--2--5:R-:W-:-:S04]  /*07e0*/  VIMNMX3.U32 R2, R2, R7, R6, !PT ;  /* 0x000000070202720f */ /* 0x024fc80007800006 */
[----:B---3--:R-:W-:-:S07]  /*07f0*/  VIMNMX3.U32 R2, R2, R9, R8, !PT ;  /* 0x000000090202720f */ /* 0x008fce0007800008 */
.L_x_274:
[----:B------:R-:W-:Y:S05]  /*0800*/  BSYNC.RECONVERGENT B1 ;  /* 0x0000000000017941 */ /* 0x000fea0003800200 */
.L_x_273:
        /* <DEDUP_REMOVED lines=11> */
[----:B------:R-:W2:Y:S01]  /*08c0*/  @!P1 S2R R6, SR_CgaCtaId ;  /* 0x0000000000069919 */ /* 0x000ea20000008800 */
[----:B0-----:R-:W-:Y:S02]  /*08d0*/  @!P1 MOV R5, 0x400 ;  /* 0x0000040000059802 */ /* 0x001fe40000000f00 */
[----:B------:R-:W-:-:S04]  /*08e0*/  @!P1 SHF.R.U32.HI R4, RZ, 0x3, R0 ;  /* 0x00000003ff049819 */ /* 0x000fc80000011600 */
[----:B------:R-:W-:Y:S02]  /*08f0*/  @!P1 LOP3.LUT R4, R4, 0x7c, RZ, 0xc0, !PT ;  /* 0x0000007c04049812 */ /* 0x000fe400078ec0ff */
[----:B-1----:R-:W-:Y:S02]  /*0900*/  @!P0 VIMNMX.U32 R2, PT, PT, R2, R3, !PT ;  /* 0x0000000302028248 */ /* 0x002fe40007fe0000 */
[----:B------:R-:W-:-:S03]  /*0910*/  ISETP.GT.AND P0, PT, R8, 0x1b, PT ;  /* 0x0000001b0800780c */ /* 0x000fc60003f04270 */
[----:B------:R-:W0:Y:S01]  /*0920*/  SHFL.DOWN PT, R3, R2, 0x4, 0x1f ;  /* 0x08801f0002037f89 */ /* 0x000e2200000e0000 */
[----:B--2---:R-:W-:-:S05]  /*0930*/  @!P1 LEA R5, R6, R5, 0x18 ;  /* 0x0000000506059211 */ /* 0x004fca00078ec0ff */
        /* <DEDUP_REMOVED lines=24> */
.L_x_283:
[----:B------:R-:W1:Y:S01]  /*0ac0*/  S2R R9, SR_LANEID ;  /* 0x0000000000097919 */ /* 0x000e620000000000 */
[----:B------:R-:W-:-:S05]  /*0ad0*/  LOP3.LUT R2, R0, 0x3e0, RZ, 0xc0, !PT ;  /* 0x000003e000027812 */ /* 0x000fca00078ec0ff */
[----:B0-----:R-:W-:Y:S01]  /*0ae0*/  VIADD R4, R2, 0x20 ;  /* 0x0000002002047836 */ /* 0x001fe20000000000 */
[----:B------:R-:W-:-:S04]  /*0af0*/  LOP3.LUT R2, RZ, R2, RZ, 0x33, !PT ;  /* 0x00000002ff027212 */ /* 0x000fc800078e33ff */
[----:B------:R-:W-:Y:S01]  /*0b00*/  ISETP.GT.U32.AND P0, PT, R4, R3, PT ;  /* 0x000000030400720c */ /* 0x000fe20003f04070 */
[----:B------:R-:W-:-:S05]  /*0b10*/  IMAD.IADD R2, R2, 0x1, R3 ;  /* 0x0000000102027824 */ /* 0x000fca00078e0203 */
[----:B------:R-:W-:-:S05]  /*0b20*/  SEL R2, R2, 0x1f, P0 ;  /* 0x0000001f02027807 */ /* 0x000fca0000000000 */
[----:B------:R-:W0:Y:S01]  /*0b30*/  SHFL.DOWN PT, R4, R7, 0x1, R2 ;  /* 0x0820000007047989 */ /* 0x000e2200000e0002 */
[C---:B-1----:R-:W-:Y:S01]  /*0b40*/  ISETP.GE.AND P0, PT, R9.reuse, R2, PT ;  /* 0x000000020900720c */ /* 0x042fe20003f06270 */
[C---:B------:R-:W-:Y:S01]  /*0b50*/  VIADD R5, R9.reuse, 0x2 ;  /* 0x0000000209057836 */ /* 0x040fe20000000000 */
[----:B------:R-:W-:-:S11]  /*0b60*/  ISETP.NE.AND P1, PT, R9, RZ, PT ;  /* 0x000000ff0900720c */ /* 0x000fd60003f25270 */
[----:B0-----:R-:W-:Y:S02]  /*0b70*/  @!P0 VIMNMX.U32 R7, PT, PT, R4, R7, !PT ;  /* 0x0000000704078248 */ /* 0x001fe40007fe0000 */
[----:B------:R-:W0:Y:S01]  /*0b80*/  @!P1 S2R R11, SR_CgaCtaId ;  /* 0x00000000000b9919 */ /* 0x000e220000008800 */
[----:B------:R-:W-:Y:S01]  /*0b90*/  ISETP.GT.AND P0, PT, R5, R2, PT ;  /* 0x000000020500720c */ /* 0x000fe20003f04270 */
[----:B------:R-:W-:Y:S01]  /*0ba0*/  VIADD R5, R9, 0x4 ;  /* 0x0000000409057836 */ /* 0x000fe20000000000 */
[----:B------:R-:W-:Y:S01]  /*0bb0*/  @!P1 MOV R6, 0x400 ;  /* 0x0000040000069802 */ /* 0x000fe20000000f00 */
[----:B------:R-:W1:Y:S10]  /*0bc0*/  SHFL.DOWN PT, R4, R7, 0x2, R2 ;  /* 0x0840000007047989 */ /* 0x000e7400000e0002 */
        /* <DEDUP_REMOVED lines=25> */
[C---:B------:R-:W-:Y:S02]  /*0d60*/  ISETP.GT.U32.AND P3, PT, R3.reuse, 0x60, PT ;  /* 0x000000600300780c */ /* 0x040fe40003f64070 */
[----:B------:R-:W-:Y:S01]  /*0d70*/  ISETP.GT.U32.AND P1, PT, R3, 0x80, PT ;  /* 0x000000800300780c */ /* 0x000fe20003f24070 */
[----:B0-----:R-:W-:-:S09]  /*0d80*/  ULEA UR4, UR5, UR4, 0x18 ;  /* 0x0000000405047291 */ /* 0x001fd2000f8ec0ff */
[----:B------:R-:W0:Y:S04]  /*0d90*/  LDS R0, [UR4+0xc] ;  /* 0x00000c04ff007984 */ /* 0x000e280008000800 */
[----:B------:R-:W2:Y:S04]  /*0da0*/  LDS.128 R8, [UR4+0x10] ;  /* 0x00001004ff087984 */ /* 0x000ea80008000c00 */
[----:B-1----:R-:W1:Y:S01]  /*0db0*/  LDS.64 R6, [UR4+0x20] ;  /* 0x00002004ff067984 */ /* 0x002e620008000a00 */
[----:B0-----:R-:W-:Y:S02]  /*0dc0*/  @P2 VIMNMX.U32 R5, PT, PT, R5, R0, !PT ;  /* 0x0000000005052248 */ /* 0x001fe40007fe0000 */
[----:B------:R-:W-:-:S02]  /*0dd0*/  ISETP.GT.U32.AND P2, PT, R3, 0xa0, PT ;  /* 0x000000a00300780c */ /* 0x000fc40003f44070 */
[----:B--2---:R-:W-:Y:S02]  /*0de0*/  @P4 VIMNMX.U32 R5, PT, PT, R5, R8, !PT ;  /* 0x0000000805054248 */ /* 0x004fe40007fe0000 */
[----:B------:R-:W-:Y:S02]  /*0df0*/  ISETP.GT.U32.AND P4, PT, R3, 0xc0, PT ;  /* 0x000000c00300780c */ /* 0x000fe40003f84070 */
[----:B------:R-:W-:Y:S02]  /*0e00*/  @P3 VIMNMX.U32 R5, PT, PT, R5, R9, !PT ;  /* 0x0000000905053248 */ /* 0x000fe40007fe0000 */
[----:B------:R-:W-:Y:S02]  /*0e10*/  ISETP.GT.U32.AND P3, PT, R3, 0xe0, PT ;  /* 0x000000e00300780c */ /* 0x000fe40003f64070 */
[----:B------:R-:W-:-:S04]  /*0e20*/  @P1 VIMNMX.U32 R5, PT, PT, R5, R10, !PT ;  /* 0x0000000a05051248 */ /* 0x000fc80007fe0000 */
[----:B------:R-:W-:-:S04]  /*0e30*/  @P2 VIMNMX.U32 R5, PT, PT, R5, R11, !PT ;  /* 0x0000000b05052248 */ /* 0x000fc80007fe0000 */
[----:B-1----:R-:W-:-:S04]  /*0e40*/  @P4 VIMNMX.U32 R5, PT, PT, R5, R6, !PT ;  /* 0x0000000605054248 */ /* 0x002fc80007fe0000 */
[----:B------:R-:W-:Y:S01]  /*0e50*/  @P3 VIMNMX.U32 R5, PT, PT, R5, R7, !PT ;  /* 0x0000000705053248 */ /* 0x000fe20007fe0000 */
[----:B------:R-:W-:Y:S06]  /*0e60*/  BRA `(.L_x_284) ;  /* 0x0000001c00f07947 */ /* 0x000fec0003800000 */
.L_x_270:
[----:B------:R-:W0:Y:S01]  /*0e70*/  S2R R0, SR_TID.X ;  /* 0x0000000000007919 */ /* 0x000e220000002100 */
[----:B------:R-:W1:Y:S02]  /*0e80*/  LDCU.64 UR4, c[0x0][0x380] ;  /* 0x00007000ff0477ac */ /* 0x000e640008000a00 */
[----:B-1----:R-:W-:Y:S02]  /*0e90*/  IMAD.U32 R22, RZ, RZ, UR4 ;  /* 0x00000004ff167e24 */ /* 0x002fe4000f8e00ff */
[----:B------:R-:W-:Y:S02]  /*0ea0*/  IMAD.U32 R23, RZ, RZ, UR5 ;  /* 0x00000005ff177e24 */ /* 0x000fe4000f8e00ff */
[----:B0-----:R-:W-:-:S04]  /*0eb0*/  IMAD.SHL.U32 R2, R0, 0x4, RZ ;  /* 0x0000000400027824 */ /* 0x001fc800078e00ff */
[----:B------:R-:W-:-:S05]  /*0ec0*/  IMAD.WIDE.U32 R24, R2, 0x4, R22 ;  /* 0x0000000402187825 */ /* 0x000fca00078e0016 */
[----:B------:R-:W2:Y:S04]  /*0ed0*/  LDG.E.128.CONSTANT R4, desc[UR6][R24.64] ;  /* 0x0000000618047981 */ /* 0x000ea8000c1e9d00 */
[----:B------:R-:W3:Y:S04]  /*0ee0*/  LDG.E.128.CONSTANT R8, desc[UR6][R24.64+0x1000] ;  /* 0x0010000618087981 */ /* 0x000ee8000c1e9d00 */
[----:B------:R-:W4:Y:S04]  /*0ef0*/  LDG.E.128.CONSTANT R12, desc[UR6][R24.64+0x2000] ;  /* 0x00200006180c7981 */ /* 0x000f28000c1e9d00 */
[----:B------:R-:W5:Y:S01]  /*0f00*/  LDG.E.128.CONSTANT R16, desc[UR6][R24.64+0x3000] ;  /* 0x0030000618107981 */ /* 0x000f62000c1e9d00 */
[----:B------:R-:W-:Y:S01]  /*0f10*/  VIADD R20, R3, 0xfffff000 ;  /* 0xfffff00003147836 */ /* 0x000fe20000000000 */
[----:B------:R-:W-:-:S04]  /*0f20*/  UMOV UR4, 0x1000 ;  /* 0x0000100000047882 */ /* 0x000fc80000000000 */
[----:B------:R-:W-:Y:S02]  /*0f30*/  ISETP.GE.U32.AND P0, PT, R20, 0x1000, PT ;  /* 0x000010001400780c */ /* 0x000fe40003f06070 */
        /* <DEDUP_REMOVED lines=9> */
[----:B------:R-:W0:Y:S01]  /*0fd0*/  LDC R3, c[0x0][0x390] ;  /* 0x0000e400ff037b82 */ /* 0x000e220000000800 */
[----:B------:R-:W-:-:S07]  /*0fe0*/  UMOV UR4, 0x1000 ;  /* 0x0000100000047882 */ /* 0x000fce0000000000 */
[----:B------:R-:W1:Y:S02]  /*0ff0*/  LDC.64 R22, c[0x0][0x380] ;  /* 0x0000e000ff167b82 */ /* 0x000e640000000a00 */
.L_x_287:
[----:B------:R-:W-:-:S04]  /*1000*/  VIADD R25, R2, UR4 ;  /* 0x0000000402197c36 */ /* 0x000fc80008000000 */
[----:B-1----:R-:W-:-:S05]  /*1010*/  IMAD.WIDE.U32 R24, R25, 0x4, R22 ;  /* 0x0000000419187825 */ /* 0x002fca00078e0016 */
[----:B------:R-:W2:Y:S04]  /*1020*/  LDG.E.128.CONSTANT R4, desc[UR6][R24.64] ;  /* 0x0000000618047981 */ /* 0x000ea8000c1e9d00 */
[----:B------:R-:W3:Y:S04]  /*1030*/  LDG.E.128.CONSTANT R8, desc[UR6][R24.64+0x1000] ;  /* 0x0010000618087981 */ /* 0x000ee8000c1e9d00 */
[----:B------:R-:W4:Y:S04]  /*1040*/  LDG.E.128.CONSTANT R12, desc[UR6][R24.64+0x2000] ;  /* 0x00200006180c7981 */ /* 0x000f28000c1e9d00 */
[----:B------:R-:W5:Y:S01]  /*1050*/  LDG.E.128.CONSTANT R16, desc[UR6][R24.64+0x3000] ;  /* 0x0030000618107981 */ /* 0x000f62000c1e9d00 */
[----:B--2---:R-:W-:Y:S01]  /*1060*/  VIMNMX3.U32 R4, R21, R4, R5, !PT ;  /* 0x000000041504720f */ /* 0x004fe20007800005 */
[----:B0-----:R-:W-:Y:S01]  /*1070*/  VIADD R5, R3, -UR4 ;  /* 0x8000000403057c36 */ /* 0x001fe20008000000 */
[----:B---3--:R-:W-:-:S04]  /*1080*/  VIMNMX3.U32 R7, R6, R7, R8, !PT ;  /* 0x000000070607720f */ /* 0x008fc80007800008 */
[----:B------:R-:W-:Y:S02]  /*1090*/  ISETP.GE.U32.AND P0, PT, R5, 0x1000, PT ;  /* 0x000010000500780c */ /* 0x000fe40003f06070 */
        /* <DEDUP_REMOVED lines=8> */
[----:B------:R-:W-:-:S06]  /*1120*/  UIADD3 UR4, UPT, UPT, UR4, 0x1000, URZ ;  /* 0x0000100004047890 */ /* 0x000fcc000fffe0ff */
[----:B------:R-:W-:-:S13]  /*1130*/  ISETP.LT.U32.AND P0, PT, R20, UR4, PT ;  /* 0x0000000414007c0c */ /* 0x000fda000bf01070 */
[----:B------:R-:W-:Y:S05]  /*1140*/  @!P0 BRA `(.L_x_287) ;  /* 0xfffffffc00ac8947 */ /* 0x000fea000383ffff */
.L_x_285:
[----:B------:R-:W-:-:S13]  /*1150*/  ISETP.LE.U32.AND P0, PT, R3, UR4, PT ;  /* 0x0000000403007c0c */ /* 0x000fda000bf03070 */
[----:B------:R-:W-:Y:S05]  /*1160*/  @P0 BRA `(.L_x_286) ;  /* 0x0000000000c00947 */ /* 0x000fea0003800000 */
[----:B------:R-:W-:Y:S01]  /*1170*/  VIADD R5, R3, -UR4 ;  /* 0x8000000403057c36 */ /* 0x000fe20008000000 */
[----:B------:R-:W-:Y:S04]  /*1180*/  BSSY.RECONVERGENT B1, `(.L_x_286) ;  /* 0x000002e000017945 */ /* 0x000fe80003800200 */
[----:B------:R-:W-:-:S13]  /*1190*/  ISETP.GE.AND P0, PT, R0, R5, PT ;  /* 0x000000050000720c */ /* 0x000fda0003f06270 */
[----:B------:R-:W-:Y:S05]  /*11a0*/  @P0 BRA `(.L_x_288) ;  /* 0x0000000000ac0947 */ /* 0x000fea0003800000 */
[----:B------:R-:W-:Y:S01]  /*11b0*/  LOP3.LUT R2, RZ, R0, RZ, 0x33, !PT ;  /* 0x00000000ff027212 */ /* 0x000fe200078e33ff */
[----:B------:R-:W-:Y:S01]  /*11c0*/  BSSY.RECONVERGENT B2, `(.L_x_289) ;  /* 0x0000014000027945 */ /* 0x000fe20003800200 */
[----:B------:R-:W-:Y:S02]  /*11d0*/  IMAD.MOV.U32 R4, RZ, RZ, R0 ;  /* 0x000000ffff047224 */ /* 0x000fe400078e0000 */
[----:B------:R-:W-:-:S04]  /*11e0*/  IADD3 R2, PT, PT, R3, -UR4, R2 ;  /* 0x8000000403027c10 */ /* 0x000fc8000fffe002 */
[C---:B------:R-:W-:Y:S02]  /*11f0*/  LOP3.LUT R3, R2.reuse, 0x300, RZ, 0xc0, !PT ;  /* 0x0000030002037812 */ /* 0x040fe400078ec0ff */
[----:B------:R-:W-:Y:S02]  /*1200*/  ISETP.GE.U32.AND P1, PT, R2, 0x300, PT ;  /* 0x000003000200780c */ /* 0x000fe40003f26070 */
[----:B------:R-:W-:-:S13]  /*1210*/  ISETP.NE.AND P0, PT, R3, 0x300, PT ;  /* 0x000003000300780c */ /* 0x000fda0003f05270 */
[----:B------:R-:W-:Y:S05]  /*1220*/  @!P0 BRA `(.L_x_290) ;  /* 0x0000000000348947 */ /* 0x000fea0003800000 */
[----:B------:R-:W-:Y:S01]  /*1230*/  LEA.HI R2, R2, 0x1, RZ, 0x18 ;  /* 0x0000000102027811 */ /* 0x000fe200078fc0ff */
[----:B------:R-:W-:Y:S02]  /*1240*/  VIADD R7, R0, UR4 ;  /* 0x0000000400077c36 */ /* 0x000fe40008000000 */
[----:B------:R-:W-:Y:S01]  /*1250*/  IMAD.MOV.U32 R4, RZ, RZ, R0 ;  /* 0x000000ffff047224 */ /* 0x000fe200078e0000 */
[----:B------:R-:W-:-:S05]  /*1260*/  LOP3.LUT R2, R2, 0x3, RZ, 0xc0, !PT ;  /* 0x0000000302027812 */ /* 0x000fca00078ec0ff */
[----:B------:R-:W-:-:S07]  /*1270*/  IMAD.MOV R6, RZ, RZ, -R2 ;  /* 0x000000ffff067224 */ /* 0x000fce00078e0a02 */
.L_x_291:
        /* <DEDUP_REMOVED lines=8> */
.L_x_290:
[----:B------:R-:W-:Y:S05]  /*1300*/  BSYNC.RECONVERGENT B2 ;  /* 0x0000000000027941 */ /* 0x000fea0003800200 */
.L_x_289:
[----:B------:R-:W-:Y:S05]  /*1310*/  @!P1 BRA `(.L_x_288) ;  /* 0x0000000000509947 */ /* 0x000fea0003800000 */
[C---:B------:R-:W-:Y:S02]  /*1320*/  VIADD R12, R4.reuse, 0x200 ;  /* 0x00000200040c7836 */ /* 0x040fe40000000000 */
[----:B------:R-:W-:-:S07]  /*1330*/  VIADD R13, R4, UR4 ;  /* 0x00000004040d7c36 */ /* 0x000fce0008000000 */
.L_x_292:
        /* <DEDUP_REMOVED lines=18> */
.L_x_288:
[----:B------:R-:W-:Y:S05]  /*1460*/  BSYNC.RECONVERGENT B1 ;  /* 0x0000000000017941 */ /* 0x000fea0003800200 */
.L_x_286:
        /* <DEDUP_REMOVED lines=39> */
.L_x_269:
        /* <DEDUP_REMOVED lines=12> */
.L_x_295:
[----:B------:R-:W-:Y:S05]  /*17a0*/  BSYNC.RECONVERGENT B1 ;  /* 0x0000000000017941 */ /* 0x000fea0003800200 */
.L_x_294:
        /* <DEDUP_REMOVED lines=16> */
.L_x_300:
        /* <DEDUP_REMOVED lines=9> */
.L_x_299:
[----:B------:R-:W-:Y:S05]  /*1940*/  BSYNC.RECONVERGENT B2 ;  /* 0x0000000000027941 */ /* 0x000fea0003800200 */
.L_x_298:
        /* <DEDUP_REMOVED lines=10> */
.L_x_303:
        /* <DEDUP_REMOVED lines=30> */
.L_x_302:
[----:B------:R-:W-:Y:S05]  /*1bd0*/  BSYNC.RECONVERGENT B2 ;  /* 0x0000000000027941 */ /* 0x000fea0003800200 */
.L_x_301:
        /* <DEDUP_REMOVED lines=22> */
.L_x_305:
[----:B------:R-:W-:Y:S05]  /*1d40*/  BSYNC.RECONVERGENT B2 ;  /* 0x0000000000027941 */ /* 0x000fea0003800200 */
.L_x_304:
        /* <DEDUP_REMOVED lines=8> */
.L_x_297:
[----:B------:R-:W-:Y:S05]  /*1dd0*/  BSYNC.RECONVERGENT B1 ;  /* 0x0000000000017941 */ /* 0x000fea0003800200 */
.L_x_296:
        /* <DEDUP_REMOVED lines=37> */
[----:B----4-:R-:W1:Y:S01]  /*2030*/  LDS.64 R2, [UR4+0x20] ;  /* 0x00002004ff027984 */ /* 0x010e620008000a00 */
[----:B0-----:R-:W-:-:S04]  /*2040*/  VIMNMX3.U32 R0, R5, R0, R8, !PT ;  /* 0x000000000500720f */ /* 0x001fc80007800008 */
[----:B------:R-:W-:-:S04]  /*2050*/  VIMNMX3.U32 R0, R0, R9, R10, !PT ;  /* 0x000000090000720f */ /* 0x000fc8000780000a */
[----:B-1----:R-:W-:-:S04]  /*2060*/  VIMNMX3.U32 R0, R0, R11, R2, !PT ;  /* 0x0000000b0000720f */ /* 0x002fc80007800002 */
[----:B------:R-:W-:Y:S01]  /*2070*/  VIMNMX.U32 R5, PT, PT, R0, R3, !PT ;  /* 0x0000000300057248 */ /* 0x000fe20007fe0000 */
[----:B------:R-:W-:Y:S06]  /*2080*/  BRA `(.L_x_284) ;  /* 0x0000000c00687947 */ /* 0x000fec0003800000 */
.L_x_306:
[----:B0-----:R-:W0:Y:S01]  /*2090*/  S2R R4, SR_LANEID ;  /* 0x0000000000047919 */ /* 0x001e220000000000 */
[----:B------:R-:W-:-:S05]  /*20a0*/  LOP3.LUT R2, R0, 0x3e0, RZ, 0xc0, !PT ;  /* 0x000003e000027812 */ /* 0x000fca00078ec0ff */
[----:B------:R-:W-:Y:S01]  /*20b0*/  VIADD R6, R2, 0x20 ;  /* 0x0000002002067836 */ /* 0x000fe20000000000 */
[----:B------:R-:W-:-:S04]  /*20c0*/  LOP3.LUT R2, RZ, R2, RZ, 0x33, !PT ;  /* 0x00000002ff027212 */ /* 0x000fc800078e33ff */
[----:B------:R-:W-:Y:S01]  /*20d0*/  ISETP.GT.U32.AND P0, PT, R6, R3, PT ;  /* 0x000000030600720c */ /* 0x000fe20003f04070 */
[----:B------:R-:W-:-:S05]  /*20e0*/  IMAD.IADD R2, R2, 0x1, R3 ;  /* 0x0000000102027824 */ /* 0x000fca00078e0203 */
[----:B------:R-:W-:-:S05]  /*20f0*/  SEL R6, R2, 0x1f, P0 ;  /* 0x0000001f02067807 */ /* 0x000fca0000000000 */
[----:B------:R-:W1:Y:S01]  /*2100*/  SHFL.DOWN PT, R2, R7, 0x1, R6 ;  /* 0x0820000007027989 */ /* 0x000e6200000e0006 */
[C---:B0-----:R-:W-:Y:S01]  /*2110*/  ISETP.GE.AND P0, PT, R4.reuse, R6, PT ;  /* 0x000000060400720c */ /* 0x041fe20003f06270 */
[C---:B------:R-:W-:Y:S01]  /*2120*/  VIADD R5, R4.reuse, 0x2 ;  /* 0x0000000204057836 */ /* 0x040fe20000000000 */
[----:B------:R-:W-:-:S11]  /*2130*/  ISETP.NE.AND P1, PT, R4, RZ, PT ;  /* 0x000000ff0400720c */ /* 0x000fd60003f25270 */
[----:B-1----:R-:W-:Y:S02]  /*2140*/  @!P0 VIMNMX.U32 R7, PT, PT, R2, R7, !PT ;  /* 0x0000000702078248 */ /* 0x002fe40007fe0000 */
[----:B------:R-:W0:Y:S01]  /*2150*/  @!P1 S2R R8, SR_CgaCtaId ;  /* 0x0000000000089919 */ /* 0x000e220000008800 */
[----:B------:R-:W-:Y:S01]  /*2160*/  ISETP.GT.AND P0, PT, R5, R6, PT ;  /* 0x000000060500720c */ /* 0x000fe20003f04270 */
[----:B------:R-:W-:Y:S01]  /*2170*/  VIADD R5, R4, 0x4 ;  /* 0x0000000404057836 */ /* 0x000fe20000000000 */
[----:B------:R-:W1:Y:S11]  /*2180*/  SHFL.DOWN PT, R2, R7, 0x2, R6 ;  /* 0x0840000007027989 */ /* 0x000e7600000e0006 */
        /* <DEDUP_REMOVED lines=29> */
[----:B------:R-:W0:Y:S04]  /*2360*/  LDS R0, [UR4+0xc] ;  /* 0x00000c04ff007984 */ /* 0x000e280008000800 */
[----:B------:R-:W1:Y:S04]  /*2370*/  LDS.128 R8, [UR4+0x10] ;  /* 0x00001004ff087984 */ /* 0x000e680008000c00 */
[----:B------:R-:W2:Y:S01]  /*2380*/  LDS.64 R6, [UR4+0x20] ;  /* 0x00002004ff067984 */ /* 0x000ea20008000a00 */
[----:B0-----:R-:W-:Y:S02]  /*2390*/  @P2 VIMNMX.U32 R5, PT, PT, R5, R0, !PT ;  /* 0x0000000005052248 */ /* 0x001fe40007fe0000 */
[----:B------:R-:W-:-:S02]  /*23a0*/  ISETP.GT.U32.AND P2, PT, R3, 0xa0, PT ;  /* 0x000000a00300780c */ /* 0x000fc40003f44070 */
[----:B-1----:R-:W-:Y:S02]  /*23b0*/  @P4 VIMNMX.U32 R5, PT, PT, R5, R8, !PT ;  /* 0x0000000805054248 */ /* 0x002fe40007fe0000 */
        /* <DEDUP_REMOVED lines=8> */
.L_x_293:
[----:B------:R-:W0:Y:S01]  /*2440*/  S2R R11, SR_TID.X ;  /* 0x00000000000b7919 */ /* 0x000e220000002100 */
[----:B------:R-:W1:Y:S02]  /*2450*/  LDCU.64 UR4, c[0x0][0x380] ;  /* 0x00007000ff0477ac */ /* 0x000e640008000a00 */
[----:B-1----:R-:W-:Y:S02]  /*2460*/  IMAD.U32 R6, RZ, RZ, UR4 ;  /* 0x00000004ff067e24 */ /* 0x002fe4000f8e00ff */
[----:B------:R-:W-:Y:S02]  /*2470*/  IMAD.U32 R7, RZ, RZ, UR5 ;  /* 0x00000005ff077e24 */ /* 0x000fe4000f8e00ff */
        /* <DEDUP_REMOVED lines=18> */
[----:B------:R-:W-:-:S05]  /*25a0*/  VIADD R2, R3, 0xfffff000 ;  /* 0xfffff00003027836 */ /* 0x000fca0000000000 */
[----:B------:R-:W-:Y:S02]  /*25b0*/  ISETP.GE.U32.AND P0, PT, R2, 0x1000, PT ;  /* 0x000010000200780c */ /* 0x000fe40003f06070 */
[----:B---3--:R-:W-:Y:S02]  /*25c0*/  VIMNMX3.U32 R0, R22, R0, R9, !PT ;  /* 0x000000001600720f */ /* 0x008fe40007800009 */
[----:B----4-:R-:W-:-:S04]  /*25d0*/  VIMNMX3.U32 R10, R10, R15, R12, !PT ;  /* 0x0000000f0a0a720f */ /* 0x010fc8000780000c */
[----:B------:R-:W-:Y:S02]  /*25e0*/  VIMNMX3.U32 R0, R0, R13, R10, !PT ;  /* 0x0000000d0000720f */ /* 0x000fe4000780000a */
[----:B-----5:R-:W-:Y:S01]  /*25f0*/  VIMNMX3.U32 R14, R14, R17, R16, !PT ;  /* 0x000000110e0e720f */ /* 0x020fe20007800010 */
[----:B------:R-:W-:Y:S01]  /*2600*/  IMAD.MOV.U32 R10, RZ, RZ, 0x1000 ;  /* 0x00001000ff0a7424 */ /* 0x000fe200078e00ff */
[----:B------:R-:W-:-:S04]  /*2610*/  VIMNMX3.U32 R18, R18, R19, R20, !PT ;  /* 0x000000131212720f */ /* 0x000fc80007800014 */
[----:B------:R-:W-:-:S04]  /*2620*/  VIMNMX3.U32 R21, R14, R18, R21, !PT ;  /* 0x000000120e15720f */ /* 0x000fc80007800015 */
[----:B------:R-:W-:Y:S01]  /*2630*/  VIMNMX.U32 R24, PT, PT, R0, R21, !PT ;  /* 0x0000001500187248 */ /* 0x000fe20007fe0000 */
[----:B------:R-:W-:Y:S06]  /*2640*/  @!P0 BRA `(.L_x_307) ;  /* 0x0000000000948947 */ /* 0x000fec0003800000 */
[----:B------:R-:W0:Y:S01]  /*2650*/  LDC R3, c[0x0][0x390] ;  /* 0x0000e400ff037b82 */ /* 0x000e220000000800 */
[----:B------:R-:W-:-:S07]  /*2660*/  IMAD.MOV.U32 R10, RZ, RZ, 0x1000 ;  /* 0x00001000ff0a7424 */ /* 0x000fce00078e00ff */
[----:B------:R-:W1:Y:S02]  /*2670*/  LDC.64 R6, c[0x0][0x380] ;  /* 0x0000e000ff067b82 */ /* 0x000e640000000a00 */
.L_x_309:
[----:B------:R-:W-:-:S04]  /*2680*/  IMAD.WIDE.U32 R8, R10, 0x4, R4 ;  /* 0x000000040a087825 */ /* 0x000fc800078e0004 */
[----:B------:R-:W-:Y:S01]  /*2690*/  IMAD.IADD R27, R11, 0x1, R10 ;  /* 0x000000010b1b7824 */ /* 0x000fe200078e020a */
[----:B------:R-:W2:Y:S03]  /*26a0*/  LDG.E.CONSTANT R19, desc[UR6][R8.64+0x2c00] ;  /* 0x002c000608137981 */ /* 0x000ea6000c1e9900 */
[----:B-1----:R-:W-:Y:S01]  /*26b0*/  IMAD.WIDE.U32 R26, R27, 0x4, R6 ;  /* 0x000000041b1a7825 */ /* 0x002fe200078e0006 */
        /* <DEDUP_REMOVED lines=16> */
[----:B0-----:R-:W-:-:S05]  /*27c0*/  IMAD.IADD R18, R3, 0x1, -R10 ;  /* 0x0000000103127824 */ /* 0x001fca00078e0a0a */
[----:B------:R-:W-:Y:S02]  /*27d0*/  ISETP.GE.U32.AND P0, PT, R18, 0x1000, PT ;  /* 0x000010001200780c */ /* 0x000fe40003f06070 */
[----:B---3--:R-:W-:Y:S02]  /*27e0*/  VIMNMX3.U32 R25, R24, R27, R25, !PT ;  /* 0x0000001b1819720f */ /* 0x008fe40007800019 */
[----:B----4-:R-:W-:Y:S02]  /*27f0*/  VIMNMX3.U32 R0, R23, R22, R0, !PT ;  /* 0x000000161700720f */ /* 0x010fe40007800000 */
[----:B-----5:R-:W-:Y:S02]  /*2800*/  VIMNMX3.U32 R13, R20, R21, R13, !PT ;  /* 0x00000015140d720f */ /* 0x020fe4000780000d */
[----:B------:R-:W-:Y:S02]  /*2810*/  VIMNMX.U32 R12, PT, PT, R15, R12, !PT ;  /* 0x0000000c0f0c7248 */ /* 0x000fe40007fe0000 */
[----:B------:R-:W-:-:S02]  /*2820*/  VIMNMX3.U32 R16, R16, R17, R26, !PT ;  /* 0x000000111010720f */ /* 0x000fc4000780001a */
[----:B------:R-:W-:Y:S02]  /*2830*/  VIMNMX3.U32 R13, R13, R14, R12, !PT ;  /* 0x0000000e0d0d720f */ /* 0x000fe4000780000c */
[----:B------:R-:W-:-:S04]  /*2840*/  VIMNMX3.U32 R0, R25, R0, R16, !PT ;  /* 0x000000001900720f */ /* 0x000fc80007800010 */
[----:B------:R-:W-:Y:S01]  /*2850*/  VIMNMX.U32 R24, PT, PT, R0, R13, !PT ;  /* 0x0000000d00187248 */ /* 0x000fe20007fe0000 */
[----:B------:R-:W-:Y:S06]  /*2860*/  @!P0 BRA `(.L_x_308) ;  /* 0x0000000000d48947 */ /* 0x000fec0003800000 */
[----:B------:R-:W-:-:S05]  /*2870*/  VIADD R10, R10, 0x1000 ;  /* 0x000010000a0a7836 */ /* 0x000fca0000000000 */
[----:B------:R-:W-:-:S13]  /*2880*/  ISETP.GT.U32.AND P0, PT, R10, R2, PT ;  /* 0x000000020a00720c */ /* 0x000fda0003f04070 */
[----:B------:R-:W-:Y:S05]  /*2890*/  @!P0 BRA `(.L_x_309) ;  /* 0xfffffffc00788947 */ /* 0x000fea000383ffff */
.L_x_307:
[----:B------:R-:W-:-:S13]  /*28a0*/  ISETP.GE.U32.AND P0, PT, R10, R3, PT ;  /* 0x000000030a00720c */ /* 0x000fda0003f06070 */
        /* <DEDUP_REMOVED lines=13> */
[----:B------:R-:W-:Y:S01]  /*2980*/  LEA.HI R2, R2, 0x1, RZ, 0x18 ;  /* 0x0000000102027811 */ /* 0x000fe200078fc0ff */
[----:B------:R-:W-:Y:S02]  /*2990*/  IMAD.IADD R9, R11, 0x1, R10 ;  /* 0x000000010b097824 */ /* 0x000fe400078e020a */
[----:B------:R-:W-:Y:S01]  /*29a0*/  IMAD.MOV.U32 R5, RZ, RZ, R11 ;  /* 0x000000ffff057224 */ /* 0x000fe200078e000b */
[----:B------:R-:W-:-:S05]  /*29b0*/  LOP3.LUT R2, R2, 0x3, RZ, 0xc0, !PT ;  /* 0x0000000302027812 */ /* 0x000fca00078ec0ff */
[----:B------:R-:W-:-:S07]  /*29c0*/  IMAD.MOV R4, RZ, RZ, -R2 ;  /* 0x000000ffff047224 */ /* 0x000fce00078e0a02 */
.L_x_313:
        /* <DEDUP_REMOVED lines=8> */
.L_x_312:
[----:B------:R-:W-:Y:S05]  /*2a50*/  BSYNC.RECONVERGENT B2 ;  /* 0x0000000000027941 */ /* 0x000fea0003800200 */
.L_x_311:
[----:B------:R-:W-:Y:S05]  /*2a60*/  @!P1 BRA `(.L_x_310) ;  /* 0x0000000000509947 */ /* 0x000fea0003800000 */
[C---:B------:R-:W-:Y:S02]  /*2a70*/  IMAD.IADD R15, R5.reuse, 0x1, R10 ;  /* 0x00000001050f7824 */ /* 0x040fe400078e020a */
[----:B------:R-:W-:-:S07]  /*2a80*/  VIADD R10, R5, 0x200 ;  /* 0x00000200050a7836 */ /* 0x000fce0000000000 */
.L_x_314:
        /* <DEDUP_REMOVED lines=18> */
.L_x_310:
[----:B------:R-:W-:Y:S05]  /*2bb0*/  BSYNC.RECONVERGENT B1 ;  /* 0x0000000000017941 */ /* 0x000fea0003800200 */
.L_x_308:
        /* <DEDUP_REMOVED lines=39> */
.L_x_284:
[----:B------:R-:W-:Y:S05]  /*2e30*/  BSYNC.RECONVERGENT B0 ;  /* 0x0000000000007941 */ /* 0x000fea0003800200 */
.L_x_268:
[----:B------:R-:W-:Y:S05]  /*2e40*/  @P0 EXIT ;  /* 0x000000000000094d */ /* 0x000fea0003800000 */
[----:B0-234-:R-:W0:Y:S01]  /*2e50*/  LDC.64 R2, c[0x0][0x388] ;  /* 0x0000e200ff027b82 */ /* 0x01de220000000a00 */
[----:B------:R-:W1:Y:S02]  /*2e60*/  LDCU UR4, c[0x0][0x398] ;  /* 0x00007300ff0477ac */ /* 0x000e640008000800 */
[----:B-1----:R-:W-:-:S05]  /*2e70*/  VIMNMX.U32 R5, PT, PT, R5, UR4, !PT ;  /* 0x0000000405057c48 */ /* 0x002fca000ffe0000 */
[----:B0-----:R-:W-:Y:S01]  /*2e80*/  STG.E desc[UR6][R2.64], R5 ;  /* 0x0000000502007986 */ /* 0x001fe2000c101906 */
[----:B------:R-:W-:Y:S05]  /*2e90*/  EXIT ;  /* 0x000000000000794d */ /* 0x000fea0003800000 */
.L_x_315:
        /* <DEDUP_REMOVED lines=14> */
.L_x_327:


//--------------------- .text._ZN3cub18CUB_300001_SM_10006detail11EmptyKernelIvEEvv --------------------------
	.section	.text._ZN3cub18CUB_300001_SM_10006detail11EmptyKernelIvEEvv,"ax",@progbits
	.align	128
        .global         _ZN3cub18CUB_300001_SM_10006detail11EmptyKernelIvEEvv
        .type           _ZN3cub18CUB_300001_SM_10006detail11EmptyKernelIvEEvv,@function
        .size           _ZN3cub18CUB_300001_SM_10006detail11EmptyKernelIvEEvv,(.L_x_328 - _ZN3cub18CUB_300001_SM_10006detail11EmptyKernelIvEEvv)
        .other          _ZN3cub18CUB_300001_SM_10006detail11EmptyKernelIvEEvv,@"STO_CUDA_ENTRY STV_DEFAULT"
_ZN3cub18CUB_300001_SM_10006detail11EmptyKernelIvEEvv:
.text._ZN3cub18CUB_300001_SM_10006detail11EmptyKernelIvEEvv:
[----:B------:R-:W-:Y:S01]  /*0000*/  LDC R1, c[0x0][0x37c] ;  /* 0x0000df00ff017b82 */ /* 0x000fe20000000800 */
[----:B------:R-:W-:Y:S05]  /*0010*/  EXIT ;  /* 0x000000000000794d */ /* 0x000fea0003800000 */
.L_x_316:
        /* <DEDUP_REMOVED lines=14> */
.L_x_328:


//--------------------- .text._Z6getMaxPjS_       --------------------------
	.section	.text._Z6getMaxPjS_,"ax",@progbits
	.align	128
        .global         _Z6getMaxPjS_
        .type           _Z6getMaxPjS_,@function
        .size           _Z6getMaxPjS_,(.L_x_329 - _Z6getMaxPjS_)
        .other          _Z6getMaxPjS_,@"STO_CUDA_ENTRY STV_DEFAULT"
_Z6getMaxPjS_:
.text._Z6getMaxPjS_:
[----:B------:R-:W-:Y:S01]  /*0000*/  LDC R1, c[0x0][0x37c] ;  /* 0x0000df00ff017b82 */ /* 0x000fe20000000800 */
[----:B------:R-:W0:Y:S01]  /*0010*/  S2R R11, SR_CTAID.X ;  /* 0x00000000000b7919 */ /* 0x000e220000002500 */
[----:B------:R-:W0:Y:S06]  /*0020*/  LDCU UR8, c[0x0][0x360] ;  /* 0x00006c00ff0877ac */ /* 0x000e2c0008000800 */
[----:B------:R-:W1:Y:S01]  /*0030*/  LDC.64 R4, c[0x0][0x380] ;  /* 0x0000e000ff047b82 */ /* 0x000e620000000a00 */
[----:B------:R-:W2:Y:S01]  /*0040*/  S2R R9, SR_TID.X ;  /* 0x0000000000097919 */ /* 0x000ea20000002100 */
[----:B------:R-:W3:Y:S01]  /*0050*/  LDCU.64 UR6, c[0x0][0x358] ;  /* 0x00006b00ff0677ac */ /* 0x000ee20008000a00 */
[----:B0-----:R-:W-:-:S04]  /*0060*/  IMAD R0, R11, UR8, RZ ;  /* 0x000000080b007c24 */ /* 0x001fc8000f8e02ff */
[----:B--2---:R-:W-:-:S04]  /*0070*/  IMAD R3, R0, 0x2, R9 ;  /* 0x0000000200037824 */ /* 0x004fc800078e0209 */
[C---:B------:R-:W-:Y:S02]  /*0080*/  VIADD R7, R3.reuse, UR8 ;  /* 0x0000000803077c36 */ /* 0x040fe40008000000 */
[----:B-1----:R-:W-:-:S04]  /*0090*/  IMAD.WIDE.U32 R2, R3, 0x4, R4 ;  /* 0x0000000403027825 */ /* 0x002fc800078e0004 */
[----:B------:R-:W-:Y:S02]  /*00a0*/  IMAD.WIDE.U32 R4, R7, 0x4, R4 ;  /* 0x0000000407047825 */ /* 0x000fe400078e0004 */
[----:B---3--:R0:W2:Y:S04]  /*00b0*/  LDG.E R2, desc[UR6][R2.64] ;  /* 0x0000000602027981 */ /* 0x0080a8000c1e1900 */
[----:B------:R-:W2:Y:S01]  /*00c0*/  LDG.E R5, desc[UR6][R4.64] ;  /* 0x0000000604057981 */ /* 0x000ea2000c1e1900 */
[----:B------:R-:W1:Y:S01]  /*00d0*/  S2UR UR5, SR_CgaCtaId ;  /* 0x00000000000579c3 */ /* 0x000e620000008800 */
[----:B------:R-:W-:Y:S01]  /*00e0*/  UMOV UR4, 0x400 ;  /* 0x0000040000047882 */ /* 0x000fe20000000000 */
[----:B------:R-:W-:Y:S02]  /*00f0*/  UISETP.GE.U32.AND UP0, UPT, UR8, 0x2, UPT ;  /* 0x000000020800788c */ /* 0x000fe4000bf06070 */
[----:B-1----:R-:W-:-:S06]  /*0100*/  ULEA UR4, UR5, UR4, 0x18 ;  /* 0x0000000405047291 */ /* 0x002fcc000f8ec0ff */
[----:B0-----:R-:W-:Y:S02]  /*0110*/  LEA R3, R9, UR4, 0x2 ;  /* 0x0000000409037c11 */ /* 0x001fe4000f8e10ff */
[----:B--2---:R-:W-:-:S04]  /*0120*/  ISETP.GE.U32.AND P0, PT, R2, R5, PT ;  /* 0x000000050200720c */ /* 0x004fc80003f06070 */
[----:B------:R-:W-:-:S05]  /*0130*/  SEL R0, RZ, 0x1, P0 ;  /* 0x00000001ff007807 */ /* 0x000fca0000000000 */
[----:B------:R-:W-:-:S05]  /*0140*/  IMAD.SHL.U32 R0, R0, 0x4, RZ ;  /* 0x0000000400007824 */ /* 0x000fca00078e00ff */
[C---:B------:R-:W-:Y:S02]  /*0150*/  ISETP.EQ.AND P1, PT, R0.reuse, 0x4, PT ;  /* 0x000000040000780c */ /* 0x040fe40003f22270 */
[----:B------:R-:W-:-:S11]  /*0160*/  ISETP.EQ.AND P0, PT, R0, RZ, PT ;  /* 0x000000ff0000720c */ /* 0x000fd60003f02270 */
[----:B------:R-:W-:-:S05]  /*0170*/  @P1 IMAD.MOV.U32 R2, RZ, RZ, R5 ;  /* 0x000000ffff021224 */ /* 0x000fca00078e0005 */
[----:B------:R0:W-:Y:S01]  /*0180*/  STS [R3], R2 ;  /* 0x0000000203007388 */ /* 0x0001e20000000800 */
[----:B------:R-:W-:Y:S06]  /*0190*/  BAR.SYNC.DEFER_BLOCKING 0x0 ;  /* 0x0000000000007b1d */ /* 0x000fec0000010000 */
[----:B------:R-:W-:Y:S05]  /*01a0*/  BRA.U !UP0, `(.L_x_317) ;  /* 0x0000000108507547 */ /* 0x000fea000b800000 */
[----:B------:R-:W-:-:S07]  /*01b0*/  IMAD.U32 R0, RZ, RZ, UR8 ;  /* 0x00000008ff007e24 */ /* 0x000fce000f8e00ff */
.L_x_320:
[----:B------:R-:W-:Y:S01]  /*01c0*/  SHF.R.U32.HI R8, RZ, 0x1, R0 ;  /* 0x00000001ff087819 */ /* 0x000fe20000011600 */
[----:B------:R-:W-:Y:S03]  /*01d0*/  BSSY.RECONVERGENT B0, `(.L_x_318) ;  /* 0x000000d000007945 */ /* 0x000fe60003800200 */
[----:B------:R-:W-:-:S13]  /*01e0*/  ISETP.GE.U32.AND P0, PT, R9, R8, PT ;  /* 0x000000080900720c */ /* 0x000fda0003f06070 */
[----:B-1----:R-:W-:Y:S05]  /*01f0*/  @P0 BRA `(.L_x_319) ;  /* 0x0000000000280947 */ /* 0x002fea0003800000 */
[----:B------:R-:W-:Y:S01]  /*0200*/  IMAD R4, R8, 0x4, R3 ;  /* 0x0000000408047824 */ /* 0x000fe200078e0203 */
[----:B0-----:R-:W-:Y:S04]  /*0210*/  LDS R2, [R3] ;  /* 0x0000000003027984 */ /* 0x001fe80000000800 */
[----:B------:R-:W0:Y:S02]  /*0220*/  LDS R5, [R4] ;  /* 0x0000000004057984 */ /* 0x000e240000000800 */
[----:B0-----:R-:W-:-:S04]  /*0230*/  ISETP.GE.U32.AND P0, PT, R2, R5, PT ;  /* 0x000000050200720c */ /* 0x001fc80003f06070 */
[----:B------:R-:W-:-:S05]  /*0240*/  SEL R6, RZ, 0x1, P0 ;  /* 0x00000001ff067807 */ /* 0x000fca0000000000 */
[----:B------:R-:W-:-:S05]  /*0250*/  IMAD.SHL.U32 R6, R6, 0x4, RZ ;  /* 0x0000000406067824 */ /* 0x000fca00078e00ff */
[C---:B------:R-:W-:Y:S02]  /*0260*/  ISETP.EQ.AND P1, PT, R6.reuse, 0x4, PT ;  /* 0x000000040600780c */ /* 0x040fe40003f22270 */
[----:B------:R-:W-:-:S11]  /*0270*/  ISETP.EQ.AND P0, PT, R6, RZ, PT ;  /* 0x000000ff0600720c */ /* 0x000fd60003f02270 */
[----:B------:R-:W-:-:S05]  /*0280*/  @P1 IMAD.MOV.U32 R2, RZ, RZ, R5 ;  /* 0x000000ffff021224 */ /* 0x000fca00078e0005 */
[----:B------:R1:W-:Y:S02]  /*0290*/  STS [R3], R2 ;  /* 0x0000000203007388 */ /* 0x0003e40000000800 */
.L_x_319:
[----:B------:R-:W-:Y:S05]  /*02a0*/  BSYNC.RECONVERGENT B0 ;  /* 0x0000000000007941 */ /* 0x000fea0003800200 */
.L_x_318:
[----:B------:R-:W-:Y:S01]  /*02b0*/  BAR.SYNC.DEFER_BLOCKING 0x0 ;  /* 0x0000000000007b1d */ /* 0x000fe20000010000 */
[----:B------:R-:W-:Y:S01]  /*02c0*/  ISETP.GT.U32.AND P0, PT, R0, 0x3, PT ;  /* 0x000000030000780c */ /* 0x000fe20003f04070 */
[----:B------:R-:W-:-:S12]  /*02d0*/  IMAD.MOV.U32 R0, RZ, RZ, R8 ;  /* 0x000000ffff007224 */ /* 0x000fd800078e0008 */
[----:B------:R-:W-:Y:S05]  /*02e0*/  @P0 BRA `(.L_x_320) ;  /* 0xfffffffc00b40947 */ /* 0x000fea000383ffff */
.L_x_317:
[----:B------:R-:W-:-:S13]  /*02f0*/  ISETP.NE.AND P0, PT, R9, RZ, PT ;  /* 0x000000ff0900720c */ /* 0x000fda0003f05270 */
[----:B------:R-:W-:Y:S05]  /*0300*/  @P0 EXIT ;  /* 0x000000000000094d */ /* 0x000fea0003800000 */
[----:B------:R-:W2:Y:S01]  /*0310*/  S2UR UR5, SR_CgaCtaId ;  /* 0x00000000000579c3 */ /* 0x000ea20000008800 */
[----:B------:R-:W-:-:S07]  /*0320*/  UMOV UR4, 0x400 ;  /* 0x0000040000047882 */ /* 0x000fce0000000000 */
[----:B01----:R-:W0:Y:S01]  /*0330*/  LDC.64 R2, c[0x0][0x388] ;  /* 0x0000e200ff027b82 */ /* 0x003e220000000a00 */
[----:B--2---:R-:W-:Y:S01]  /*0340*/  ULEA UR4, UR5, UR4, 0x18 ;  /* 0x0000000405047291 */ /* 0x004fe2000f8ec0ff */
[----:B0-----:R-:W-:-:S08]  /*0350*/  IMAD.WIDE.U32 R2, R11, 0x4, R2 ;  /* 0x000000040b027825 */ /* 0x001fd000078e0002 */
[----:B------:R-:W0:Y:S04]  /*0360*/  LDS R5, [UR4] ;  /* 0x00000004ff057984 */ /* 0x000e280008000800 */
[----:B0-----:R-:W-:Y:S01]  /*0370*/  STG.E desc[UR6][R2.64], R5 ;  /* 0x0000000502007986 */ /* 0x001fe2000c101906 */
[----:B------:R-:W-:Y:S05]  /*0380*/  EXIT ;  /* 0x000000000000794d */ /* 0x000fea0003800000 */
.L_x_321:
        /* <DEDUP_REMOVED lines=15> */
.L_x_329:


//--------------------- .nv.shared._ZN3cub18CUB_300001_SM_10006detail6reduce28DeviceReduceSingleTileKernelINS2_10policy_hubIjyN4cuda3__47maximumIjEEE10Policy1000EPjPiiS8_ijNS5_3std3__410__identityEEEvT0_T1_T2_T3_T4_T6_ --------------------------
	.section	.nv.shared._ZN3cub18CUB_300001_SM_10006detail6reduce28DeviceReduceSingleTileKernelINS2_10policy_hubIjyN4cuda3__47maximumIjEEE10Policy1000EPjPiiS8_ijNS5_3std3__410__identityEEEvT0_T1_T2_T3_T4_T6_,"aw",@nobits
	.sectionflags	@""
	.align	16
.nv.shared._ZN3cub18CUB_300001_SM_10006detail6reduce28DeviceReduceSingleTileKernelINS2_10policy_hubIjyN4cuda3__47maximumIjEEE10Policy1000EPjPiiS8_ijNS5_3std3__410__identityEEEvT0_T1_T2_T3_T4_T6_:
	.zero		1072


//--------------------- .nv.shared.reserved.0     --------------------------
	.section	.nv.shared.reserved.0,"aw",@nobits
	.weak		__nv_reservedSMEM_offset_0_alias
	.size		__nv_reservedSMEM_offset_0_alias, 0, 64
	.other		__nv_reservedSMEM_offset_0_alias,@"STO_CUDA_RESERVED_SHARED STV_DEFAULT"
__nv_reservedSMEM_offset_0_alias:
	.zero		0
	.zero		64


//--------------------- .nv.global                --------------------------
	.section	.nv.global,"aw",@nobits
.nv.global:
	.type		_ZN34_INTERNAL_dd0c2c40_4_k_cu_c4a75af36thrust24THRUST_300001_SM_1000_NS3seqE,@object
	.size		_ZN34_INTERNAL_dd0c2c40_4_k_cu_c4a75af36thrust24THRUST_300001_SM_1000_NS3seqE,(_ZN34_INTERNAL_dd0c2c40_4_k_cu_c4a75af34cuda3std3__48in_placeE - _ZN34_INTERNAL_dd0c2c40_4_k_cu_c4a75af36thrust24THRUST_300001_SM_1000_NS3seqE)
_ZN34_INTERNAL_dd0c2c40_4_k_cu_c4a75af36thrust24THRUST_300001_SM_1000_NS3seqE:
	.zero		1
	.type		_ZN34_INTERNAL_dd0c2c40_4_k_cu_c4a75af34cuda3std3__48in_placeE,@object
	.size		_ZN34_INTERNAL_dd0c2c40_4_k_cu_c4a75af34cuda3std3__48in_placeE,(_ZN34_INTERNAL_dd0c2c40_4_k_cu_c4a75af34cuda3std6ranges3__45__cpo4sizeE - _ZN34_INTERNAL_dd0c2c40_4_k_cu_c4a75af34cuda3std3__48in_placeE)
_ZN34_INTERNAL_dd0c2c40_4_k_cu_c4a75af34cuda3std3__48in_placeE:
	.zero		1
	.type		_ZN34_INTERNAL_dd0c2c40_4_k_cu_c4a75af34cuda3std6ranges3__45__cpo4sizeE,@object
	.size		_ZN34_INTERNAL_dd0c2c40_4_k_cu_c4a75af34cuda3std6ranges3__45__cpo4sizeE,(_ZN34_INTERNAL_dd0c2c40_4_k_cu_c4a75af36thrust24THRUST_300001_SM_1000_NS12placeholders2_3E - _ZN34_INTERNAL_dd0c2c40_4_k_cu_c4a75af34cuda3std6ranges3__45__cpo4sizeE)
_ZN34_INTERNAL_dd0c2c40_4_k_cu_c4a75af34cuda3std6ranges3__45__cpo4sizeE:
	.zero		1
	.type		_ZN34_INTERNAL_dd0c2c40_4_k_cu_c4a75af36thrust24THRUST_300001_SM_1000_NS12placeholders2_3E,@object
	.size		_ZN34_INTERNAL_dd0c2c40_4_k_cu_c4a75af36thrust24THRUST_300001_SM_1000_NS12placeholders2_3E,(_ZN34_INTERNAL_dd0c2c40_4_k_cu_c4a75af34cuda3std3__45__cpo6cbeginE - _ZN34_INTERNAL_dd0c2c40_4_k_cu_c4a75af36thrust24THRUST_300001_SM_1000_NS12placeholders2_3E)
_ZN34_INTERNAL_dd0c2c40_4_k_cu_c4a75af36thrust24THRUST_300001_SM_1000_NS12placeholders2_3E:
	.zero		1
	.type		_ZN34_INTERNAL_dd0c2c40_4_k_cu_c4a75af34cuda3std3__45__cpo6cbeginE,@object
	.size		_ZN34_INTERNAL_dd0c2c40_4_k_cu_c4a75af34cuda3std3__45__cpo6cbeginE,(_ZN34_INTERNAL_dd0c2c40_4_k_cu_c4a75af34cuda3std6ranges3__45__cpo6cbeginE - _ZN34_INTERNAL_dd0c2c40_4_k_cu_c4a75af34cuda3std3__45__cpo6cbeginE)
_ZN34_INTERNAL_dd0c2c40_4_k_cu_c4a75af34cuda3std3__45__cpo6cbeginE:
	.zero		1
	.type		_ZN34_INTERNAL_dd0c2c40_4_k_cu_c4a75af34cuda3std6ranges3__45__cpo6cbeginE,@object
	.size		_ZN34_INTERNAL_dd0c2c40_4_k_cu_c4a75af34cuda3std6ranges3__45__cpo6cbeginE,(_ZN34_INTERNAL_dd0c2c40_4_k_cu_c4a75af36thrust24THRUST_300001_SM_1000_NS12placeholders2_7E - _ZN34_INTERNAL_dd0c2c40_4_k_cu_c4a75af34cuda3std6ranges3__45__cpo6cbeginE)
_ZN34_INTERNAL_dd0c2c40_4_k_cu_c4a75af34cuda3std6ranges3__45__cpo6cbeginE:
	.zero		1
	.type		_ZN34_INTERNAL_dd0c2c40_4_k_cu_c4a75af36thrust24THRUST_300001_SM_1000_NS12placeholders2_7E,@object
	.size		_ZN34_INTERNAL_dd0c2c40_4_k_cu_c4a75af36thrust24THRUST_300001_SM_1000_NS12placeholders2_7E,(_ZN34_INTERNAL_dd0c2c40_4_k_cu_c4a75af34cuda3std3__45__cpo7crbeginE - _ZN34_INTERNAL_dd0c2c40_4_k_cu_c4a75af36thrust24THRUST_300001_SM_1000_NS12placeholders2_7E)
_ZN34_INTERNAL_dd0c2c40_4_k_cu_c4a75af36thrust24THRUST_300001_SM_1000_NS12placeholders2_7E:
	.zero		1
	.type		_ZN34_INTERNAL_dd0c2c40_4_k_cu_c4a75af34cuda3std3__45__cpo7crbeginE,@object
	.size		_ZN34_INTERNAL_dd0c2c40_4_k_cu_c4a75af34cuda3std3__45__cpo7crbeginE,(_ZN34_INTERNAL_dd0c2c40_4_k_cu_c4a75af34cuda3std6ranges3__45__cpo4nextE - _ZN34_INTERNAL_dd0c2c40_4_k_cu_c4a75af34cuda3std3__45__cpo7crbeginE)
_ZN34_INTERNAL_dd0c2c40_4_k_cu_c4a75af34cuda3std3__45__cpo7crbeginE:
	.zero		1
	.type		_ZN34_INTERNAL_dd0c2c40_4_k_cu_c4a75af34cuda3std6ranges3__45__cpo4nextE,@object
	.size		_ZN34_INTERNAL_dd0c2c40_4_k_cu_c4a75af34cuda3std6ranges3__45__cpo4nextE,(_ZN34_INTERNAL_dd0c2c40_4_k_cu_c4a75af34cuda3std6ranges3__45__cpo4swapE - _ZN34_INTERNAL_dd0c2c40_4_k_cu_c4a75af34cuda3std6ranges3__45__cpo4nextE)
_ZN34_INTERNAL_dd0c2c40_4_k_cu_c4a75af34cuda3std6ranges3__45__cpo4nextE:
	.zero		1
	.type		_ZN34_INTERNAL_dd0c2c40_4_k_cu_c4a75af34cuda3std6ranges3__45__cpo4swapE,@object
	.size		_ZN34_INTERNAL_dd0c2c40_4_k_cu_c4a75af34cuda3std6ranges3__45__cpo4swapE,(_ZN34_INTERNAL_dd0c2c40_4_k_cu_c4a75af36thrust24THRUST_300001_SM_1000_NS8cuda_cub10par_nosyncE - _ZN34_INTERNAL_dd0c2c40_4_k_cu_c4a75af34cuda3std6ranges3__45__cpo4swapE)
_ZN34_INTERNAL_dd0c2c40_4_k_cu_c4a75af34cuda3std6ranges3__45__cpo4swapE:
	.zero		1
	.type		_ZN34_INTERNAL_dd0c2c40_4_k_cu_c4a75af36thrust24THRUST_300001_SM_1000_NS8cuda_cub10par_nosyncE,@object
	.size		_ZN34_INTERNAL_dd0c2c40_4_k_cu_c4a75af36thrust24THRUST_300001_SM_1000_NS8cuda_cub10par_nosyncE,(_ZN34_INTERNAL_dd0c2c40_4_k_cu_c4a75af36thrust24THRUST_300001_SM_1000_NS12placeholders2_9E - _ZN34_INTERNAL_dd0c2c40_4_k_cu_c4a75af36thrust24THRUST_300001_SM_1000_NS8cuda_cub10par_nosyncE)
_ZN34_INTERNAL_dd0c2c40_4_k_cu_c4a75af36thrust24THRUST_300001_SM_1000_NS8cuda_cub10par_nosyncE:
	.zero		1
	.type		_ZN34_INTERNAL_dd0c2c40_4_k_cu_c4a75af36thrust24THRUST_300001_SM_1000_NS12placeholders2_9E,@object
	.size		_ZN34_INTERNAL_dd0c2c40_4_k_cu_c4a75af36thrust24THRUST_300001_SM_1000_NS12placeholders2_9E,(_ZN34_INTERNAL_dd0c2c40_4_k_cu_c4a75af34cuda3std3__436_GLOBAL__N__dd0c2c40_4_k_cu_c4a75af36ignoreE - _ZN34_INTERNAL_dd0c2c40_4_k_cu_c4a75af36thrust24THRUST_300001_SM_1000_NS12placeholders2_9E)
_ZN34_INTERNAL_dd0c2c40_4_k_cu_c4a75af36thrust24THRUST_300001_SM_1000_NS12placeholders2_9E:
	.zero		1
	.type		_ZN34_INTERNAL_dd0c2c40_4_k_cu_c4a75af34cuda3std3__436_GLOBAL__N__dd0c2c40_4_k_cu_c4a75af36ignoreE,@object
	.size		_ZN34_INTERNAL_dd0c2c40_4_k_cu_c4a75af34cuda3std3__436_GLOBAL__N__dd0c2c40_4_k_cu_c4a75af36ignoreE,(_ZN34_INTERNAL_dd0c2c40_4_k_cu_c4a75af34cuda3std6ranges3__45__cpo4dataE - _ZN34_INTERNAL_dd0c2c40_4_k_cu_c4a75af34cuda3std3__436_GLOBAL__N__dd0c2c40_4_k_cu_c4a75af36ignoreE)
_ZN34_INTERNAL_dd0c2c40_4_k_cu_c4a75af34cuda3std3__436_GLOBAL__N__dd0c2c40_4_k_cu_c4a75af36ignoreE:
	.zero		1
	.type		_ZN34_INTERNAL_dd0c2c40_4_k_cu_c4a75af34cuda3std6ranges3__45__cpo4dataE,@object
	.size		_ZN34_INTERNAL_dd0c2c40_4_k_cu_c4a75af34cuda3std6ranges3__45__cpo4dataE,(_ZN34_INTERNAL_dd0c2c40_4_k_cu_c4a75af36thrust24THRUST_300001_SM_1000_NS12placeholders2_1E - _ZN34_INTERNAL_dd0c2c40_4_k_cu_c4a75af34cuda3std6ranges3__45__cpo4dataE)
_ZN34_INTERNAL_dd0c2c40_4_k_cu_c4a75af34cuda3std6ranges3__45__cpo4dataE:
	.zero		1
	.type		_ZN34_INTERNAL_dd0c2c40_4_k_cu_c4a75af36thrust24THRUST_300001_SM_1000_NS12placeholders2_1E,@object
	.size		_ZN34_INTERNAL_dd0c2c40_4_k_cu_c4a75af36thrust24THRUST_300001_SM_1000_NS12placeholders2_1E,(_ZN34_INTERNAL_dd0c2c40_4_k_cu_c4a75af34cuda3std3__45__cpo5beginE - _ZN34_INTERNAL_dd0c2c40_4_k_cu_c4a75af36thrust24THRUST_300001_SM_1000_NS12placeholders2_1E)
_ZN34_INTERNAL_dd0c2c40_4_k_cu_c4a75af36thrust24THRUST_300001_SM_1000_NS12placeholders2_1E:
	.zero		1
	.type		_ZN34_INTERNAL_dd0c2c40_4_k_cu_c4a75af34cuda3std3__45__cpo5beginE,@object
	.size		_ZN34_INTERNAL_dd0c2c40_4_k_cu_c4a75af34cuda3std3__45__cpo5beginE,(_ZN34_INTERNAL_dd0c2c40_4_k_cu_c4a75af34cuda3std6ranges3__45__cpo5beginE - _ZN34_INTERNAL_dd0c2c40_4_k_cu_c4a75af34cuda3std3__45__cpo5beginE)
_ZN34_INTERNAL_dd0c2c40_4_k_cu_c4a75af34cuda3std3__45__cpo5beginE:
	.zero		1
	.type		_ZN34_INTERNAL_dd0c2c40_4_k_cu_c4a75af34cuda3std6ranges3__45__cpo5beginE,@object
	.size		_ZN34_INTERNAL_dd0c2c40_4_k_cu_c4a75af34cuda3std6ranges3__45__cpo5beginE,(_ZN34_INTERNAL_dd0c2c40_4_k_cu_c4a75af36thrust24THRUST_300001_SM_1000_NS12placeholders2_5E - _ZN34_INTERNAL_dd0c2c40_4_k_cu_c4a75af34cuda3std6ranges3__45__cpo5beginE)
_ZN34_INTERNAL_dd0c2c40_4_k_cu_c4a75af34cuda3std6ranges3__45__cpo5beginE:
	.zero		1
	.type		_ZN34_INTERNAL_dd0c2c40_4_k_cu_c4a75af36thrust24THRUST_300001_SM_1000_NS12placeholders2_5E,@object
	.size		_ZN34_INTERNAL_dd0c2c40_4_k_cu_c4a75af36thrust24THRUST_300001_SM_1000_NS12placeholders2_5E,(_ZN34_INTERNAL_dd0c2c40_4_k_cu_c4a75af34cuda3std3__45__cpo6rbeginE - _ZN34_INTERNAL_dd0c2c40_4_k_cu_c4a75af36thrust24THRUST_300001_SM_1000_NS12placeholders2_5E)
_ZN34_INTERNAL_dd0c2c40_4_k_cu_c4a75af36thrust24THRUST_300001_SM_1000_NS12placeholders2_5E:
	.zero		1
	.type		_ZN34_INTERNAL_dd0c2c40_4_k_cu_c4a75af34cuda3std3__45__cpo6rbeginE,@object
	.size		_ZN34_INTERNAL_dd0c2c40_4_k_cu_c4a75af34cuda3std3__45__cpo6rbeginE,(_ZN34_INTERNAL_dd0c2c40_4_k_cu_c4a75af34cuda3std6ranges3__45__cpo7advanceE - _ZN34_INTERNAL_dd0c2c40_4_k_cu_c4a75af34cuda3std3__45__cpo6rbeginE)
_ZN34_INTERNAL_dd0c2c40_4_k_cu_c4a75af34cuda3std3__45__cpo6rbeginE:
	.zero		1
	.type		_ZN34_INTERNAL_dd0c2c40_4_k_cu_c4a75af34cuda3std6ranges3__45__cpo7advanceE,@object
	.size		_ZN34_INTERNAL_dd0c2c40_4_k_cu_c4a75af34cuda3std6ranges3__45__cpo7advanceE,(_ZN34_INTERNAL_dd0c2c40_4_k_cu_c4a75af34cuda3std3__47nulloptE - _ZN34_INTERNAL_dd0c2c40_4_k_cu_c4a75af34cuda3std6ranges3__45__cpo7advanceE)
_ZN34_INTERNAL_dd0c2c40_4_k_cu_c4a75af34cuda3std6ranges3__45__cpo7advanceE:
	.zero		1
	.type		_ZN34_INTERNAL_dd0c2c40_4_k_cu_c4a75af34cuda3std3__47nulloptE,@object
	.size		_ZN34_INTERNAL_dd0c2c40_4_k_cu_c4a75af34cuda3std3__47nulloptE,(_ZN34_INTERNAL_dd0c2c40_4_k_cu_c4a75af34cuda3std6ranges3__45__cpo8distanceE - _ZN34_INTERNAL_dd0c2c40_4_k_cu_c4a75af34cuda3std3__47nulloptE)
_ZN34_INTERNAL_dd0c2c40_4_k_cu_c4a75af34cuda3std3__47nulloptE:
	.zero		1
	.type		_ZN34_INTERNAL_dd0c2c40_4_k_cu_c4a75af34cuda3std6ranges3__45__cpo8distanceE,@object
	.size		_ZN34_INTERNAL_dd0c2c40_4_k_cu_c4a75af34cuda3std6ranges3__45__cpo8distanceE,(_ZN34_INTERNAL_dd0c2c40_4_k_cu_c4a75af36thrust24THRUST_300001_SM_1000_NS12placeholders3_10E - _ZN34_INTERNAL_dd0c2c40_4_k_cu_c4a75af34cuda3std6ranges3__45__cpo8distanceE)
_ZN34_INTERNAL_dd0c2c40_4_k_cu_c4a75af34cuda3std6ranges3__45__cpo8distanceE:
	.zero		1
	.type		_ZN34_INTERNAL_dd0c2c40_4_k_cu_c4a75af36thrust24THRUST_300001_SM_1000_NS12placeholders3_10E,@object
	.size		_ZN34_INTERNAL_dd0c2c40_4_k_cu_c4a75af36thrust24THRUST_300001_SM_1000_NS12placeholders3_10E,(_ZN34_INTERNAL_dd0c2c40_4_k_cu_c4a75af34cuda3std3__419piecewise_constructE - _ZN34_INTERNAL_dd0c2c40_4_k_cu_c4a75af36thrust24THRUST_300001_SM_1000_NS12placeholders3_10E)
_ZN34_INTERNAL_dd0c2c40_4_k_cu_c4a75af36thrust24THRUST_300001_SM_1000_NS12placeholders3_10E:
	.zero		1
	.type		_ZN34_INTERNAL_dd0c2c40_4_k_cu_c4a75af34cuda3std3__419piecewise_constructE,@object
	.size		_ZN34_INTERNAL_dd0c2c40_4_k_cu_c4a75af34cuda3std3__419piecewise_constructE,(_ZN34_INTERNAL_dd0c2c40_4_k_cu_c4a75af34cuda3std6ranges3__45__cpo5cdataE - _ZN34_INTERNAL_dd0c2c40_4_k_cu_c4a75af34cuda3std3__419piecewise_constructE)
_ZN34_INTERNAL_dd0c2c40_4_k_cu_c4a75af34cuda3std3__419piecewise_constructE:
	.zero		1
	.type		_ZN34_INTERNAL_dd0c2c40_4_k_cu_c4a75af34cuda3std6ranges3__45__cpo5cdataE,@object
	.size		_ZN34_INTERNAL_dd0c2c40_4_k_cu_c4a75af34cuda3std6ranges3__45__cpo5cdataE,(_ZN34_INTERNAL_dd0c2c40_4_k_cu_c4a75af36thrust24THRUST_300001_SM_1000_NS12placeholders2_2E - _ZN34_INTERNAL_dd0c2c40_4_k_cu_c4a75af34cuda3std6ranges3__45__cpo5cdataE)
_ZN34_INTERNAL_dd0c2c40_4_k_cu_c4a75af34cuda3std6ranges3__45__cpo5cdataE:
	.zero		1
	.type		_ZN34_INTERNAL_dd0c2c40_4_k_cu_c4a75af36thrust24THRUST_300001_SM_1000_NS12placeholders2_2E,@object
	.size		_ZN34_INTERNAL_dd0c2c40_4_k_cu_c4a75af36thrust24THRUST_300001_SM_1000_NS12placeholders2_2E,(_ZN34_INTERNAL_dd0c2c40_4_k_cu_c4a75af34cuda3std3__45__cpo3endE - _ZN34_INTERNAL_dd0c2c40_4_k_cu_c4a75af36thrust24THRUST_300001_SM_1000_NS12placeholders2_2E)
_ZN34_INTERNAL_dd0c2c40_4_k_cu_c4a75af36thrust24THRUST_300001_SM_1000_NS12placeholders2_2E:
	.zero		1
	.type		_ZN34_INTERNAL_dd0c2c40_4_k_cu_c4a75af34cuda3std3__45__cpo3endE,@object
	.size		_ZN34_INTERNAL_dd0c2c40_4_k_cu_c4a75af34cuda3std3__45__cpo3endE,(_ZN34_INTERNAL_dd0c2c40_4_k_cu_c4a75af34cuda3std6ranges3__45__cpo3endE - _ZN34_INTERNAL_dd0c2c40_4_k_cu_c4a75af34cuda3std3__45__cpo3endE)
_ZN34_INTERNAL_dd0c2c40_4_k_cu_c4a75af34cuda3std3__45__cpo3endE:
	.zero		1
	.type		_ZN34_INTERNAL_dd0c2c40_4_k_cu_c4a75af34cuda3std6ranges3__45__cpo3endE,@object
	.size		_ZN34_INTERNAL_dd0c2c40_4_k_cu_c4a75af34cuda3std6ranges3__45__cpo3endE,(_ZN34_INTERNAL_dd0c2c40_4_k_cu_c4a75af36thrust24THRUST_300001_SM_1000_NS12placeholders2_6E - _ZN34_INTERNAL_dd0c2c40_4_k_cu_c4a75af34cuda3std6ranges3__45__cpo3endE)
_ZN34_INTERNAL_dd0c2c40_4_k_cu_c4a75af34cuda3std6ranges3__45__cpo3endE:
	.zero		1
	.type		_ZN34_INTERNAL_dd0c2c40_4_k_cu_c4a75af36thrust24THRUST_300001_SM_1000_NS12placeholders2_6E,@object
	.size		_ZN34_INTERNAL_dd0c2c40_4_k_cu_c4a75af36thrust24THRUST_300001_SM_1000_NS12placeholders2_6E,(_ZN34_INTERNAL_dd0c2c40_4_k_cu_c4a75af34cuda3std3__45__cpo4rendE - _ZN34_INTERNAL_dd0c2c40_4_k_cu_c4a75af36thrust24THRUST_300001_SM_1000_NS12placeholders2_6E)
_ZN34_INTERNAL_dd0c2c40_4_k_cu_c4a75af36thrust24THRUST_300001_SM_1000_NS12placeholders2_6E:
	.zero		1
	.type		_ZN34_INTERNAL_dd0c2c40_4_k_cu_c4a75af34cuda3std3__45__cpo4rendE,@object
	.size		_ZN34_INTERNAL_dd0c2c40_4_k_cu_c4a75af34cuda3std3__45__cpo4rendE,(_ZN34_INTERNAL_dd0c2c40_4_k_cu_c4a75af34cuda3std6ranges3__45__cpo9iter_swapE - _ZN34_INTERNAL_dd0c2c40_4_k_cu_c4a75af34cuda3std3__45__cpo4rendE)
_ZN34_INTERNAL_dd0c2c40_4_k_cu_c4a75af34cuda3std3__45__cpo4rendE:
	.zero		1
	.type		_ZN34_INTERNAL_dd0c2c40_4_k_cu_c4a75af34cuda3std6ranges3__45__cpo9iter_swapE,@object
	.size		_ZN34_INTERNAL_dd0c2c40_4_k_cu_c4a75af34cuda3std6ranges3__45__cpo9iter_swapE,(_ZN34_INTERNAL_dd0c2c40_4_k_cu_c4a75af34cuda3std3__48unexpectE - _ZN34_INTERNAL_dd0c2c40_4_k_cu_c4a75af34cuda3std6ranges3__45__cpo9iter_swapE)
_ZN34_INTERNAL_dd0c2c40_4_k_cu_c4a75af34cuda3std6ranges3__45__cpo9iter_swapE:
	.zero		1
	.type		_ZN34_INTERNAL_dd0c2c40_4_k_cu_c4a75af34cuda3std3__48unexpectE,@object
	.size		_ZN34_INTERNAL_dd0c2c40_4_k_cu_c4a75af34cuda3std3__48unexpectE,(_ZN34_INTERNAL_dd0c2c40_4_k_cu_c4a75af36thrust24THRUST_300001_SM_1000_NS8cuda_cub3parE - _ZN34_INTERNAL_dd0c2c40_4_k_cu_c4a75af34cuda3std3__48unexpectE)
_ZN34_INTERNAL_dd0c2c40_4_k_cu_c4a75af34cuda3std3__48unexpectE:
	.zero		1
	.type		_ZN34_INTERNAL_dd0c2c40_4_k_cu_c4a75af36thrust24THRUST_300001_SM_1000_NS8cuda_cub3parE,@object
	.size		_ZN34_INTERNAL_dd0c2c40_4_k_cu_c4a75af36thrust24THRUST_300001_SM_1000_NS8cuda_cub3parE,(_ZN34_INTERNAL_dd0c2c40_4_k_cu_c4a75af36thrust24THRUST_300001_SM_1000_NS12placeholders2_4E - _ZN34_INTERNAL_dd0c2c40_4_k_cu_c4a75af36thrust24THRUST_300001_SM_1000_NS8cuda_cub3parE)
_ZN34_INTERNAL_dd0c2c40_4_k_cu_c4a75af36thrust24THRUST_300001_SM_1000_NS8cuda_cub3parE:
	.zero		1
	.type		_ZN34_INTERNAL_dd0c2c40_4_k_cu_c4a75af36thrust24THRUST_300001_SM_1000_NS12placeholders2_4E,@object
	.size		_ZN34_INTERNAL_dd0c2c40_4_k_cu_c4a75af36thrust24THRUST_300001_SM_1000_NS12placeholders2_4E,(_ZN34_INTERNAL_dd0c2c40_4_k_cu_c4a75af34cuda3std3__45__cpo4cendE - _ZN34_INTERNAL_dd0c2c40_4_k_cu_c4a75af36thrust24THRUST_300001_SM_1000_NS12placeholders2_4E)
_ZN34_INTERNAL_dd0c2c40_4_k_cu_c4a75af36thrust24THRUST_300001_SM_1000_NS12placeholders2_4E:
	.zero		1
	.type		_ZN34_INTERNAL_dd0c2c40_4_k_cu_c4a75af34cuda3std3__45__cpo4cendE,@object
	.size		_ZN34_INTERNAL_dd0c2c40_4_k_cu_c4a75af34cuda3std3__45__cpo4cendE,(_ZN34_INTERNAL_dd0c2c40_4_k_cu_c4a75af34cuda3std6ranges3__45__cpo4cendE - _ZN34_INTERNAL_dd0c2c40_4_k_cu_c4a75af34cuda3std3__45__cpo4cendE)
_ZN34_INTERNAL_dd0c2c40_4_k_cu_c4a75af34cuda3std3__45__cpo4cendE:
	.zero		1
	.type		_ZN34_INTERNAL_dd0c2c40_4_k_cu_c4a75af34cuda3std6ranges3__45__cpo4cendE,@object
	.size		_ZN34_INTERNAL_dd0c2c40_4_k_cu_c4a75af34cuda3std6ranges3__45__cpo4cendE,(_ZN34_INTERNAL_dd0c2c40_4_k_cu_c4a75af34cuda3std3__420unreachable_sentinelE - _ZN34_INTERNAL_dd0c2c40_4_k_cu_c4a75af34cuda3std6ranges3__45__cpo4cendE)
_ZN34_INTERNAL_dd0c2c40_4_k_cu_c4a75af34cuda3std6ranges3__45__cpo4cendE:
	.zero		1
	.type		_ZN34_INTERNAL_dd0c2c40_4_k_cu_c4a75af34cuda3std3__420unreachable_sentinelE,@object
	.size		_ZN34_INTERNAL_dd0c2c40_4_k_cu_c4a75af34cuda3std3__420unreachable_sentinelE,(_ZN34_INTERNAL_dd0c2c40_4_k_cu_c4a75af34cuda3std6ranges3__45__cpo5ssizeE - _ZN34_INTERNAL_dd0c2c40_4_k_cu_c4a75af34cuda3std3__420unreachable_sentinelE)
_ZN34_INTERNAL_dd0c2c40_4_k_cu_c4a75af34cuda3std3__420unreachable_sentinelE:
	.zero		1
	.type		_ZN34_INTERNAL_dd0c2c40_4_k_cu_c4a75af34cuda3std6ranges3__45__cpo5ssizeE,@object
	.size		_ZN34_INTERNAL_dd0c2c40_4_k_cu_c4a75af34cuda3std6ranges3__45__cpo5ssizeE,(_ZN34_INTERNAL_dd0c2c40_4_k_cu_c4a75af36thrust24THRUST_300001_SM_1000_NS12placeholders2_8E - _ZN34_INTERNAL_dd0c2c40_4_k_cu_c4a75af34cuda3std6ranges3__45__cpo5ssizeE)
_ZN34_INTERNAL_dd0c2c40_4_k_cu_c4a75af34cuda3std6ranges3__45__cpo5ssizeE:
	.zero		1
	.type		_ZN34_INTERNAL_dd0c2c40_4_k_cu_c4a75af36thrust24THRUST_300001_SM_1000_NS12placeholders2_8E,@object
	.size		_ZN34_INTERNAL_dd0c2c40_4_k_cu_c4a75af36thrust24THRUST_300001_SM_1000_NS12placeholders2_8E,(_ZN34_INTERNAL_dd0c2c40_4_k_cu_c4a75af34cuda3std3__45__cpo5crendE - _ZN34_INTERNAL_dd0c2c40_4_k_cu_c4a75af36thrust24THRUST_300001_SM_1000_NS12placeholders2_8E)
_ZN34_INTERNAL_dd0c2c40_4_k_cu_c4a75af36thrust24THRUST_300001_SM_1000_NS12placeholders2_8E:
	.zero		1
	.type		_ZN34_INTERNAL_dd0c2c40_4_k_cu_c4a75af34cuda3std3__45__cpo5crendE,@object
	.size		_ZN34_INTERNAL_dd0c2c40_4_k_cu_c4a75af34cuda3std3__45__cpo5crendE,(_ZN34_INTERNAL_dd0c2c40_4_k_cu_c4a75af34cuda3std6ranges3__45__cpo4prevE - _ZN34_INTERNAL_dd0c2c40_4_k_cu_c4a75af34cuda3std3__45__cpo5crendE)
_ZN34_INTERNAL_dd0c2c40_4_k_cu_c4a75af34cuda3std3__45__cpo5crendE:
	.zero		1
	.type		_ZN34_INTERNAL_dd0c2c40_4_k_cu_c4a75af34cuda3std6ranges3__45__cpo4prevE,@object
	.size		_ZN34_INTERNAL_dd0c2c40_4_k_cu_c4a75af34cuda3std6ranges3__45__cpo4prevE,(_ZN34_INTERNAL_dd0c2c40_4_k_cu_c4a75af34cuda3std6ranges3__45__cpo9iter_moveE - _ZN34_INTERNAL_dd0c2c40_4_k_cu_c4a75af34cuda3std6ranges3__45__cpo4prevE)
_ZN34_INTERNAL_dd0c2c40_4_k_cu_c4a75af34cuda3std6ranges3__45__cpo4prevE:
	.zero		1
	.type		_ZN34_INTERNAL_dd0c2c40_4_k_cu_c4a75af34cuda3std6ranges3__45__cpo9iter_moveE,@object
	.size		_ZN34_INTERNAL_dd0c2c40_4_k_cu_c4a75af34cuda3std6ranges3__45__cpo9iter_moveE,(_ZN34_INTERNAL_dd0c2c40_4_k_cu_c4a75af36thrust24THRUST_300001_SM_1000_NS6system6detail10sequential3seqE - _ZN34_INTERNAL_dd0c2c40_4_k_cu_c4a75af34cuda3std6ranges3__45__cpo9iter_moveE)
_ZN34_INTERNAL_dd0c2c40_4_k_cu_c4a75af34cuda3std6ranges3__45__cpo9iter_moveE:
	.zero		1
	.type		_ZN34_INTERNAL_dd0c2c40_4_k_cu_c4a75af36thrust24THRUST_300001_SM_1000_NS6system6detail10sequential3seqE,@object
	.size		_ZN34_INTERNAL_dd0c2c40_4_k_cu_c4a75af36thrust24THRUST_300001_SM_1000_NS6system6detail10sequential3seqE,(.L_31 - _ZN34_INTERNAL_dd0c2c40_4_k_cu_c4a75af36thrust24THRUST_300001_SM_1000_NS6system6detail10sequential3seqE)
_ZN34_INTERNAL_dd0c2c40_4_k_cu_c4a75af36thrust24THRUST_300001_SM_1000_NS6system6detail10sequential3seqE:
	.zero		1
.L_31:


//--------------------- .nv.shared._ZN3cub18CUB_300001_SM_10006detail6reduce18DeviceReduceKernelINS2_10policy_hubIjyN4cuda3__47maximumIjEEE10Policy1000EPjyS8_jNS5_3std3__410__identityEEEvT0_PT3_T1_NS0_13GridEvenShareISI_EET2_T4_ --------------------------
	.section	.nv.shared._ZN3cub18CUB_300001_SM_10006detail6reduce18DeviceReduceKernelINS2_10policy_hubIjyN4cuda3__47maximumIjEEE10Policy1000EPjyS8_jNS5_3std3__410__identityEEEvT0_PT3_T1_NS0_13GridEvenShareISI_EET2_T4_,"aw",@nobits
	.sectionflags	@""
	.align	16
.nv.shared._ZN3cub18CUB_300001_SM_10006detail6reduce18DeviceReduceKernelINS2_10policy_hubIjyN4cuda3__47maximumIjEEE10Policy1000EPjyS8_jNS5_3std3__410__identityEEEvT0_PT3_T1_NS0_13GridEvenShareISI_EET2_T4_:
	.zero		1072


//--------------------- .nv.shared._ZN3cub18CUB_300001_SM_10006detail6reduce28DeviceReduceSingleTileKernelINS2_10policy_hubIjyN4cuda3__47maximumIjEEE10Policy1000EPjPiyS8_ijNS5_3std3__410__identityEEEvT0_T1_T2_T3_T4_T6_ --------------------------
	.section	.nv.shared._ZN3cub18CUB_300001_SM_10006detail6reduce28DeviceReduceSingleTileKernelINS2_10policy_hubIjyN4cuda3__47maximumIjEEE10Policy1000EPjPiyS8_ijNS5_3std3__410__identityEEEvT0_T1_T2_T3_T4_T6_,"aw",@nobits
	.sectionflags	@""
	.align	16
.nv.shared._ZN3cub18CUB_300001_SM_10006detail6reduce28DeviceReduceSingleTileKernelINS2_10policy_hubIjyN4cuda3__47maximumIjEEE10Policy1000EPjPiyS8_ijNS5_3std3__410__identityEEEvT0_T1_T2_T3_T4_T6_:
	.zero		1072


//--------------------- .nv.shared._ZN3cub18CUB_300001_SM_10006detail6reduce28DeviceReduceSingleTileKernelINS2_10policy_hubIjjN4cuda3__47maximumIjEEE10Policy1000EPjPiiS8_ijNS5_3std3__410__identityEEEvT0_T1_T2_T3_T4_T6_ --------------------------
	.section	.nv.shared._ZN3cub18CUB_300001_SM_10006detail6reduce28DeviceReduceSingleTileKernelINS2_10policy_hubIjjN4cuda3__47maximumIjEEE10Policy1000EPjPiiS8_ijNS5_3std3__410__identityEEEvT0_T1_T2_T3_T4_T6_,"aw",@nobits
	.sectionflags	@""
	.align	16
.nv.shared._ZN3cub18CUB_300001_SM_10006detail6reduce28DeviceReduceSingleTileKernelINS2_10policy_hubIjjN4cuda3__47maximumIjEEE10Policy1000EPjPiiS8_ijNS5_3std3__410__identityEEEvT0_T1_T2_T3_T4_T6_:
	.zero		1072


//--------------------- .nv.shared._ZN3cub18CUB_300001_SM_10006detail6reduce18DeviceReduceKernelINS2_10policy_hubIjjN4cuda3__47maximumIjEEE10Policy1000EPjjS8_jNS5_3std3__410__identityEEEvT0_PT3_T1_NS0_13GridEvenShareISI_EET2_T4_ --------------------------
	.section	.nv.shared._ZN3cub18CUB_300001_SM_10006detail6reduce18DeviceReduceKernelINS2_10policy_hubIjjN4cuda3__47maximumIjEEE10Policy1000EPjjS8_jNS5_3std3__410__identityEEEvT0_PT3_T1_NS0_13GridEvenShareISI_EET2_T4_,"aw",@nobits
	.sectionflags	@""
	.align	16
.nv.shared._ZN3cub18CUB_300001_SM_10006detail6reduce18DeviceReduceKernelINS2_10policy_hubIjjN4cuda3__47maximumIjEEE10Policy1000EPjjS8_jNS5_3std3__410__identityEEEvT0_PT3_T1_NS0_13GridEvenShareISI_EET2_T4_:
	.zero		1072


//--------------------- .nv.shared._ZN3cub18CUB_300001_SM_10006detail6reduce28DeviceReduceSingleTileKernelINS2_10policy_hubIjjN4cuda3__47maximumIjEEE10Policy1000EPjPijS8_ijNS5_3std3__410__identityEEEvT0_T1_T2_T3_T4_T6_ --------------------------
	.section	.nv.shared._ZN3cub18CUB_300001_SM_10006detail6reduce28DeviceReduceSingleTileKernelINS2_10policy_hubIjjN4cuda3__47maximumIjEEE10Policy1000EPjPijS8_ijNS5_3std3__410__identityEEEvT0_T1_T2_T3_T4_T6_,"aw",@nobits
	.sectionflags	@""
	.align	16
.nv.shared._ZN3cub18CUB_300001_SM_10006detail6reduce28DeviceReduceSingleTileKernelINS2_10policy_hubIjjN4cuda3__47maximumIjEEE10Policy1000EPjPijS8_ijNS5_3std3__410__identityEEEvT0_T1_T2_T3_T4_T6_:
	.zero		1072


//--------------------- .nv.shared._ZN3cub18CUB_300001_SM_10006detail11EmptyKernelIvEEvv --------------------------
	.section	.nv.shared._ZN3cub18CUB_300001_SM_10006detail11EmptyKernelIvEEvv,"aw",@nobits
	.sectionflags	@""
	.align	16
	.zero		1024


//--------------------- .nv.shared._Z6getMaxPjS_  --------------------------
	.section	.nv.shared._Z6getMaxPjS_,"aw",@nobits
	.sectionflags	@""
	.align	16
	.zero		1024


//--------------------- .nv.constant0._ZN3cub18CUB_300001_SM_10006detail6reduce28DeviceReduceSingleTileKernelINS2_10policy_hubIjyN4cuda3__47maximumIjEEE10Policy1000EPjPiiS8_ijNS5_3std3__410__identityEEEvT0_T1_T2_T3_T4_T6_ --------------------------
	.section	.nv.constant0._ZN3cub18CUB_300001_SM_10006detail6reduce28DeviceReduceSingleTileKernelINS2_10policy_hubIjyN4cuda3__47maximumIjEEE10Policy1000EPjPiiS8_ijNS5_3std3__410__identityEEEvT0_T1_T2_T3_T4_T6_,"a",@progbits
	.sectionflags	@""
	.align	4
.nv.constant0._ZN3cub18CUB_300001_SM_10006detail6reduce28DeviceReduceSingleTileKernelINS2_10policy_hubIjyN4cuda3__47maximumIjEEE10Policy1000EPjPiiS8_ijNS5_3std3__410__identityEEEvT0_T1_T2_T3_T4_T6_:
	.zero		925


//--------------------- .nv.constant0._ZN3cub18CUB_300001_SM_10006detail6reduce18DeviceReduceKernelINS2_10policy_hubIjyN4cuda3__47maximumIjEEE10Policy1000EPjyS8_jNS5_3std3__410__identityEEEvT0_PT3_T1_NS0_13GridEvenShareISI_EET2_T4_ --------------------------
	.section	.nv.constant0._ZN3cub18CUB_300001_SM_10006detail6reduce18DeviceReduceKernelINS2_10policy_hubIjyN4cuda3__47maximumIjEEE10Policy1000EPjyS8_jNS5_3std3__410__identityEEEvT0_PT3_T1_NS0_13GridEvenShareISI_EET2_T4_,"a",@progbits
	.sectionflags	@""
	.align	4
.nv.constant0._ZN3cub18CUB_300001_SM_10006detail6reduce18DeviceReduceKernelINS2_10policy_hubIjyN4cuda3__47maximumIjEEE10Policy1000EPjyS8_jNS5_3std3__410__identityEEEvT0_PT3_T1_NS0_13GridEvenShareISI_EET2_T4_:
	.zero		994


//--------------------- .nv.constant0._ZN3cub18CUB_300001_SM_10006detail6reduce28DeviceReduceSingleTileKernelINS2_10policy_hubIjyN4cuda3__47maximumIjEEE10Policy1000EPjPiyS8_ijNS5_3std3__410__identityEEEvT0_T1_T2_T3_T4_T6_ --------------------------
	.section	.nv.constant0._ZN3cub18CUB_300001_SM_10006detail6reduce28DeviceReduceSingleTileKernelINS2_10policy_hubIjyN4cuda3__47maximumIjEEE10Policy1000EPjPiyS8_ijNS5_3std3__410__identityEEEvT0_T1_T2_T3_T4_T6_,"a",@progbits
	.sectionflags	@""
	.align	4
.nv.constant0._ZN3cub18CUB_300001_SM_10006detail6reduce28DeviceReduceSingleTileKernelINS2_10policy_hubIjyN4cuda3__47maximumIjEEE10Policy1000EPjPiyS8_ijNS5_3std3__410__identityEEEvT0_T1_T2_T3_T4_T6_:
	.zero		929


//--------------------- .nv.constant0._ZN3cub18CUB_300001_SM_10006detail6reduce28DeviceReduceSingleTileKernelINS2_10policy_hubIjjN4cuda3__47maximumIjEEE10Policy1000EPjPiiS8_ijNS5_3std3__410__identityEEEvT0_T1_T2_T3_T4_T6_ --------------------------
	.section	.nv.constant0._ZN3cub18CUB_300001_SM_10006detail6reduce28DeviceReduceSingleTileKernelINS2_10policy_hubIjjN4cuda3__47maximumIjEEE10Policy1000EPjPiiS8_ijNS5_3std3__410__identityEEEvT0_T1_T2_T3_T4_T6_,"a",@progbits
	.sectionflags	@""
	.align	4
.nv.constant0._ZN3cub18CUB_300001_SM_10006detail6reduce28DeviceReduceSingleTileKernelINS2_10policy_hubIjjN4cuda3__47maximumIjEEE10Policy1000EPjPiiS8_ijNS5_3std3__410__identityEEEvT0_T1_T2_T3_T4_T6_:
	.zero		925


//--------------------- .nv.constant0._ZN3cub18CUB_300001_SM_10006detail6reduce18DeviceReduceKernelINS2_10policy_hubIjjN4cuda3__47maximumIjEEE10Policy1000EPjjS8_jNS5_3std3__410__identityEEEvT0_PT3_T1_NS0_13GridEvenShareISI_EET2_T4_ --------------------------
	.section	.nv.constant0._ZN3cub18CUB_300001_SM_10006detail6reduce18DeviceReduceKernelINS2_10policy_hubIjjN4cuda3__47maximumIjEEE10Policy1000EPjjS8_jNS5_3std3__410__identityEEEvT0_PT3_T1_NS0_13GridEvenShareISI_EET2_T4_,"a",@progbits
	.sectionflags	@""
	.align	4
.nv.constant0._ZN3cub18CUB_300001_SM_10006detail6reduce18DeviceReduceKernelINS2_10policy_hubIjjN4cuda3__47maximumIjEEE10Policy1000EPjjS8_jNS5_3std3__410__identityEEEvT0_PT3_T1_NS0_13GridEvenShareISI_EET2_T4_:
	.zero		958


//--------------------- .nv.constant0._ZN3cub18CUB_300001_SM_10006detail6reduce28DeviceReduceSingleTileKernelINS2_10policy_hubIjjN4cuda3__47maximumIjEEE10Policy1000EPjPijS8_ijNS5_3std3__410__identityEEEvT0_T1_T2_T3_T4_T6_ --------------------------
	.section	.nv.constant0._ZN3cub18CUB_300001_SM_10006detail6reduce28DeviceReduceSingleTileKernelINS2_10policy_hubIjjN4cuda3__47maximumIjEEE10Policy1000EPjPijS8_ijNS5_3std3__410__identityEEEvT0_T1_T2_T3_T4_T6_,"a",@progbits
	.sectionflags	@""
	.align	4
.nv.constant0._ZN3cub18CUB_300001_SM_10006detail6reduce28DeviceReduceSingleTileKernelINS2_10policy_hubIjjN4cuda3__47maximumIjEEE10Policy1000EPjPijS8_ijNS5_3std3__410__identityEEEvT0_T1_T2_T3_T4_T6_:
	.zero		925


//--------------------- .nv.constant0._ZN3cub18CUB_300001_SM_10006detail11EmptyKernelIvEEvv --------------------------
	.section	.nv.constant0._ZN3cub18CUB_300001_SM_10006detail11EmptyKernelIvEEvv,"a",@progbits
	.sectionflags	@""
	.align	4
.nv.constant0._ZN3cub18CUB_300001_SM_10006detail11EmptyKernelIvEEvv:
	.zero		896


//--------------------- .nv.constant0._Z6getMaxPjS_ --------------------------
	.section	.nv.constant0._Z6getMaxPjS_,"a",@progbits
	.sectionflags	@""
	.align	4
.nv.constant0._Z6getMaxPjS_:
	.zero		912


//--------------------- SYMBOLS --------------------------

	.type		.nv.reservedSmem.offset0,@object
	.size		.nv.reservedSmem.offset0,0x4
	.type		.nv.reservedSmem.cap,@object
	.size		.nv.reservedSmem.cap,0x4
